// cutlass_sweep.examples — 55_hopper_mixed_dtype_gemm/55_hopper_int4_fp8_gemm.cu @ arch=sm_90
// __CUTLASS_EXAMPLE_DIR__=55_hopper_mixed_dtype_gemm
/***************************************************************************************************
 * Copyright (c) 2023 - 2025 NVIDIA CORPORATION & AFFILIATES. All rights reserved.
 * SPDX-License-Identifier: BSD-3-Clause
 *
 * Redistribution and use in source and binary forms, with or without
 * modification, are permitted provided that the following conditions are met:
 *
 * 1. Redistributions of source code must retain the above copyright notice, this
 * list of conditions and the following disclaimer.
 *
 * 2. Redistributions in binary form must reproduce the above copyright notice,
 * this list of conditions and the following disclaimer in the documentation
 * and/or other materials provided with the distribution.
 *
 * 3. Neither the name of the copyright holder nor the names of its
 * contributors may be used to endorse or promote products derived from
 * this software without specific prior written permission.
 *
 * THIS SOFTWARE IS PROVIDED BY THE COPYRIGHT HOLDERS AND CONTRIBUTORS "AS IS"
 * AND ANY EXPRESS OR IMPLIED WARRANTIES, INCLUDING, BUT NOT LIMITED TO, THE
 * IMPLIED WARRANTIES OF MERCHANTABILITY AND FITNESS FOR A PARTICULAR PURPOSE ARE
 * DISCLAIMED. IN NO EVENT SHALL THE COPYRIGHT HOLDER OR CONTRIBUTORS BE LIABLE
 * FOR ANY DIRECT, INDIRECT, INCIDENTAL, SPECIAL, EXEMPLARY, OR CONSEQUENTIAL
 * DAMAGES (INCLUDING, BUT NOT LIMITED TO, PROCUREMENT OF SUBSTITUTE GOODS OR
 * SERVICES; LOSS OF USE, DATA, OR PROFITS; OR BUSINESS INTERRUPTION) HOWEVER
 * CAUSED AND ON ANY THEORY OF LIABILITY, WHETHER IN CONTRACT, STRICT LIABILITY,
 * OR TORT (INCLUDING NEGLIGENCE OR OTHERWISE) ARISING IN ANY WAY OUT OF THE USE
 * OF THIS SOFTWARE, EVEN IF ADVISED OF THE POSSIBILITY OF SUCH DAMAGE.
 *
 **************************************************************************************************/

/*! \file
    \brief Hopper GEMM example with different data types using CUTLASS 3.0 APIs for NVIDIA Hopper architecture

    This example shows how to perform INT4 x FP8 GEMM and scale up the INT4 weight during dequantization. It uses a look-up table to avoid the multiplications
    between INT4 and FP8. To trigger this method, use cutlass::Array<ElementScale, 8> as the scale type in the collective's arguments.
    
    However, this algorithm requires changes to the encoding of INT4 weights and scale factors. These changes must happen before launching the GEMM. See the helper functions
    `unify_quant_encoding`, `initialize_packed_scale` in the header `fp8_packed_scale.hpp` for details.

    In a nutshell, the positive values of INT4 weights need to be encoded in the same way as negative values except for the sign bit. For each scale factor,
    8 negative results (-8 x scale, -7 x scale, ... -1 x scale) are packed together, forming a cutlass::Array<ElementScale, 8> value.

    The narrower type always passes through the register file. Therefore, in cases where the narrower type is operand B, the collective will implicitly swap 
    A and B in the main loop. However, as a result of this collective performing implicit swaps, it does not support TMA epilogues. Consequently, it is essential to consider this when constructing the epilogue, 
    as illustrated in this example.

    Note that in this example, we explicitly swap A and B in order to use TMA epilogues. We do this since TMA epilogues are more performant on problem sizes of interest.

    As an additional optimization, we can reorder the narrow data type tensor such that elements read into register file by the same thread are contiguous in global and shared memory.
    This promotes vectorization of shared memory loads and removes additional instructions on the critical path. For example, when MMA is performed in FP8 data type, each thread reads
    4 groups of 4 elements that are logically contiguous in the same row (refer to https://docs.nvidia.com/cuda/parallel-thread-execution/index.html#wgmma-64n32-a for thread-value layout).
    If the narrow type is INT4 and tensor is major in K dim, only 16 bits can be read at a time, leading to extra load instructions and suboptimal utilization of shared memory throughput.
    If we reorder the data offline to place all 16 elements read by a thread contiguously in memory, a single 64-bit load is sufficient. This reordering is often feasible when the quantized
    tensor is static (e.g. weight tensor of a NN layer at inference time). This example demonstrates how such a reordering can be performed and communicated to the kernel when the options.shuffle is set to true.

    It is expected that the scale's K dimension be scale_k = ceil_div(problem_k, group_size). 
    
    Scales are always expected to be MN major. This means the fastest changing dimension must be M if A is scaled or N if B is scaled.
    
    If A is being scaled, the scales must have shape [M, scale_k],  while if B is scaled, it must have shape [N, scale_k].

    The implementation only supports "group-wise" scales. However, we can make it work for per-column scales by setting the group's size
    equal to the gemm problem K.

    Limitations:
      1) Only supports INT4 x { FP8, INT8, UINT8 }. The scales must be the same as mma Type. Scale with zero-point mode is not supported.
      2) The INT4 weights and scale factors have additional encoding requirements.
      3) The scales must be MN major. That means if A is scaled, it must be column major, but if B is scaled it must be row major.
      4) The scales must have the same layout and groupsize.
      5) The groupsize must be greater or equal to the tile shape k.
      6) Currently, TMA epilogues cannot be used when the narrow type is the B operand. This limitation arises because the implementation always swaps the 
         operands to ensure that the narrow type passes through the register file, and TMA epilogues do not currently support implicit swap + transpose operations. 
         We plan to address this limitation in the future. However, we address this in the example by explicitly swapping and transposing the operands.
    
    Optimizing suggestions:
      1) Use a small tile size, since the register pressure for this GEMM (and RS GEMM in general) is high (it uses a lot of register space).

    Examples:
      
      Runs the mixed input batched gemm (with batch size 2), converting B to the type of A (mode 0)
      $ ./examples/55_hopper_mixed_dtype_gemm/55_hopper_int4_fp8_gemm --m=2048 --n=2048 --k=2048 --l=2 --mode=0

      Runs the mixed input gemm, and applies a scaling factor to B before mma (mode 1). Applies a vector of scales to the entire
      matrix (group size is the same as the gemm k dimension).
      $ ./examples/55_hopper_mixed_dtype_gemm/55_hopper_int4_fp8_gemm --m=4096 --n=5120 --k=8192 --g=8192 --mode=1
*/

#include <iostream>

#include "cutlass/cutlass.h"

#include "cute/tensor.hpp"
#include "cutlass/tensor_ref.h"
#include "cutlass/epilogue/collective/default_epilogue.hpp"
#include "cutlass/epilogue/thread/linear_combination.h"
#include "cutlass/gemm/dispatch_policy.hpp"
#include "cutlass/gemm/collective/collective_builder.hpp"
#include "cutlass/epilogue/collective/collective_builder.hpp"
#include "cutlass/gemm/device/gemm_universal_adapter.h"
#include "cutlass/gemm/kernel/gemm_universal.hpp"

#include "cutlass/util/command_line.h"
#include "cutlass/util/distribution.h"
#include "cutlass/util/host_tensor.h"
#include "cutlass/util/packed_stride.hpp"
#include "cutlass/util/tensor_view_io.h"
#include "cutlass/util/reference/device/tensor_fill.h"
#include "cutlass/util/reference/device/tensor_compare.h"
#include "cutlass/util/mixed_dtype_utils.hpp"

#include "helper.h"
#include "mixed_dtype_utils.hpp"

using namespace cute;

#if defined(CUTLASS_ARCH_MMA_SM90_SUPPORTED)

/////////////////////////////////////////////////////////////////////////////////////////////////
/// GEMM kernel configurations
/////////////////////////////////////////////////////////////////////////////////////////////////
using MmaType = cutlass::float_e4m3_t;
using QuantType = cutlass::int4b_t;
constexpr int TileShapeK = 128 * 8 / sizeof_bits<MmaType>::value;

// A matrix configuration
using         ElementA    = MmaType;                                        // Element type for A matrix operand
using         LayoutA     = cutlass::layout::RowMajor;                      // Layout type for A matrix operand
constexpr int AlignmentA  = 128 / cutlass::sizeof_bits<ElementA>::value;    // Memory access granularity/alignment of A matrix in units of elements (up to 16 bytes)

// B matrix configuration
using         ElementB    = QuantType;                                      // Element type for B matrix operand
using         LayoutB     = cutlass::layout::ColumnMajor;                   // Layout type for B matrix operand
constexpr int AlignmentB  = 128 / cutlass::sizeof_bits<ElementB>::value;    // Memory access granularity/alignment of B matrix in units of elements (up to 16 bytes)

// This example manually swaps and transposes, so keep transpose of input layouts
using LayoutA_Transpose = typename cutlass::layout::LayoutTranspose<LayoutA>::type;
using LayoutB_Transpose = typename cutlass::layout::LayoutTranspose<LayoutB>::type;

using StrideA = cutlass::detail::TagToStrideA_t<LayoutA>;
using StrideB = cutlass::detail::TagToStrideB_t<LayoutB>;

// Define the CuTe layout for reoredered quantized tensor B
// LayoutAtomQuant places values that will be read by the same thread in contiguous locations in global memory.
// It specifies the reordering within a single warp's fragment
using LayoutAtomQuant = decltype(cutlass::compute_memory_reordering_atom<MmaType>());
using LayoutB_Reordered = decltype(cute::tile_to_shape(LayoutAtomQuant{}, Layout<Shape<int,int,int>, StrideB>{}));

using ElementScale = MmaType;
using ElementZero = ElementScale; // only for verify
using LayoutScale = cutlass::layout::RowMajor;

// C/D matrix configuration
using         ElementC    = cutlass::half_t;                                // Element type for C and D matrix operands
using         LayoutC     = cutlass::layout::RowMajor;                      // Layout type for C and D matrix operands
constexpr int AlignmentC  = 128 / cutlass::sizeof_bits<ElementC>::value;    // Memory access granularity/alignment of C matrix in units of elements (up to 16 bytes)

// D matrix configuration
using         ElementD    = ElementC;
using         LayoutD     = LayoutC;
constexpr int AlignmentD  = 128 / cutlass::sizeof_bits<ElementD>::value;

// Core kernel configurations
using ElementAccumulator  = float;                                          // Element type for internal accumulation
using ElementCompute      = float;                                          // Element type for epilogue computation
using ArchTag             = cutlass::arch::Sm90;                            // Tag indicating the minimum SM that supports the intended feature
using OperatorClass       = cutlass::arch::OpClassTensorOp;                 // Operator class tag
using TileShape           = Shape<_128,_128,cute::Int<TileShapeK>>;         // Threadblock-level tile size
using ClusterShape        = Shape<_1,_1,_1>;                                // Shape of the threadblocks in a cluster
using KernelSchedule      = cutlass::gemm::KernelTmaWarpSpecializedCooperative;  // Kernel to launch based on the default setting in the Collective Builder 
using EpilogueSchedule    = cutlass::epilogue::TmaWarpSpecializedCooperative;
using EpilogueTileType    = cutlass::epilogue::collective::EpilogueTileAuto;

using CollectiveEpilogue = typename cutlass::epilogue::collective::CollectiveBuilder<
    cutlass::arch::Sm90, cutlass::arch::OpClassTensorOp,
    TileShape, ClusterShape,
    EpilogueTileType,
    ElementAccumulator, ElementAccumulator,
    // Transpose layout of D here since we use explicit swap + transpose
    // the void type for C tells the builder to allocate 0 smem for the C matrix.
    // We can enable this if beta == 0 by changing ElementC to void below.
    ElementC, typename cutlass::layout::LayoutTranspose<LayoutC>::type, AlignmentC,
    ElementD, typename cutlass::layout::LayoutTranspose<LayoutD>::type, AlignmentD,
    EpilogueSchedule // This is the only epi supporting the required swap + transpose.
  >::CollectiveOp;

// =========================================================== MIXED INPUT WITH SCALES ===========================================================================
// The Scale information must get paired with the operand that will be scaled. In this example, B is scaled so we make a tuple of B's information and the scale information.
using CollectiveMainloopScaleOnly = typename cutlass::gemm::collective::CollectiveBuilder<
    ArchTag, OperatorClass,
    cute::tuple<ElementB, cutlass::Array<ElementScale, 8>>, LayoutB_Transpose, AlignmentB,
    ElementA, LayoutA_Transpose, AlignmentA,
    ElementAccumulator,
    TileShape, ClusterShape,
    cutlass::gemm::collective::StageCountAutoCarveout<
      static_cast<int>(sizeof(typename CollectiveEpilogue::SharedStorage))
    >,
    KernelSchedule
  >::CollectiveOp;

using GemmKernelScaleOnly = cutlass::gemm::kernel::GemmUniversal<
    Shape<int,int,int,int>, // Indicates ProblemShape
    CollectiveMainloopScaleOnly,
    CollectiveEpilogue
>;

using CollectiveMainloopShuffled = typename cutlass::gemm::collective::CollectiveBuilder<
    ArchTag, OperatorClass,
    cute::tuple<ElementB, cutlass::Array<ElementScale, 8>>, LayoutB_Reordered, AlignmentB,
    ElementA, LayoutA_Transpose, AlignmentA,
    ElementAccumulator,
    TileShape, ClusterShape,
    cutlass::gemm::collective::StageCountAutoCarveout<
      static_cast<int>(sizeof(typename CollectiveEpilogue::SharedStorage))
    >,
    KernelSchedule
  >::CollectiveOp;

using GemmKernelShuffled = cutlass::gemm::kernel::GemmUniversal<
    Shape<int,int,int,int>, // Indicates ProblemShape
    CollectiveMainloopShuffled,
    CollectiveEpilogue
>;

using GemmScaleOnly = cutlass::gemm::device::GemmUniversalAdapter<GemmKernelScaleOnly>;
using GemmShuffled  = cutlass::gemm::device::GemmUniversalAdapter<GemmKernelShuffled>;

using StrideC = typename GemmKernelScaleOnly::StrideC;
using StrideD = typename GemmKernelScaleOnly::StrideD;

using StrideC_ref = cutlass::detail::TagToStrideC_t<LayoutC>;
using StrideD_ref = cutlass::detail::TagToStrideC_t<LayoutD>;

//
// Data members
//

/// Initialization
StrideA stride_A;
StrideB stride_B;
StrideC stride_C;
StrideC_ref stride_C_ref;
StrideD stride_D;
StrideD_ref stride_D_ref;
uint64_t seed;

LayoutB_Reordered layout_B_reordered;

using StrideS = typename CollectiveMainloopScaleOnly::StrideScale;
using StrideS_ref = cutlass::detail::TagToStrideB_t<LayoutScale>;
StrideS stride_S;
StrideS_ref stride_S_ref;

cutlass::DeviceAllocation<ElementA> block_A;
cutlass::DeviceAllocation<ElementB> block_B;
cutlass::DeviceAllocation<ElementB> block_B_modified;
cutlass::DeviceAllocation<ElementA> block_B_dq;
cutlass::DeviceAllocation<ElementScale> block_scale;
cutlass::DeviceAllocation<cutlass::Array<ElementScale, 8>> block_scale_packed;
cutlass::DeviceAllocation<ElementZero> block_zero;
cutlass::DeviceAllocation<ElementC> block_C;
cutlass::DeviceAllocation<typename GemmScaleOnly::EpilogueOutputOp::ElementOutput> block_D;
cutlass::DeviceAllocation<typename GemmScaleOnly::EpilogueOutputOp::ElementOutput> block_ref_D;

#endif // defined(CUTLASS_ARCH_MMA_SM90_SUPPORTED)

/////////////////////////////////////////////////////////////////////////////////////////////////
/// Testbed utility types
/////////////////////////////////////////////////////////////////////////////////////////////////

// Command line options parsing
struct Options : MixedDtypeOptions {
  bool shuffle = true;

  // Parses the command line
  void parse(int argc, char const **args) {
    cutlass::CommandLine cmd(argc, args);
    cmd.get_cmd_line_argument("shuffle", shuffle);

    this->MixedDtypeOptions::parse(argc, args);

    mode = 1; // override the mode value to always be scale only mode
  }

  /// Prints the usage statement.
  std::ostream & print_usage(std::ostream &out) const {

    out << "55_hopper_int4_fp8_gemm\n\n"
      << "  Hopper Mixed Data Type GEMM using a Warp Specialized kernel.\n\n"
      << "Options:\n\n"
      << "  --help                      If specified, displays this usage statement\n\n"
      << "  --m=<int>                   Sets the M extent of the GEMM\n"
      << "  --n=<int>                   Sets the N extent of the GEMM\n"
      << "  --k=<int>                   Sets the K extent of the GEMM\n"
      << "  --l=<int>                   The number of independent gemm problems with mnk shape\n"
      << "  --g=<int>                   The size of each group for the scales. To broadcast a vector of scales or zeros, set the group size to K.\n"
      << "  --alpha=<f32>               Epilogue scalar alpha\n"
      << "  --beta=<f32>                Epilogue scalar beta\n\n"
      << "  --iterations=<int>          Number of profiling iterations to perform.\n\n"
      << "  --warmup=<int>              Number of warmup iterations to perform.\n\n"
      << "  --shuffle=<boolean>         Enable the offline layout swizzling.\n\n";

    out
      << "\n\nExamples:\n\n"
      << "$ " << "55_hopper_int4_fp8_gemm" << " --m=1024 --n=512 --k=1024 -g=1024 --l=10 --alpha=2 --beta=0.707 \n\n";

    return out;
  }
};

#if defined(CUTLASS_ARCH_MMA_SM90_SUPPORTED)

/////////////////////////////////////////////////////////////////////////////////////////////////
/// GEMM setup and evaluation
/////////////////////////////////////////////////////////////////////////////////////////////////

/// Initialize operands to be used in the GEMM and reference GEMM
void initialize(Options const& options) {

  auto shape_B = cute::make_shape(options.n, options.k, options.l);
  int const scale_k = cutlass::ceil_div(options.k, options.g);
  stride_A = cutlass::make_cute_packed_stride(StrideA{}, cute::make_shape(options.m, options.k, options.l));
  stride_B = cutlass::make_cute_packed_stride(StrideB{}, shape_B);
  // Reverse stride here due to swap and transpose
  stride_C = cutlass::make_cute_packed_stride(StrideC{}, cute::make_shape(options.n, options.m, options.l));
  stride_C_ref = cutlass::make_cute_packed_stride(StrideC_ref{}, cute::make_shape(options.m, options.n, options.l));
  // Reverse stride here due to swap and transpose
  stride_D = cutlass::make_cute_packed_stride(StrideD{}, cute::make_shape(options.n, options.m, options.l));
  stride_D_ref = cutlass::make_cute_packed_stride(StrideD_ref{}, cute::make_shape(options.m, options.n, options.l));

  auto layout_B = make_layout(shape_B, stride_B);

  auto a_coord = cutlass::make_Coord(options.m * options.l, options.k);
  auto b_coord = cutlass::make_Coord(options.k, options.n * options.l);
  auto c_coord = cutlass::make_Coord(options.m * options.l, options.n);

  block_A.reset(a_coord.product());
  block_B.reset(b_coord.product());
  block_B_modified.reset(b_coord.product());
  block_B_dq.reset(b_coord.product());
  block_C.reset(c_coord.product());
  block_D.reset(c_coord.product());
  block_ref_D.reset(c_coord.product());

  block_scale.reset(scale_k * options.l * options.n);
  block_scale_packed.reset(scale_k * options.l * options.n);
  block_zero.reset(scale_k * options.l * options.n);

  initialize_tensor(block_A, seed + 2022);
  initialize_tensor(block_B, seed + 2021);
  cutlass::unified_encode_int4b(block_B.get(), block_B_modified.get(), block_B.size());
  initialize_tensor(block_C, seed + 2020);
  initialize_scale(block_scale, options);
  cutlass::pack_scale_fp8(block_scale.get(), block_scale_packed.get(), block_scale.size());
  initialize_zero(block_zero, options);

  auto shape_scale_zero = cute::make_shape(options.n, scale_k, options.l);
  stride_S = cutlass::make_cute_packed_stride(StrideS{}, cute::make_shape(options.n, scale_k, options.l));
  stride_S_ref = cutlass::make_cute_packed_stride(StrideS_ref{}, cute::make_shape(options.n, scale_k, options.l));
  auto layout_scale_zero = make_layout(shape_scale_zero, stride_S_ref);

  cudaStream_t stream = cudaStreamDefault;
  cutlass::dequantize(block_B_dq.get(), block_B.get(), layout_B, block_scale.get(), block_zero.get(), layout_scale_zero, options.g, stream);

  if (options.shuffle) {
    // Repeat the reorder layout atom to tile the whole tensor shape 
    layout_B_reordered = cute::tile_to_shape(LayoutAtomQuant{}, shape_B);
    cutlass::reorder_tensor(block_B_modified.get(), layout_B, layout_B_reordered);

    print("Quantized tensor layout: ");
    print(layout_B_reordered);
    print("\n");
  }
}

/// Populates a Gemm::Arguments structure from the given commandline options
/// Swap the A and B tensors, as well as problem shapes here.
template <typename Gemm>
typename Gemm::Arguments args_from_options(Options const& options)
{
  using Args = typename Gemm::Arguments;
  auto&& dB = [&]() {
    if constexpr (cute::is_same_v<Gemm, GemmShuffled>) { // offline swizzling is enabled.
      return layout_B_reordered;
    } 
    else {
      return stride_B;
    }
  }();
  return Args {
    cutlass::gemm::GemmUniversalMode::kGemm,
    {options.n, options.m, options.k, options.l},
    {block_B_modified.get(), dB, block_A.get(), stride_A, block_scale_packed.get(), stride_S, options.g},
    {{options.alpha, options.beta}, block_C.get(), stride_C, block_D.get(), stride_D}
  };
}

bool verify(Options const& options) {
  //
  // Compute reference output
  //

  // In this example, we use the GPU default kernels as a reference (unfused scale).
  // This avoids numerical differences due to different accumulation order.

  // Again, due to numerical differences, we must use fast acc here when the mma type is
  // FP8 as the fused implementation only supports fast acc at the moment.
  constexpr bool IsFP8Input = cute::is_same_v<MmaType, cutlass::float_e4m3_t> || cute::is_same_v<MmaType, cutlass::float_e5m2_t>;
  using FP8Sched = cute::conditional_t<size<0>(TileShape{}) == 64, cutlass::gemm::KernelTmaWarpSpecializedPingpongFP8FastAccum, cutlass::gemm::KernelTmaWarpSpecializedCooperativeFP8FastAccum>;
  using ScheduleRef = cute::conditional_t<IsFP8Input, FP8Sched, cutlass::gemm::collective::KernelScheduleAuto>;

  using CollectiveMainloopRef = typename cutlass::gemm::collective::CollectiveBuilder<
      ArchTag, OperatorClass,
      MmaType, LayoutA, AlignmentA,
      MmaType, LayoutB, AlignmentB,
      ElementAccumulator,
      TileShape, ClusterShape,
      cutlass::gemm::collective::StageCountAuto,
      ScheduleRef
    >::CollectiveOp;

  using CollectiveEpilogueRef = typename cutlass::epilogue::collective::CollectiveBuilder<
      cutlass::arch::Sm90, cutlass::arch::OpClassTensorOp,
      TileShape, ClusterShape,
      cutlass::epilogue::collective::EpilogueTileAuto,
      ElementAccumulator, ElementAccumulator,
      ElementC, LayoutC, AlignmentC,
      ElementD, LayoutD, AlignmentD,
      cutlass::epilogue::NoSmemWarpSpecialized
    >::CollectiveOp;

  using GemmKernelRef = cutlass::gemm::kernel::GemmUniversal<
      Shape<int,int,int,int>, // Indicates ProblemShape
      CollectiveMainloopRef,
      CollectiveEpilogueRef
  >;

  using GemmRef = cutlass::gemm::device::GemmUniversalAdapter<GemmKernelRef>;

  typename GemmRef::Arguments arguments{
    cutlass::gemm::GemmUniversalMode::kGemm,
    {options.m, options.n, options.k, options.l},
    {block_A.get(), stride_A, block_B_dq.get(), stride_B},
    {{options.alpha, options.beta}, block_C.get(), stride_C_ref, block_ref_D.get(), stride_D_ref}
  };

  // Run the gemm where the scaling is performed outside of the kernel.
  GemmRef gemm_ref;
  size_t workspace_size = GemmRef::get_workspace_size(arguments);
  cutlass::device_memory::allocation<uint8_t> workspace(workspace_size);
  CUTLASS_CHECK(gemm_ref.can_implement(arguments));
  CUTLASS_CHECK(gemm_ref.initialize(arguments, workspace.get()));
  CUTLASS_CHECK(gemm_ref.run());

  // compare_reference
  ElementD const epsilon(1e-2f);
  ElementD const non_zero_floor(1e-4f);
  bool passed = cutlass::reference::device::BlockCompareRelativelyEqual(block_ref_D.get(), block_D.get(), block_D.size(), epsilon, non_zero_floor);

  return passed;
}

/// Execute a given example GEMM computation
template <typename Gemm>
int run(Options &options)
{
  initialize(options);

  // Instantiate CUTLASS kernel depending on templates
  Gemm gemm;

  // Create a structure of gemm kernel arguments suitable for invoking an instance of Gemm
  auto arguments = args_from_options<Gemm>(options);

  // Using the arguments, query for extra workspace required for matrix multiplication computation
  size_t workspace_size = Gemm::get_workspace_size(arguments);

  // Allocate workspace memory
  cutlass::device_memory::allocation<uint8_t> workspace(workspace_size);

  // Check if the problem size is supported or not
  CUTLASS_CHECK(gemm.can_implement(arguments));

  // Initialize CUTLASS kernel with arguments and workspace pointer
  CUTLASS_CHECK(gemm.initialize(arguments, workspace.get()));

  // Correctness / Warmup iteration
  CUTLASS_CHECK(gemm.run());

  // Check if output from CUTLASS kernel and reference kernel are equal or not
  MixedDtypeResult result;
  result.passed = verify(options);
  mixed_dtype_profiling(gemm, options, result);
  std::cout << "  Disposition: " << (result.passed ? "Passed" : "Failed") << std::endl;
  if (!result.passed) {
    exit(-1);
  }

  return 0;
}

#endif // defined(CUTLASS_ARCH_MMA_SM90_SUPPORTED)

///////////////////////////////////////////////////////////////////////////////////////////////////

int main(int argc, char const **args) {

  // CUTLASS must be compiled with CUDA 12.0 Toolkit to run this example
  // and must have compute capability at least 90.
  if (__CUDACC_VER_MAJOR__ < 12) {
    std::cerr << "This example requires CUDA 12 or newer.\n";
    // Returning zero so this test passes on older Toolkits. Its actions are no-op.
    return 0;
  }

  cudaDeviceProp props;
  int current_device_id;
  CUDA_CHECK(cudaGetDevice(&current_device_id));
  CUDA_CHECK(cudaGetDeviceProperties(&props, current_device_id));
  cudaError_t error = cudaGetDeviceProperties(&props, 0);
  if (props.major != 9 || props.minor != 0) {
    std::cerr
      << "This example requires a GPU of NVIDIA's Hopper Architecture (compute capability 90).\n";
    return 0;
  }

  
  

  //
  // Parse options
  //

  Options options;

  options.parse(argc, args);

  if (options.help) {
    options.print_usage(std::cout) << std::endl;
    return 0;
  }

  //
  // Evaluate CUTLASS kernels
  //

#if defined(CUTLASS_ARCH_MMA_SM90_SUPPORTED)
  if (options.g == options.k) {
    std::cout << "Running in per-column scale mode." << std::endl;
  } else {
    std::cout << "Running in group scale mode." << std::endl;
  }
  if (options.shuffle) {
    std::cout << "Offline shuffle enabled." << std::endl;
    run<GemmShuffled>(options);
  } else {
    std::cout << "Offline shuffle disabled." << std::endl;
    run<GemmScaleOnly>(options);
  }
#endif

  return 0;
}

/////////////////////////////////////////////////////////////////////////////////////////////////


// ===== COMPILED SASS (sm_90a) =====

	.target	sm_90a

	.elftype	@"ET_EXEC"


//--------------------- .note.nv.tkinfo           --------------------------
	.section	.note.nv.tkinfo,"",@"SHT_NOTE"
	.sectionflags	@"SHF_NOTE_NV_TKINFO"
	.tkinfo
        /*0018*/ 	.word	0x00000002
        /*0030*/ 	.string	""
        /*0030*/ 	.string	"ptxas"
        /*0030*/ 	.string	"Cuda compilation tools, release 13.0, V13.0.88"
        /*0030*/ 	.string	"Build cuda_13.0.r13.0/compiler.36424714_0"
        /*0030*/ 	.string	"-arch sm_90a -m 64 "



//--------------------- .note.nv.cuinfo           --------------------------
	.section	.note.nv.cuinfo,"",@"SHT_NOTE"
	.sectionflags	@"SHF_NOTE_NV_CUINFO"
        /*0018*/ 	.short	0x0002
        /*001a*/ 	.short	0x005a
        /*001c*/ 	.short	0x0082
	.zero		2


//--------------------- .nv.info                  --------------------------
	.section	.nv.info,"",@"SHT_CUDA_INFO"
	.align	4


	//----- nvinfo : EIATTR_REGCOUNT
	.align		4
        /*0000*/ 	.byte	0x04, 0x2f
        /*0002*/ 	.short	(.L_37 - .L_36)
	.align		4
.L_36:
        /*0004*/ 	.word	index@(_ZN7cutlass17dequantize_kernelINS_15integer_subbyteILi4ELb1EEENS_12float_e4m3_tEN4cute6LayoutINS4_5tupleIJiiiEEENS6_IJlNS4_1CILi1EEElEEEEES3_S3_NS5_INS6_IJiNS6_IJiiEEEiEEENS6_IJS9_NS6_IJilEEElEEEEENS5_INS6_IJNS8_ILi128EEEEEENS6_IJS9_EEEEEEEvPT0_PKT_T1_PKT2_PKT3_T4_T5_)
        /*0008*/ 	.word	0x00000022


	//----- nvinfo : EIATTR_FRAME_SIZE
	.align		4
.L_37:
        /*000c*/ 	.byte	0x04, 0x11
        /*000e*/ 	.short	(.L_39 - .L_38)
	.align		4
.L_38:
        /*0010*/ 	.word	index@(_ZN7cutlass17dequantize_kernelINS_15integer_subbyteILi4ELb1EEENS_12float_e4m3_tEN4cute6LayoutINS4_5tupleIJiiiEEENS6_IJlNS4_1CILi1EEElEEEEES3_S3_NS5_INS6_IJiNS6_IJiiEEEiEEENS6_IJS9_NS6_IJilEEElEEEEENS5_INS6_IJNS8_ILi128EEEEEENS6_IJS9_EEEEEEEvPT0_PKT_T1_PKT2_PKT3_T4_T5_)
        /*0014*/ 	.word	0x00000000


	//----- nvinfo : EIATTR_REGCOUNT
	.align		4
.L_39:
        /*0018*/ 	.byte	0x04, 0x2f
        /*001a*/ 	.short	(.L_41 - .L_40)
	.align		4
.L_40:
        /*001c*/ 	.word	index@(_ZN7cutlass21reorder_tensor_kernelIN4cute5tupleIJNS1_1CILi16EEEEEENS1_10ViewEngineINS1_8gmem_ptrINS1_16subbyte_iteratorIKNS_15integer_subbyteILi4ELb1EEEEEEEEENS1_6LayoutINS2_IJiiiEEENS2_IJlNS3_ILi1EEElEEEEENS6_INS7_INS8_ISA_EEEEEENSF_INS2_IJNS2_IJNS2_IJNS2_IJNS3_ILi8EEENS3_ILi2EEEEEESH_EEEiEEENS2_IJNS2_IJNS2_IJNS3_ILi4EEESS_SO_EEESH_EEEiEEENS2_IJSH_iEEEEEENS2_IJNS2_IJNS2_IJNS2_IJNS3_ILi64EEESS_EEENS3_ILi0EEEEEENS3_ILi512EEEEEENS2_IJNS2_IJNS2_IJSH_S4_SN_EEES10_EEEiEEENS2_IJS10_iEEEEEEEENS1_9TiledCopyINS1_9Copy_AtomIJNS1_39AutoVectorizingCopyWithAssumedAlignmentILi8EEESA_EEENSF_INS2_IJNS3_ILi128EEESO_EEENS2_IJSO_SH_EEEEENS2_IJSH_NS3_ILi256EEEEEEEEEEvNS1_6TensorIT0_T1_EENS1M_IT2_T3_EET4_)
        /*0020*/ 	.word	0x00000020


	//----- nvinfo : EIATTR_FRAME_SIZE
	.align		4
.L_41:
        /*0024*/ 	.byte	0x04, 0x11
        /*0026*/ 	.short	(.L_43 - .L_42)
	.align		4
.L_42:
        /*0028*/ 	.word	index@(_ZN7cutlass21reorder_tensor_kernelIN4cute5tupleIJNS1_1CILi16EEEEEENS1_10ViewEngineINS1_8gmem_ptrINS1_16subbyte_iteratorIKNS_15integer_subbyteILi4ELb1EEEEEEEEENS1_6LayoutINS2_IJiiiEEENS2_IJlNS3_ILi1EEElEEEEENS6_INS7_INS8_ISA_EEEEEENSF_INS2_IJNS2_IJNS2_IJNS2_IJNS3_ILi8EEENS3_ILi2EEEEEESH_EEEiEEENS2_IJNS2_IJNS2_IJNS3_ILi4EEESS_SO_EEESH_EEEiEEENS2_IJSH_iEEEEEENS2_IJNS2_IJNS2_IJNS2_IJNS3_ILi64EEESS_EEENS3_ILi0EEEEEENS3_ILi512EEEEEENS2_IJNS2_IJNS2_IJSH_S4_SN_EEES10_EEEiEEENS2_IJS10_iEEEEEEEENS1_9TiledCopyINS1_9Copy_AtomIJNS1_39AutoVectorizingCopyWithAssumedAlignmentILi8EEESA_EEENSF_INS2_IJNS3_ILi128EEESO_EEENS2_IJSO_SH_EEEEENS2_IJSH_NS3_ILi256EEEEEEEEEEvNS1_6TensorIT0_T1_EENS1M_IT2_T3_EET4_)
        /*002c*/ 	.word	0x00000000


	//----- nvinfo : EIATTR_REGCOUNT
	.align		4
.L_43:
        /*0030*/ 	.byte	0x04, 0x2f
        /*0032*/ 	.short	(.L_45 - .L_44)
	.align		4
.L_44:
        /*0034*/ 	.word	index@(_ZN7cutlass13device_kernelINS_4gemm6kernel13GemmUniversalIN4cute5tupleIJiiiiEEENS1_10collective13CollectiveMmaINS1_34MainloopSm90TmaGmmaWarpSpecializedILi7ENS5_IJNS4_1CILi1EEESB_SB_EEENS1_47KernelTmaWarpSpecializedCooperativeFP8FastAccumEEENS5_IJNSA_ILi128EEESF_SF_EEENS_12float_e4m3_tENS5_IJlSB_lEEESH_SI_NS4_8TiledMMAINS4_8MMA_AtomIJNS4_4SM904GMMA31MMA_64x128x32_F32E4M3E4M3_SS_TNILNSM_7ScaleInE1ELSO_1EEEEEENS4_6LayoutINS5_IJNSA_ILi2EEESB_SB_EEENS5_IJSB_NSA_ILi0EEESU_EEEEENS5_IJNS4_10UnderscoreESX_SX_EEEEENS4_13SM90_TMA_LOADENS4_14ComposedLayoutINS4_7SwizzleILi3ELi4ELi3EEENS4_18smem_ptr_flag_bitsILi8EEENSR_INS5_IJNSA_ILi8EEESF_EEENS5_IJSF_SB_EEEEEEEvNS4_8identityES10_S1A_vS1B_EENS_8epilogue10collective6detail29Sm90TmaWarpSpecializedAdapterINS1E_15DefaultEpilogueINS_6half_tESI_SI_NS1D_6thread17LinearCombinationIS1I_Li1EffLNS1J_9ScaleType4KindE0ELNS_15FloatRoundStyleE2ES1I_EENS1_15EpilogueDefaultEEEEEvvEEEEvNT_6ParamsE)
        /*0038*/ 	.word	0x000000a8


	//----- nvinfo : EIATTR_FRAME_SIZE
	.align		4
.L_45:
        /*003c*/ 	.byte	0x04, 0x11
        /*003e*/ 	.short	(.L_47 - .L_46)
	.align		4
.L_46:
        /*0040*/ 	.word	index@(_ZN7cutlass13device_kernelINS_4gemm6kernel13GemmUniversalIN4cute5tupleIJiiiiEEENS1_10collective13CollectiveMmaINS1_34MainloopSm90TmaGmmaWarpSpecializedILi7ENS5_IJNS4_1CILi1EEESB_SB_EEENS1_47KernelTmaWarpSpecializedCooperativeFP8FastAccumEEENS5_IJNSA_ILi128EEESF_SF_EEENS_12float_e4m3_tENS5_IJlSB_lEEESH_SI_NS4_8TiledMMAINS4_8MMA_AtomIJNS4_4SM904GMMA31MMA_64x128x32_F32E4M3E4M3_SS_TNILNSM_7ScaleInE1ELSO_1EEEEEENS4_6LayoutINS5_IJNSA_ILi2EEESB_SB_EEENS5_IJSB_NSA_ILi0EEESU_EEEEENS5_IJNS4_10UnderscoreESX_SX_EEEEENS4_13SM90_TMA_LOADENS4_14ComposedLayoutINS4_7SwizzleILi3ELi4ELi3EEENS4_18smem_ptr_flag_bitsILi8EEENSR_INS5_IJNSA_ILi8EEESF_EEENS5_IJSF_SB_EEEEEEEvNS4_8identityES10_S1A_vS1B_EENS_8epilogue10collective6detail29Sm90TmaWarpSpecializedAdapterINS1E_15DefaultEpilogueINS_6half_tESI_SI_NS1D_6thread17LinearCombinationIS1I_Li1EffLNS1J_9ScaleType4KindE0ELNS_15FloatRoundStyleE2ES1I_EENS1_15EpilogueDefaultEEEEEvvEEEEvNT_6ParamsE)
        /*0044*/ 	.word	0x00000000


	//----- nvinfo : EIATTR_REGCOUNT
	.align		4
.L_47:
        /*0048*/ 	.byte	0x04, 0x2f
        /*004a*/ 	.short	(.L_49 - .L_48)
	.align		4
.L_48:
        /*004c*/ 	.word	index@(_ZN7cutlass13device_kernelINS_4gemm6kernel13GemmUniversalIN4cute5tupleIJiiiiEEENS1_10collective13CollectiveMmaINS1_49MainloopSm90TmaGmmaRmemAWarpSpecializedMixedInputILi7ENS5_IJNS4_1CILi1EEESB_SB_EEENS1_35KernelTmaWarpSpecializedCooperativeEEENS5_IJNSA_ILi128EEESF_SF_EEENS5_IJNS_15integer_subbyteILi4ELb1EEENS_5ArrayINS_12float_e4m3_tELi8ELb0EEEEEENS4_6LayoutINS5_IJNS5_IJNS5_IJNS5_IJNSA_ILi8EEENSA_ILi2EEEEEESB_EEEiEEENS5_IJNS5_IJNS5_IJNSA_ILi4EEEST_SP_EEESB_EEEiEEENS5_IJSB_iEEEEEENS5_IJNS5_IJNS5_IJNS5_IJNSA_ILi64EEEST_EEENSA_ILi0EEEEEENSA_ILi512EEEEEENS5_IJNS5_IJNS5_IJSB_NSA_ILi16EEESO_EEES11_EEEiEEENS5_IJS11_iEEEEEEEESK_NS5_IJlSB_lEEENS4_8TiledMMAINS4_8MMA_AtomIJNS4_4SM904GMMA31MMA_64x128x32_F32E4M3E4M3_RS_TNILNS1G_7ScaleInE1ELS1I_1EEEEEENSN_INS5_IJSP_SB_SB_EEENS5_IJSB_S11_S11_EEEEENS5_IJNS4_10UnderscoreES1O_S1O_EEEEENS4_13SM90_TMA_LOADENS4_14ComposedLayoutINS4_7SwizzleILi2ELi4ELi3EEENS4_18smem_ptr_flag_bitsILi4EEENSN_INS5_IJSO_SF_EEENS5_IJSF_SB_EEEEEEENS4_9Copy_AtomIJNS4_39AutoVectorizingCopyWithAssumedAlignmentILi128EEESI_EEENS4_8identityES1R_NS1S_INS1T_ILi3ELi4ELi3EEENS1V_ILi8EEES1Z_EEvS25_EENS_8epilogue10collective18CollectiveEpilogueINS2A_22Sm90TmaWarpSpecializedILi4ELi2ELi16ELb1ELb0EEEJSG_NS5_IJSF_NSA_ILi32EEEEEENS_6half_tENS5_IJSB_llEEES2H_S2I_NS2A_6fusion15FusionCallbacksIS2E_NS2J_17LinearCombinationIS2H_fS2H_fLNS_15FloatRoundStyleE2EEESG_S2G_JEEES1R_NS1S_IS26_NS1V_ILi16EEENSN_INS5_IJSZ_SO_EEENS5_IJSB_SZ_EEEEEEENS4_17SM75_U16x8_LDSM_TENS4_14SM90_TMA_STOREES2T_NS4_17SM90_U16x8_STSM_TENS21_IJNS4_17SM90_U32x4_STSM_NES2H_EEEvEEEvvEEEEvNT_6ParamsE)
        /*0050*/ 	.word	0x000000a8


	//----- nvinfo : EIATTR_FRAME_SIZE
	.align		4
.L_49:
        /*0054*/ 	.byte	0x04, 0x11
        /*0056*/ 	.short	(.L_51 - .L_50)
	.align		4
.L_50:
        /*0058*/ 	.word	index@(_ZN7cutlass13device_kernelINS_4gemm6kernel13GemmUniversalIN4cute5tupleIJiiiiEEENS1_10collective13CollectiveMmaINS1_49MainloopSm90TmaGmmaRmemAWarpSpecializedMixedInputILi7ENS5_IJNS4_1CILi1EEESB_SB_EEENS1_35KernelTmaWarpSpecializedCooperativeEEENS5_IJNSA_ILi128EEESF_SF_EEENS5_IJNS_15integer_subbyteILi4ELb1EEENS_5ArrayINS_12float_e4m3_tELi8ELb0EEEEEENS4_6LayoutINS5_IJNS5_IJNS5_IJNS5_IJNSA_ILi8EEENSA_ILi2EEEEEESB_EEEiEEENS5_IJNS5_IJNS5_IJNSA_ILi4EEEST_SP_EEESB_EEEiEEENS5_IJSB_iEEEEEENS5_IJNS5_IJNS5_IJNS5_IJNSA_ILi64EEEST_EEENSA_ILi0EEEEEENSA_ILi512EEEEEENS5_IJNS5_IJNS5_IJSB_NSA_ILi16EEESO_EEES11_EEEiEEENS5_IJS11_iEEEEEEEESK_NS5_IJlSB_lEEENS4_8TiledMMAINS4_8MMA_AtomIJNS4_4SM904GMMA31MMA_64x128x32_F32E4M3E4M3_RS_TNILNS1G_7ScaleInE1ELS1I_1EEEEEENSN_INS5_IJSP_SB_SB_EEENS5_IJSB_S11_S11_EEEEENS5_IJNS4_10UnderscoreES1O_S1O_EEEEENS4_13SM90_TMA_LOADENS4_14ComposedLayoutINS4_7SwizzleILi2ELi4ELi3EEENS4_18smem_ptr_flag_bitsILi4EEENSN_INS5_IJSO_SF_EEENS5_IJSF_SB_EEEEEEENS4_9Copy_AtomIJNS4_39AutoVectorizingCopyWithAssumedAlignmentILi128EEESI_EEENS4_8identityES1R_NS1S_INS1T_ILi3ELi4ELi3EEENS1V_ILi8EEES1Z_EEvS25_EENS_8epilogue10collective18CollectiveEpilogueINS2A_22Sm90TmaWarpSpecializedILi4ELi2ELi16ELb1ELb0EEEJSG_NS5_IJSF_NSA_ILi32EEEEEENS_6half_tENS5_IJSB_llEEES2H_S2I_NS2A_6fusion15FusionCallbacksIS2E_NS2J_17LinearCombinationIS2H_fS2H_fLNS_15FloatRoundStyleE2EEESG_S2G_JEEES1R_NS1S_IS26_NS1V_ILi16EEENSN_INS5_IJSZ_SO_EEENS5_IJSB_SZ_EEEEEEENS4_17SM75_U16x8_LDSM_TENS4_14SM90_TMA_STOREES2T_NS4_17SM90_U16x8_STSM_TENS21_IJNS4_17SM90_U32x4_STSM_NES2H_EEEvEEEvvEEEEvNT_6ParamsE)
        /*005c*/ 	.word	0x00000000


	//----- nvinfo : EIATTR_REGCOUNT
	.align		4
.L_51:
        /*0060*/ 	.byte	0x04, 0x2f
        /*0062*/ 	.short	(.L_53 - .L_52)
	.align		4
.L_52:
        /*0064*/ 	.word	index@(_ZN7cutlass13device_kernelINS_4gemm6kernel13GemmUniversalIN4cute5tupleIJiiiiEEENS1_10collective13CollectiveMmaINS1_49MainloopSm90TmaGmmaRmemAWarpSpecializedMixedInputILi7ENS5_IJNS4_1CILi1EEESB_SB_EEENS1_35KernelTmaWarpSpecializedCooperativeEEENS5_IJNSA_ILi128EEESF_SF_EEENS5_IJNS_15integer_subbyteILi4ELb1EEENS_5ArrayINS_12float_e4m3_tELi8ELb0EEEEEENS5_IJlSB_lEEESK_SN_NS4_8TiledMMAINS4_8MMA_AtomIJNS4_4SM904GMMA31MMA_64x128x32_F32E4M3E4M3_RS_TNILNSR_7ScaleInE1ELST_1EEEEEENS4_6LayoutINS5_IJNSA_ILi2EEESB_SB_EEENS5_IJSB_NSA_ILi0EEESZ_EEEEENS5_IJNS4_10UnderscoreES12_S12_EEEEENS4_13SM90_TMA_LOADENS4_14ComposedLayoutINS4_7SwizzleILi2ELi4ELi3EEENS4_18smem_ptr_flag_bitsILi4EEENSW_INS5_IJNSA_ILi8EEESF_EEENS5_IJSF_SB_EEEEEEENS4_9Copy_AtomIJNS4_39AutoVectorizingCopyWithAssumedAlignmentILi128EEESI_EEENS4_8identityES15_NS16_INS17_ILi3ELi4ELi3EEENS19_ILi8EEES1E_EEvS1K_EENS_8epilogue10collective18CollectiveEpilogueINS1P_22Sm90TmaWarpSpecializedILi4ELi2ELi16ELb1ELb0EEEJSG_NS5_IJSF_NSA_ILi32EEEEEENS_6half_tENS5_IJSB_llEEES1W_S1X_NS1P_6fusion15FusionCallbacksIS1T_NS1Y_17LinearCombinationIS1W_fS1W_fLNS_15FloatRoundStyleE2EEESG_S1V_JEEES15_NS16_IS1L_NS19_ILi16EEENSW_INS5_IJNSA_ILi64EEES1B_EEENS5_IJSB_S25_EEEEEEENS4_17SM75_U16x8_LDSM_TENS4_14SM90_TMA_STOREES29_NS4_17SM90_U16x8_STSM_TENS1G_IJNS4_17SM90_U32x4_STSM_NES1W_EEEvEEEvvEEEEvNT_6ParamsE)
        /*0068*/ 	.word	0x000000a8


	//----- nvinfo : EIATTR_FRAME_SIZE
	.align		4
.L_53:
        /*006c*/ 	.byte	0x04, 0x11
        /*006e*/ 	.short	(.L_55 - .L_54)
	.align		4
.L_54:
        /*0070*/ 	.word	index@(_ZN7cutlass13device_kernelINS_4gemm6kernel13GemmUniversalIN4cute5tupleIJiiiiEEENS1_10collective13CollectiveMmaINS1_49MainloopSm90TmaGmmaRmemAWarpSpecializedMixedInputILi7ENS5_IJNS4_1CILi1EEESB_SB_EEENS1_35KernelTmaWarpSpecializedCooperativeEEENS5_IJNSA_ILi128EEESF_SF_EEENS5_IJNS_15integer_subbyteILi4ELb1EEENS_5ArrayINS_12float_e4m3_tELi8ELb0EEEEEENS5_IJlSB_lEEESK_SN_NS4_8TiledMMAINS4_8MMA_AtomIJNS4_4SM904GMMA31MMA_64x128x32_F32E4M3E4M3_RS_TNILNSR_7ScaleInE1ELST_1EEEEEENS4_6LayoutINS5_IJNSA_ILi2EEESB_SB_EEENS5_IJSB_NSA_ILi0EEESZ_EEEEENS5_IJNS4_10UnderscoreES12_S12_EEEEENS4_13SM90_TMA_LOADENS4_14ComposedLayoutINS4_7SwizzleILi2ELi4ELi3EEENS4_18smem_ptr_flag_bitsILi4EEENSW_INS5_IJNSA_ILi8EEESF_EEENS5_IJSF_SB_EEEEEEENS4_9Copy_AtomIJNS4_39AutoVectorizingCopyWithAssumedAlignmentILi128EEESI_EEENS4_8identityES15_NS16_INS17_ILi3ELi4ELi3EEENS19_ILi8EEES1E_EEvS1K_EENS_8epilogue10collective18CollectiveEpilogueINS1P_22Sm90TmaWarpSpecializedILi4ELi2ELi16ELb1ELb0EEEJSG_NS5_IJSF_NSA_ILi32EEEEEENS_6half_tENS5_IJSB_llEEES1W_S1X_NS1P_6fusion15FusionCallbacksIS1T_NS1Y_17LinearCombinationIS1W_fS1W_fLNS_15FloatRoundStyleE2EEESG_S1V_JEEES15_NS16_IS1L_NS19_ILi16EEENSW_INS5_IJNSA_ILi64EEES1B_EEENS5_IJSB_S25_EEEEEEENS4_17SM75_U16x8_LDSM_TENS4_14SM90_TMA_STOREES29_NS4_17SM90_U16x8_STSM_TENS1G_IJNS4_17SM90_U32x4_STSM_NES1W_EEEvEEEvvEEEEvNT_6ParamsE)
        /*0074*/ 	.word	0x00000000


	//----- nvinfo : EIATTR_REGCOUNT
	.align		4
.L_55:
        /*0078*/ 	.byte	0x04, 0x2f
        /*007a*/ 	.short	(.L_57 - .L_56)
	.align		4
.L_56:
        /*007c*/ 	.word	index@(_ZN7cutlass9reference6device6kernel12BlockForEachINS_12float_e4m3_tENS1_6detail17RandomUniformFuncIS4_EEEEvPT_mNT0_6ParamsE)
        /*0080*/ 	.word	0x00000020


	//----- nvinfo : EIATTR_FRAME_SIZE
	.align		4
.L_57:
        /*0084*/ 	.byte	0x04, 0x11
        /*0086*/ 	.short	(.L_59 - .L_58)
	.align		4
.L_58:
        /*0088*/ 	.word	index@(_ZN7cutlass9reference6device6kernel12BlockForEachINS_12float_e4m3_tENS1_6detail17RandomUniformFuncIS4_EEEEvPT_mNT0_6ParamsE)
        /*008c*/ 	.word	0x00000060


	//----- nvinfo : EIATTR_REGCOUNT
	.align		4
.L_59:
        /*0090*/ 	.byte	0x04, 0x2f
        /*0092*/ 	.short	(.L_61 - .L_60)
	.align		4
.L_60:
        /*0094*/ 	.word	index@(_ZN7cutlass9reference6device6kernel12BlockForEachINS_15integer_subbyteILi4ELb1EEENS1_6detail17RandomUniformFuncIS5_EEEEvPT_mNT0_6ParamsE)
        /*0098*/ 	.word	0x00000020


	//----- nvinfo : EIATTR_FRAME_SIZE
	.align		4
.L_61:
        /*009c*/ 	.byte	0x04, 0x11
        /*009e*/ 	.short	(.L_63 - .L_62)
	.align		4
.L_62:
        /*00a0*/ 	.word	index@(_ZN7cutlass9reference6device6kernel12BlockForEachINS_15integer_subbyteILi4ELb1EEENS1_6detail17RandomUniformFuncIS5_EEEEvPT_mNT0_6ParamsE)
        /*00a4*/ 	.word	0x00000060


	//----- nvinfo : EIATTR_REGCOUNT
	.align		4
.L_63:
        /*00a8*/ 	.byte	0x04, 0x2f
        /*00aa*/ 	.short	(.L_65 - .L_64)
	.align		4
.L_64:
        /*00ac*/ 	.word	index@(_ZN7cutlass9reference6device6kernel12BlockForEachINS_6half_tENS1_6detail17RandomUniformFuncIS4_EEEEvPT_mNT0_6ParamsE)
        /*00b0*/ 	.word	0x00000020


	//----- nvinfo : EIATTR_FRAME_SIZE
	.align		4
.L_65:
        /*00b4*/ 	.byte	0x04, 0x11
        /*00b6*/ 	.short	(.L_67 - .L_66)
	.align		4
.L_66:
        /*00b8*/ 	.word	index@(_ZN7cutlass9reference6device6kernel12BlockForEachINS_6half_tENS1_6detail17RandomUniformFuncIS4_EEEEvPT_mNT0_6ParamsE)
        /*00bc*/ 	.word	0x00000060


	//----- nvinfo : EIATTR_REGCOUNT
	.align		4
.L_67:
        /*00c0*/ 	.byte	0x04, 0x2f
        /*00c2*/ 	.short	(.L_69 - .L_68)
	.align		4
.L_68:
        /*00c4*/ 	.word	index@(_ZN7cutlass9reference6device6kernel27BlockCompareRelativelyEqualINS_6half_tEEEvPiPKT_S8_mS6_S6_)
        /*00c8*/ 	.word	0x0000000b


	//----- nvinfo : EIATTR_FRAME_SIZE
	.align		4
.L_69:
        /*00cc*/ 	.byte	0x04, 0x11
        /*00ce*/ 	.short	(.L_71 - .L_70)
	.align		4
.L_70:
        /*00d0*/ 	.word	index@(_ZN7cutlass9reference6device6kernel27BlockCompareRelativelyEqualINS_6half_tEEEvPiPKT_S8_mS6_S6_)
        /*00d4*/ 	.word	0x00000000


	//----- nvinfo : EIATTR_MIN_STACK_SIZE
	.align		4
.L_71:
        /*00d8*/ 	.byte	0x04, 0x12
        /*00da*/ 	.short	(.L_73 - .L_72)
	.align		4
.L_72:
        /*00dc*/ 	.word	index@(_ZN7cutlass13device_kernelINS_4gemm6kernel13GemmUniversalIN4cute5tupleIJiiiiEEENS1_10collective13CollectiveMmaINS1_49MainloopSm90TmaGmmaRmemAWarpSpecializedMixedInputILi7ENS5_IJNS4_1CILi1EEESB_SB_EEENS1_35KernelTmaWarpSpecializedCooperativeEEENS5_IJNSA_ILi128EEESF_SF_EEENS5_IJNS_15integer_subbyteILi4ELb1EEENS_5ArrayINS_12float_e4m3_tELi8ELb0EEEEEENS5_IJlSB_lEEESK_SN_NS4_8TiledMMAINS4_8MMA_AtomIJNS4_4SM904GMMA31MMA_64x128x32_F32E4M3E4M3_RS_TNILNSR_7ScaleInE1ELST_1EEEEEENS4_6LayoutINS5_IJNSA_ILi2EEESB_SB_EEENS5_IJSB_NSA_ILi0EEESZ_EEEEENS5_IJNS4_10UnderscoreES12_S12_EEEEENS4_13SM90_TMA_LOADENS4_14ComposedLayoutINS4_7SwizzleILi2ELi4ELi3EEENS4_18smem_ptr_flag_bitsILi4EEENSW_INS5_IJNSA_ILi8EEESF_EEENS5_IJSF_SB_EEEEEEENS4_9Copy_AtomIJNS4_39AutoVectorizingCopyWithAssumedAlignmentILi128EEESI_EEENS4_8identityES15_NS16_INS17_ILi3ELi4ELi3EEENS19_ILi8EEES1E_EEvS1K_EENS_8epilogue10collective18CollectiveEpilogueINS1P_22Sm90TmaWarpSpecializedILi4ELi2ELi16ELb1ELb0EEEJSG_NS5_IJSF_NSA_ILi32EEEEEENS_6half_tENS5_IJSB_llEEES1W_S1X_NS1P_6fusion15FusionCallbacksIS1T_NS1Y_17LinearCombinationIS1W_fS1W_fLNS_15FloatRoundStyleE2EEESG_S1V_JEEES15_NS16_IS1L_NS19_ILi16EEENSW_INS5_IJNSA_ILi64EEES1B_EEENS5_IJSB_S25_EEEEEEENS4_17SM75_U16x8_LDSM_TENS4_14SM90_TMA_STOREES29_NS4_17SM90_U16x8_STSM_TENS1G_IJNS4_17SM90_U32x4_STSM_NES1W_EEEvEEEvvEEEEvNT_6ParamsE)
        /*00e0*/ 	.word	0x00000000


	//----- nvinfo : EIATTR_MIN_STACK_SIZE
	.align		4
.L_73:
        /*00e4*/ 	.byte	0x04, 0x12
        /*00e6*/ 	.short	(.L_75 - .L_74)
	.align		4
.L_74:
        /*00e8*/ 	.word	index@(_ZN7cutlass13device_kernelINS_4gemm6kernel13GemmUniversalIN4cute5tupleIJiiiiEEENS1_10collective13CollectiveMmaINS1_49MainloopSm90TmaGmmaRmemAWarpSpecializedMixedInputILi7ENS5_IJNS4_1CILi1EEESB_SB_EEENS1_35KernelTmaWarpSpecializedCooperativeEEENS5_IJNSA_ILi128EEESF_SF_EEENS5_IJNS_15integer_subbyteILi4ELb1EEENS_5ArrayINS_12float_e4m3_tELi8ELb0EEEEEENS4_6LayoutINS5_IJNS5_IJNS5_IJNS5_IJNSA_ILi8EEENSA_ILi2EEEEEESB_EEEiEEENS5_IJNS5_IJNS5_IJNSA_ILi4EEEST_SP_EEESB_EEEiEEENS5_IJSB_iEEEEEENS5_IJNS5_IJNS5_IJNS5_IJNSA_ILi64EEEST_EEENSA_ILi0EEEEEENSA_ILi512EEEEEENS5_IJNS5_IJNS5_IJSB_NSA_ILi16EEESO_EEES11_EEEiEEENS5_IJS11_iEEEEEEEESK_NS5_IJlSB_lEEENS4_8TiledMMAINS4_8MMA_AtomIJNS4_4SM904GMMA31MMA_64x128x32_F32E4M3E4M3_RS_TNILNS1G_7ScaleInE1ELS1I_1EEEEEENSN_INS5_IJSP_SB_SB_EEENS5_IJSB_S11_S11_EEEEENS5_IJNS4_10UnderscoreES1O_S1O_EEEEENS4_13SM90_TMA_LOADENS4_14ComposedLayoutINS4_7SwizzleILi2ELi4ELi3EEENS4_18smem_ptr_flag_bitsILi4EEENSN_INS5_IJSO_SF_EEENS5_IJSF_SB_EEEEEEENS4_9Copy_AtomIJNS4_39AutoVectorizingCopyWithAssumedAlignmentILi128EEESI_EEENS4_8identityES1R_NS1S_INS1T_ILi3ELi4ELi3EEENS1V_ILi8EEES1Z_EEvS25_EENS_8epilogue10collective18CollectiveEpilogueINS2A_22Sm90TmaWarpSpecializedILi4ELi2ELi16ELb1ELb0EEEJSG_NS5_IJSF_NSA_ILi32EEEEEENS_6half_tENS5_IJSB_llEEES2H_S2I_NS2A_6fusion15FusionCallbacksIS2E_NS2J_17LinearCombinationIS2H_fS2H_fLNS_15FloatRoundStyleE2EEESG_S2G_JEEES1R_NS1S_IS26_NS1V_ILi16EEENSN_INS5_IJSZ_SO_EEENS5_IJSB_SZ_EEEEEEENS4_17SM75_U16x8_LDSM_TENS4_14SM90_TMA_STOREES2T_NS4_17SM90_U16x8_STSM_TENS21_IJNS4_17SM90_U32x4_STSM_NES2H_EEEvEEEvvEEEEvNT_6ParamsE)
        /*00ec*/ 	.word	0x00000000


	//----- nvinfo : EIATTR_MIN_STACK_SIZE
	.align		4
.L_75:
        /*00f0*/ 	.byte	0x04, 0x12
        /*00f2*/ 	.short	(.L_77 - .L_76)
	.align		4
.L_76:
        /*00f4*/ 	.word	index@(_ZN7cutlass13device_kernelINS_4gemm6kernel13GemmUniversalIN4cute5tupleIJiiiiEEENS1_10collective13CollectiveMmaINS1_34MainloopSm90TmaGmmaWarpSpecializedILi7ENS5_IJNS4_1CILi1EEESB_SB_EEENS1_47KernelTmaWarpSpecializedCooperativeFP8FastAccumEEENS5_IJNSA_ILi128EEESF_SF_EEENS_12float_e4m3_tENS5_IJlSB_lEEESH_SI_NS4_8TiledMMAINS4_8MMA_AtomIJNS4_4SM904GMMA31MMA_64x128x32_F32E4M3E4M3_SS_TNILNSM_7ScaleInE1ELSO_1EEEEEENS4_6LayoutINS5_IJNSA_ILi2EEESB_SB_EEENS5_IJSB_NSA_ILi0EEESU_EEEEENS5_IJNS4_10UnderscoreESX_SX_EEEEENS4_13SM90_TMA_LOADENS4_14ComposedLayoutINS4_7SwizzleILi3ELi4ELi3EEENS4_18smem_ptr_flag_bitsILi8EEENSR_INS5_IJNSA_ILi8EEESF_EEENS5_IJSF_SB_EEEEEEEvNS4_8identityES10_S1A_vS1B_EENS_8epilogue10collective6detail29Sm90TmaWarpSpecializedAdapterINS1E_15DefaultEpilogueINS_6half_tESI_SI_NS1D_6thread17LinearCombinationIS1I_Li1EffLNS1J_9ScaleType4KindE0ELNS_15FloatRoundStyleE2ES1I_EENS1_15EpilogueDefaultEEEEEvvEEEEvNT_6ParamsE)
        /*00f8*/ 	.word	0x00000000


	//----- nvinfo : EIATTR_MIN_STACK_SIZE
	.align		4
.L_77:
        /*00fc*/ 	.byte	0x04, 0x12
        /*00fe*/ 	.short	(.L_79 - .L_78)
	.align		4
.L_78:
        /*0100*/ 	.word	index@(_ZN7cutlass9reference6device6kernel27BlockCompareRelativelyEqualINS_6half_tEEEvPiPKT_S8_mS6_S6_)
        /*0104*/ 	.word	0x00000000


	//----- nvinfo : EIATTR_MIN_STACK_SIZE
	.align		4
.L_79:
        /*0108*/ 	.byte	0x04, 0x12
        /*010a*/ 	.short	(.L_81 - .L_80)
	.align		4
.L_80:
        /*010c*/ 	.word	index@(_ZN7cutlass9reference6device6kernel12BlockForEachINS_6half_tENS1_6detail17RandomUniformFuncIS4_EEEEvPT_mNT0_6ParamsE)
        /*0110*/ 	.word	0x00000060


	//----- nvinfo : EIATTR_MIN_STACK_SIZE
	.align		4
.L_81:
        /*0114*/ 	.byte	0x04, 0x12
        /*0116*/ 	.short	(.L_83 - .L_82)
	.align		4
.L_82:
        /*0118*/ 	.word	index@(_ZN7cutlass9reference6device6kernel12BlockForEachINS_15integer_subbyteILi4ELb1EEENS1_6detail17RandomUniformFuncIS5_EEEEvPT_mNT0_6ParamsE)
        /*011c*/ 	.word	0x00000060


	//----- nvinfo : EIATTR_MIN_STACK_SIZE
	.align		4
.L_83:
        /*0120*/ 	.byte	0x04, 0x12
        /*0122*/ 	.short	(.L_85 - .L_84)
	.align		4
.L_84:
        /*0124*/ 	.word	index@(_ZN7cutlass9reference6device6kernel12BlockForEachINS_12float_e4m3_tENS1_6detail17RandomUniformFuncIS4_EEEEvPT_mNT0_6ParamsE)
        /*0128*/ 	.word	0x00000060


	//----- nvinfo : EIATTR_MIN_STACK_SIZE
	.align		4
.L_85:
        /*012c*/ 	.byte	0x04, 0x12
        /*012e*/ 	.short	(.L_87 - .L_86)
	.align		4
.L_86:
        /*0130*/ 	.word	index@(_ZN7cutlass21reorder_tensor_kernelIN4cute5tupleIJNS1_1CILi16EEEEEENS1_10ViewEngineINS1_8gmem_ptrINS1_16subbyte_iteratorIKNS_15integer_subbyteILi4ELb1EEEEEEEEENS1_6LayoutINS2_IJiiiEEENS2_IJlNS3_ILi1EEElEEEEENS6_INS7_INS8_ISA_EEEEEENSF_INS2_IJNS2_IJNS2_IJNS2_IJNS3_ILi8EEENS3_ILi2EEEEEESH_EEEiEEENS2_IJNS2_IJNS2_IJNS3_ILi4EEESS_SO_EEESH_EEEiEEENS2_IJSH_iEEEEEENS2_IJNS2_IJNS2_IJNS2_IJNS3_ILi64EEESS_EEENS3_ILi0EEEEEENS3_ILi512EEEEEENS2_IJNS2_IJNS2_IJSH_S4_SN_EEES10_EEEiEEENS2_IJS10_iEEEEEEEENS1_9TiledCopyINS1_9Copy_AtomIJNS1_39AutoVectorizingCopyWithAssumedAlignmentILi8EEESA_EEENSF_INS2_IJNS3_ILi128EEESO_EEENS2_IJSO_SH_EEEEENS2_IJSH_NS3_ILi256EEEEEEEEEEvNS1_6TensorIT0_T1_EENS1M_IT2_T3_EET4_)
        /*0134*/ 	.word	0x00000000


	//----- nvinfo : EIATTR_MIN_STACK_SIZE
	.align		4
.L_87:
        /*0138*/ 	.byte	0x04, 0x12
        /*013a*/ 	.short	(.L_89 - .L_88)
	.align		4
.L_88:
        /*013c*/ 	.word	index@(_ZN7cutlass17dequantize_kernelINS_15integer_subbyteILi4ELb1EEENS_12float_e4m3_tEN4cute6LayoutINS4_5tupleIJiiiEEENS6_IJlNS4_1CILi1EEElEEEEES3_S3_NS5_INS6_IJiNS6_IJiiEEEiEEENS6_IJS9_NS6_IJilEEElEEEEENS5_INS6_IJNS8_ILi128EEEEEENS6_IJS9_EEEEEEEvPT0_PKT_T1_PKT2_PKT3_T4_T5_)
        /*0140*/ 	.word	0x00000000
.L_89:


//--------------------- .nv.compat                --------------------------
	.section	.nv.compat,"",@"SHT_CUDA_COMPAT_INFO"
	.align	4
        /*0000*/ 	.byte	0x02, 0x09, 0x01, 0x00, 0x02, 0x02, 0x04, 0x00, 0x02, 0x05, 0x05, 0x00, 0x03, 0x07, 0x01, 0x01
        /*0010*/ 	.byte	0x02, 0x03, 0x01, 0x00, 0x02, 0x06, 0x01, 0x00, 0x04, 0x0b, 0x08, 0x00, 0x00, 0x00, 0x00, 0x00
        /*0020*/ 	.byte	0x00, 0x00, 0x00, 0x00


//--------------------- .nv.info._ZN7cutlass9reference6device6kernel27BlockCompareRelativelyEqualINS_6half_tEEEvPiPKT_S8_mS6_S6_ --------------------------
	.section	.nv.info._ZN7cutlass9reference6device6kernel27BlockCompareRelativelyEqualINS_6half_tEEEvPiPKT_S8_mS6_S6_,"",@"SHT_CUDA_INFO"
	.sectionflags	@""
	.align	4


	//----- nvinfo : EIATTR_CUDA_API_VERSION
	.align		4
        /*0000*/ 	.byte	0x04, 0x37
        /*0002*/ 	.short	(.L_91 - .L_90)
.L_90:
        /*0004*/ 	.word	0x00000082


	//----- nvinfo : EIATTR_KPARAM_INFO
	.align		4
.L_91:
        /*0008*/ 	.byte	0x04, 0x17
        /*000a*/ 	.short	(.L_93 - .L_92)
.L_92:
        /*000c*/ 	.word	0x00000000
        /*0010*/ 	.short	0x0005
        /*0012*/ 	.short	0x0022
        /*0014*/ 	.byte	0x00, 0xf0, 0x09, 0x00


	//----- nvinfo : EIATTR_KPARAM_INFO
	.align		4
.L_93:
        /*0018*/ 	.byte	0x04, 0x17
        /*001a*/ 	.short	(.L_95 - .L_94)
.L_94:
        /*001c*/ 	.word	0x00000000
        /*0020*/ 	.short	0x0004
        /*0022*/ 	.short	0x0020
        /*0024*/ 	.byte	0x00, 0xf0, 0x09, 0x00


	//----- nvinfo : EIATTR_KPARAM_INFO
	.align		4
.L_95:
        /*0028*/ 	.byte	0x04, 0x17
        /*002a*/ 	.short	(.L_97 - .L_96)
.L_96:
        /*002c*/ 	.word	0x00000000
        /*0030*/ 	.short	0x0003
        /*0032*/ 	.short	0x0018
        /*0034*/ 	.byte	0x00, 0xf0, 0x21, 0x00


	//----- nvinfo : EIATTR_KPARAM_INFO
	.align		4
.L_97:
        /*0038*/ 	.byte	0x04, 0x17
        /*003a*/ 	.short	(.L_99 - .L_98)
.L_98:
        /*003c*/ 	.word	0x00000000
        /*0040*/ 	.short	0x0002
        /*0042*/ 	.short	0x0010
        /*0044*/ 	.byte	0x00, 0xf0, 0x21, 0x00


	//----- nvinfo : EIATTR_KPARAM_INFO
	.align		4
.L_99:
        /*0048*/ 	.byte	0x04, 0x17
        /*004a*/ 	.short	(.L_101 - .L_100)
.L_100:
        /*004c*/ 	.word	0x00000000
        /*0050*/ 	.short	0x0001
        /*0052*/ 	.short	0x0008
        /*0054*/ 	.byte	0x00, 0xf0, 0x21, 0x00


	//----- nvinfo : EIATTR_KPARAM_INFO
	.align		4
.L_101:
        /*0058*/ 	.byte	0x04, 0x17
        /*005a*/ 	.short	(.L_103 - .L_102)
.L_102:
        /*005c*/ 	.word	0x00000000
        /*0060*/ 	.short	0x0000
        /*0062*/ 	.short	0x0000
        /*0064*/ 	.byte	0x00, 0xf0, 0x21, 0x00


	//----- nvinfo : EIATTR_SPARSE_MMA_MASK
	.align		4
.L_103:
        /*0068*/ 	.byte	0x03, 0x50
        /*006a*/ 	.short	0x0000


	//----- nvinfo : EIATTR_MAXREG_COUNT
	.align		4
        /*006c*/ 	.byte	0x03, 0x1b
        /*006e*/ 	.short	0x00ff


	//----- nvinfo : EIATTR_MERCURY_ISA_VERSION
	.align		4
        /*0070*/ 	.byte	0x03, 0x5f
        /*0072*/ 	.short	0x0101


	//----- nvinfo : EIATTR_EXIT_INSTR_OFFSETS
	.align		4
        /*0074*/ 	.byte	0x04, 0x1c
        /*0076*/ 	.short	(.L_105 - .L_104)


	//   ....[0]....
.L_104:
        /*0078*/ 	.word	0x00000080


	//   ....[1]....
        /*007c*/ 	.word	0x000003c0


	//   ....[2]....
        /*0080*/ 	.word	0x000003f0


	//----- nvinfo : EIATTR_CRS_STACK_SIZE
	.align		4
.L_105:
        /*0084*/ 	.byte	0x04, 0x1e
        /*0086*/ 	.short	(.L_107 - .L_106)
.L_106:
        /*0088*/ 	.word	0x00000000


	//----- nvinfo : EIATTR_CBANK_PARAM_SIZE
	.align		4
.L_107:
        /*008c*/ 	.byte	0x03, 0x19
        /*008e*/ 	.short	0x0024


	//----- nvinfo : EIATTR_PARAM_CBANK
	.align		4
        /*0090*/ 	.byte	0x04, 0x0a
        /*0092*/ 	.short	(.L_109 - .L_108)
	.align		4
.L_108:
        /*0094*/ 	.word	index@(.nv.constant0._ZN7cutlass9reference6device6kernel27BlockCompareRelativelyEqualINS_6half_tEEEvPiPKT_S8_mS6_S6_)
        /*0098*/ 	.short	0x0210
        /*009a*/ 	.short	0x0024


	//----- nvinfo : EIATTR_SW_WAR
	.align		4
.L_109:
        /*009c*/ 	.byte	0x04, 0x36
        /*009e*/ 	.short	(.L_111 - .L_110)
.L_110:
        /*00a0*/ 	.word	0x00000008
.L_111:


//--------------------- .nv.info._ZN7cutlass9reference6device6kernel12BlockForEachINS_6half_tENS1_6detail17RandomUniformFuncIS4_EEEEvPT_mNT0_6ParamsE --------------------------
	.section	.nv.info._ZN7cutlass9reference6device6kernel12BlockForEachINS_6half_tENS1_6detail17RandomUniformFuncIS4_EEEEvPT_mNT0_6ParamsE,"",@"SHT_CUDA_INFO"
	.sectionflags	@""
	.align	4


	//----- nvinfo : EIATTR_CUDA_API_VERSION
	.align		4
        /*0000*/ 	.byte	0x04, 0x37
        /*0002*/ 	.short	(.L_113 - .L_112)
.L_112:
        /*0004*/ 	.word	0x00000082


	//----- nvinfo : EIATTR_KPARAM_INFO
	.align		4
.L_113:
        /*0008*/ 	.byte	0x04, 0x17
        /*000a*/ 	.short	(.L_115 - .L_114)
.L_114:
        /*000c*/ 	.word	0x00000000
        /*0010*/ 	.short	0x0002
        /*0012*/ 	.short	0x0010
        /*0014*/ 	.byte	0x00, 0xf0, 0xc1, 0x00


	//----- nvinfo : EIATTR_KPARAM_INFO
	.align		4
.L_115:
        /*0018*/ 	.byte	0x04, 0x17
        /*001a*/ 	.short	(.L_117 - .L_116)
.L_116:
        /*001c*/ 	.word	0x00000000
        /*0020*/ 	.short	0x0001
        /*0022*/ 	.short	0x0008
        /*0024*/ 	.byte	0x00, 0xf0, 0x21, 0x00


	//----- nvinfo : EIATTR_KPARAM_INFO
	.align		4
.L_117:
        /*0028*/ 	.byte	0x04, 0x17
        /*002a*/ 	.short	(.L_119 - .L_118)
.L_118:
        /*002c*/ 	.word	0x00000000
        /*0030*/ 	.short	0x0000
        /*0032*/ 	.short	0x0000
        /*0034*/ 	.byte	0x00, 0xf0, 0x21, 0x00


	//----- nvinfo : EIATTR_SPARSE_MMA_MASK
	.align		4
.L_119:
        /*0038*/ 	.byte	0x03, 0x50
        /*003a*/ 	.short	0x0000


	//----- nvinfo : EIATTR_MAXREG_COUNT
	.align		4
        /*003c*/ 	.byte	0x03, 0x1b
        /*003e*/ 	.short	0x00ff


	//----- nvinfo : EIATTR_MERCURY_ISA_VERSION
	.align		4
        /*0040*/ 	.byte	0x03, 0x5f
        /*0042*/ 	.short	0x0101


	//----- nvinfo : EIATTR_EXIT_INSTR_OFFSETS
	.align		4
        /*0044*/ 	.byte	0x04, 0x1c
        /*0046*/ 	.short	(.L_121 - .L_120)


	//   ....[0]....
.L_120:
        /*0048*/ 	.word	0x00001310


	//   ....[1]....
        /*004c*/ 	.word	0x00001c70


	//----- nvinfo : EIATTR_CRS_STACK_SIZE
	.align		4
.L_121:
        /*0050*/ 	.byte	0x04, 0x1e
        /*0052*/ 	.short	(.L_123 - .L_122)
.L_122:
        /*0054*/ 	.word	0x00000000


	//----- nvinfo : EIATTR_CBANK_PARAM_SIZE
	.align		4
.L_123:
        /*0058*/ 	.byte	0x03, 0x19
        /*005a*/ 	.short	0x0040


	//----- nvinfo : EIATTR_PARAM_CBANK
	.align		4
        /*005c*/ 	.byte	0x04, 0x0a
        /*005e*/ 	.short	(.L_125 - .L_124)
	.align		4
.L_124:
        /*0060*/ 	.word	index@(.nv.constant0._ZN7cutlass9reference6device6kernel12BlockForEachINS_6half_tENS1_6detail17RandomUniformFuncIS4_EEEEvPT_mNT0_6ParamsE)
        /*0064*/ 	.short	0x0210
        /*0066*/ 	.short	0x0040


	//----- nvinfo : EIATTR_SW_WAR
	.align		4
.L_125:
        /*0068*/ 	.byte	0x04, 0x36
        /*006a*/ 	.short	(.L_127 - .L_126)
.L_126:
        /*006c*/ 	.word	0x00000008
.L_127:


//--------------------- .nv.info._ZN7cutlass9reference6device6kernel12BlockForEachINS_15integer_subbyteILi4ELb1EEENS1_6detail17RandomUniformFuncIS5_EEEEvPT_mNT0_6ParamsE --------------------------
	.section	.nv.info._ZN7cutlass9reference6device6kernel12BlockForEachINS_15integer_subbyteILi4ELb1EEENS1_6detail17RandomUniformFuncIS5_EEEEvPT_mNT0_6ParamsE,"",@"SHT_CUDA_INFO"
	.sectionflags	@""
	.align	4


	//----- nvinfo : EIATTR_CUDA_API_VERSION
	.align		4
        /*0000*/ 	.byte	0x04, 0x37
        /*0002*/ 	.short	(.L_129 - .L_128)
.L_128:
        /*0004*/ 	.word	0x00000082


	//----- nvinfo : EIATTR_KPARAM_INFO
	.align		4
.L_129:
        /*0008*/ 	.byte	0x04, 0x17
        /*000a*/ 	.short	(.L_131 - .L_130)
.L_130:
        /*000c*/ 	.word	0x00000000
        /*0010*/ 	.short	0x0002
        /*0012*/ 	.short	0x0010
        /*0014*/ 	.byte	0x00, 0xf0, 0xc1, 0x00


	//----- nvinfo : EIATTR_KPARAM_INFO
	.align		4
.L_131:
        /*0018*/ 	.byte	0x04, 0x17
        /*001a*/ 	.short	(.L_133 - .L_132)
.L_132:
        /*001c*/ 	.word	0x00000000
        /*0020*/ 	.short	0x0001
        /*0022*/ 	.short	0x0008
        /*0024*/ 	.byte	0x00, 0xf0, 0x21, 0x00


	//----- nvinfo : EIATTR_KPARAM_INFO
	.align		4
.L_133:
        /*0028*/ 	.byte	0x04, 0x17
        /*002a*/ 	.short	(.L_135 - .L_134)
.L_134:
        /*002c*/ 	.word	0x00000000
        /*0030*/ 	.short	0x0000
        /*0032*/ 	.short	0x0000
        /*0034*/ 	.byte	0x00, 0xf0, 0x21, 0x00


	//----- nvinfo : EIATTR_SPARSE_MMA_MASK
	.align		4
.L_135:
        /*0038*/ 	.byte	0x03, 0x50
        /*003a*/ 	.short	0x0000


	//----- nvinfo : EIATTR_MAXREG_COUNT
	.align		4
        /*003c*/ 	.byte	0x03, 0x1b
        /*003e*/ 	.short	0x00ff


	//----- nvinfo : EIATTR_EXTERNS
	.align		4
        /*0040*/ 	.byte	0x04, 0x0f
        /*0042*/ 	.short	(.L_137 - .L_136)


	//   ....[0]....
	.align		4
.L_136:
        /*0044*/ 	.word	index@(__assertfail)


	//----- nvinfo : EIATTR_MERCURY_ISA_VERSION
	.align		4
.L_137:
        /*0048*/ 	.byte	0x03, 0x5f
        /*004a*/ 	.short	0x0101


	//----- nvinfo : EIATTR_SYSCALL_OFFSETS
	.align		4
        /*004c*/ 	.byte	0x04, 0x46
        /*004e*/ 	.short	(.L_139 - .L_138)


	//   ....[0]....
.L_138:
        /*0050*/ 	.word	0x00001610


	//   ....[1]....
        /*0054*/ 	.word	0x00001740


	//   ....[2]....
        /*0058*/ 	.word	0x00001b50


	//   ....[3]....
        /*005c*/ 	.word	0x00001c80


	//   ....[4]....
        /*0060*/ 	.word	0x00001eb0


	//   ....[5]....
        /*0064*/ 	.word	0x00002000


	//----- nvinfo : EIATTR_ATOM16_EMUL_INSTR_REG_MAP
	.align		4
.L_139:
        /*0068*/ 	.byte	0x04, 0x2e
        /*006a*/ 	.short	(.L_141 - .L_140)


	//   ....[0]....
.L_140:
        /*006c*/ 	.word	0x00002190
        /*0070*/ 	.short	0x0004
        /*0072*/ 	.short	0x0000


	//   ....[1]....
        /*0074*/ 	.word	0x00002230
        /*0078*/ 	.short	0x0004
        /*007a*/ 	.short	0x0000


	//----- nvinfo : EIATTR_EXIT_INSTR_OFFSETS
	.align		4
.L_141:
        /*007c*/ 	.byte	0x04, 0x1c
        /*007e*/ 	.short	(.L_143 - .L_142)


	//   ....[0]....
.L_142:
        /*0080*/ 	.word	0x00001300


	//   ....[1]....
        /*0084*/ 	.word	0x000023c0


	//----- nvinfo : EIATTR_CRS_STACK_SIZE
	.align		4
.L_143:
        /*0088*/ 	.byte	0x04, 0x1e
        /*008a*/ 	.short	(.L_145 - .L_144)
.L_144:
        /*008c*/ 	.word	0x00000000


	//----- nvinfo : EIATTR_CBANK_PARAM_SIZE
	.align		4
.L_145:
        /*0090*/ 	.byte	0x03, 0x19
        /*0092*/ 	.short	0x0040


	//----- nvinfo : EIATTR_PARAM_CBANK
	.align		4
        /*0094*/ 	.byte	0x04, 0x0a
        /*0096*/ 	.short	(.L_147 - .L_146)
	.align		4
.L_146:
        /*0098*/ 	.word	index@(.nv.constant0._ZN7cutlass9reference6device6kernel12BlockForEachINS_15integer_subbyteILi4ELb1EEENS1_6detail17RandomUniformFuncIS5_EEEEvPT_mNT0_6ParamsE)
        /*009c*/ 	.short	0x0210
        /*009e*/ 	.short	0x0040


	//----- nvinfo : EIATTR_SW_WAR
	.align		4
.L_147:
        /*00a0*/ 	.byte	0x04, 0x36
        /*00a2*/ 	.short	(.L_149 - .L_148)
.L_148:
        /*00a4*/ 	.word	0x00000008
.L_149:


//--------------------- .nv.info._ZN7cutlass9reference6device6kernel12BlockForEachINS_12float_e4m3_tENS1_6detail17RandomUniformFuncIS4_EEEEvPT_mNT0_6ParamsE --------------------------
	.section	.nv.info._ZN7cutlass9reference6device6kernel12BlockForEachINS_12float_e4m3_tENS1_6detail17RandomUniformFuncIS4_EEEEvPT_mNT0_6ParamsE,"",@"SHT_CUDA_INFO"
	.sectionflags	@""
	.align	4


	//----- nvinfo : EIATTR_CUDA_API_VERSION
	.align		4
        /*0000*/ 	.byte	0x04, 0x37
        /*0002*/ 	.short	(.L_151 - .L_150)
.L_150:
        /*0004*/ 	.word	0x00000082


	//----- nvinfo : EIATTR_KPARAM_INFO
	.align		4
.L_151:
        /*0008*/ 	.byte	0x04, 0x17
        /*000a*/ 	.short	(.L_153 - .L_152)
.L_152:
        /*000c*/ 	.word	0x00000000
        /*0010*/ 	.short	0x0002
        /*0012*/ 	.short	0x0010
        /*0014*/ 	.byte	0x00, 0xf0, 0xc1, 0x00


	//----- nvinfo : EIATTR_KPARAM_INFO
	.align		4
.L_153:
        /*0018*/ 	.byte	0x04, 0x17
        /*001a*/ 	.short	(.L_155 - .L_154)
.L_154:
        /*001c*/ 	.word	0x00000000
        /*0020*/ 	.short	0x0001
        /*0022*/ 	.short	0x0008
        /*0024*/ 	.byte	0x00, 0xf0, 0x21, 0x00


	//----- nvinfo : EIATTR_KPARAM_INFO
	.align		4
.L_155:
        /*0028*/ 	.byte	0x04, 0x17
        /*002a*/ 	.short	(.L_157 - .L_156)
.L_156:
        /*002c*/ 	.word	0x00000000
        /*0030*/ 	.short	0x0000
        /*0032*/ 	.short	0x0000
        /*0034*/ 	.byte	0x00, 0xf0, 0x21, 0x00


	//----- nvinfo : EIATTR_SPARSE_MMA_MASK
	.align		4
.L_157:
        /*0038*/ 	.byte	0x03, 0x50
        /*003a*/ 	.short	0x0000


	//----- nvinfo : EIATTR_MAXREG_COUNT
	.align		4
        /*003c*/ 	.byte	0x03, 0x1b
        /*003e*/ 	.short	0x00ff


	//----- nvinfo : EIATTR_MERCURY_ISA_VERSION
	.align		4
        /*0040*/ 	.byte	0x03, 0x5f
        /*0042*/ 	.short	0x0101


	//----- nvinfo : EIATTR_EXIT_INSTR_OFFSETS
	.align		4
        /*0044*/ 	.byte	0x04, 0x1c
        /*0046*/ 	.short	(.L_159 - .L_158)


	//   ....[0]....
.L_158:
        /*0048*/ 	.word	0x00001310


	//   ....[1]....
        /*004c*/ 	.word	0x00001cc0


	//----- nvinfo : EIATTR_CRS_STACK_SIZE
	.align		4
.L_159:
        /*0050*/ 	.byte	0x04, 0x1e
        /*0052*/ 	.short	(.L_161 - .L_160)
.L_160:
        /*0054*/ 	.word	0x00000000


	//----- nvinfo : EIATTR_CBANK_PARAM_SIZE
	.align		4
.L_161:
        /*0058*/ 	.byte	0x03, 0x19
        /*005a*/ 	.short	0x0040


	//----- nvinfo : EIATTR_PARAM_CBANK
	.align		4
        /*005c*/ 	.byte	0x04, 0x0a
        /*005e*/ 	.short	(.L_163 - .L_162)
	.align		4
.L_162:
        /*0060*/ 	.word	index@(.nv.constant0._ZN7cutlass9reference6device6kernel12BlockForEachINS_12float_e4m3_tENS1_6detail17RandomUniformFuncIS4_EEEEvPT_mNT0_6ParamsE)
        /*0064*/ 	.short	0x0210
        /*0066*/ 	.short	0x0040


	//----- nvinfo : EIATTR_SW_WAR
	.align		4
.L_163:
        /*0068*/ 	.byte	0x04, 0x36
        /*006a*/ 	.short	(.L_165 - .L_164)
.L_164:
        /*006c*/ 	.word	0x00000008
.L_165:


//--------------------- .nv.info._ZN7cutlass13device_kernelINS_4gemm6kernel13GemmUniversalIN4cute5tupleIJiiiiEEENS1_10collective13CollectiveMmaINS1_49MainloopSm90TmaGmmaRmemAWarpSpecializedMixedInputILi7ENS5_IJNS4_1CILi1EEESB_SB_EEENS1_35KernelTmaWarpSpecializedCooperativeEEENS5_IJNSA_ILi128EEESF_SF_EEENS5_IJNS_15integer_subbyteILi4ELb1EEENS_5ArrayINS_12float_e4m3_tELi8ELb0EEEEEENS5_IJlSB_lEEESK_SN_NS4_8TiledMMAINS4_8MMA_AtomIJNS4_4SM904GMMA31MMA_64x128x32_F32E4M3E4M3_RS_TNILNSR_7ScaleInE1ELST_1EEEEEENS4_6LayoutINS5_IJNSA_ILi2EEESB_SB_EEENS5_IJSB_NSA_ILi0EEESZ_EEEEENS5_IJNS4_10UnderscoreES12_S12_EEEEENS4_13SM90_TMA_LOADENS4_14ComposedLayoutINS4_7SwizzleILi2ELi4ELi3EEENS4_18smem_ptr_flag_bitsILi4EEENSW_INS5_IJNSA_ILi8EEESF_EEENS5_IJSF_SB_EEEEEEENS4_9Copy_AtomIJNS4_39AutoVectorizingCopyWithAssumedAlignmentILi128EEESI_EEENS4_8identityES15_NS16_INS17_ILi3ELi4ELi3EEENS19_ILi8EEES1E_EEvS1K_EENS_8epilogue10collective18CollectiveEpilogueINS1P_22Sm90TmaWarpSpecializedILi4ELi2ELi16ELb1ELb0EEEJSG_NS5_IJSF_NSA_ILi32EEEEEENS_6half_tENS5_IJSB_llEEES1W_S1X_NS1P_6fusion15FusionCallbacksIS1T_NS1Y_17LinearCombinationIS1W_fS1W_fLNS_15FloatRoundStyleE2EEESG_S1V_JEEES15_NS16_IS1L_NS19_ILi16EEENSW_INS5_IJNSA_ILi64EEES1B_EEENS5_IJSB_S25_EEEEEEENS4_17SM75_U16x8_LDSM_TENS4_14SM90_TMA_STOREES29_NS4_17SM90_U16x8_STSM_TENS1G_IJNS4_17SM90_U32x4_STSM_NES1W_EEEvEEEvvEEEEvNT_6ParamsE --------------------------
	.section	.nv.info._ZN7cutlass13device_kernelINS_4gemm6kernel13GemmUniversalIN4cute5tupleIJiiiiEEENS1_10collective13CollectiveMmaINS1_49MainloopSm90TmaGmmaRmemAWarpSpecializedMixedInputILi7ENS5_IJNS4_1CILi1EEESB_SB_EEENS1_35KernelTmaWarpSpecializedCooperativeEEENS5_IJNSA_ILi128EEESF_SF_EEENS5_IJNS_15integer_subbyteILi4ELb1EEENS_5ArrayINS_12float_e4m3_tELi8ELb0EEEEEENS5_IJlSB_lEEESK_SN_NS4_8TiledMMAINS4_8MMA_AtomIJNS4_4SM904GMMA31MMA_64x128x32_F32E4M3E4M3_RS_TNILNSR_7ScaleInE1ELST_1EEEEEENS4_6LayoutINS5_IJNSA_ILi2EEESB_SB_EEENS5_IJSB_NSA_ILi0EEESZ_EEEEENS5_IJNS4_10UnderscoreES12_S12_EEEEENS4_13SM90_TMA_LOADENS4_14ComposedLayoutINS4_7SwizzleILi2ELi4ELi3EEENS4_18smem_ptr_flag_bitsILi4EEENSW_INS5_IJNSA_ILi8EEESF_EEENS5_IJSF_SB_EEEEEEENS4_9Copy_AtomIJNS4_39AutoVectorizingCopyWithAssumedAlignmentILi128EEESI_EEENS4_8identityES15_NS16_INS17_ILi3ELi4ELi3EEENS19_ILi8EEES1E_EEvS1K_EENS_8epilogue10collective18CollectiveEpilogueINS1P_22Sm90TmaWarpSpecializedILi4ELi2ELi16ELb1ELb0EEEJSG_NS5_IJSF_NSA_ILi32EEEEEENS_6half_tENS5_IJSB_llEEES1W_S1X_NS1P_6fusion15FusionCallbacksIS1T_NS1Y_17LinearCombinationIS1W_fS1W_fLNS_15FloatRoundStyleE2EEESG_S1V_JEEES15_NS16_IS1L_NS19_ILi16EEENSW_INS5_IJNSA_ILi64EEES1B_EEENS5_IJSB_S25_EEEEEEENS4_17SM75_U16x8_LDSM_TENS4_14SM90_TMA_STOREES29_NS4_17SM90_U16x8_STSM_TENS1G_IJNS4_17SM90_U32x4_STSM_NES1W_EEEvEEEvvEEEEvNT_6ParamsE,"",@"SHT_CUDA_INFO"
	.sectionflags	@""
	.align	4


	//----- nvinfo : EIATTR_CUDA_API_VERSION
	.align		4
        /*0000*/ 	.byte	0x04, 0x37
        /*0002*/ 	.short	(.L_167 - .L_166)
.L_166:
        /*0004*/ 	.word	0x00000082


	//----- nvinfo : EIATTR_KPARAM_INFO
	.align		4
.L_167:
        /*0008*/ 	.byte	0x04, 0x17
        /*000a*/ 	.short	(.L_169 - .L_168)
.L_168:
        /*000c*/ 	.word	0x00000000
        /*0010*/ 	.short	0x0000
        /*0012*/ 	.short	0x0070
        /*0014*/ 	.byte	0x00, 0xf0, 0x01, 0x24


	//----- nvinfo : EIATTR_SPARSE_MMA_MASK
	.align		4
.L_169:
        /*0018*/ 	.byte	0x03, 0x50
        /*001a*/ 	.short	0x0000


	//----- nvinfo : EIATTR_MAXREG_COUNT
	.align		4
        /*001c*/ 	.byte	0x03, 0x1b
        /*001e*/ 	.short	0x00a8


	//----- nvinfo : EIATTR_NUM_BARRIERS
	.align		4
        /*0020*/ 	.byte	0x02, 0x4c
        /*0022*/ 	.byte	0x02
	.zero		1


	//----- nvinfo : EIATTR_EXTERNS
	.align		4
        /*0024*/ 	.byte	0x04, 0x0f
        /*0026*/ 	.short	(.L_171 - .L_170)


	//   ....[0]....
	.align		4
.L_170:
        /*0028*/ 	.word	index@(__assertfail)


	//----- nvinfo : EIATTR_MERCURY_ISA_VERSION
	.align		4
.L_171:
        /*002c*/ 	.byte	0x03, 0x5f
        /*002e*/ 	.short	0x0101


	//----- nvinfo : EIATTR_INT_WARP_WIDE_INSTR_OFFSETS
	.align		4
        /*0030*/ 	.byte	0x04, 0x31
        /*0032*/ 	.short	(.L_173 - .L_172)


	//   ....[0]....
.L_172:
        /*0034*/ 	.word	0x00000980


	//   ....[1]....
        /*0038*/ 	.word	0x00000990


	//   ....[2]....
        /*003c*/ 	.word	0x00000a20


	//----- nvinfo : EIATTR_COOP_GROUP_MASK_REGIDS
	.align		4
.L_173:
        /*0040*/ 	.byte	0x04, 0x29
        /*0042*/ 	.short	(.L_175 - .L_174)


	//   ....[0]....
.L_174:
        /*0044*/ 	.word	0xffffffff


	//   ....[1]....
        /*0048*/ 	.word	0xffffffff


	//   ....[2]....
        /*004c*/ 	.word	0xffffffff


	//   ....[3]....
        /*0050*/ 	.word	0xffffffff


	//   ....[4]....
        /*0054*/ 	.word	0xffffffff


	//   ....[5]....
        /*0058*/ 	.word	0x0500000f


	//----- nvinfo : EIATTR_COOP_GROUP_INSTR_OFFSETS
	.align		4
.L_175:
        /*005c*/ 	.byte	0x04, 0x28
        /*005e*/ 	.short	(.L_177 - .L_176)


	//   ....[0]....
.L_176:
        /*0060*/ 	.word	0x00000070


	//   ....[1]....
        /*0064*/ 	.word	0x00000080


	//   ....[2]....
        /*0068*/ 	.word	0x00000460


	//   ....[3]....
        /*006c*/ 	.word	0x00000650


	//   ....[4]....
        /*0070*/ 	.word	0x00000800


	//   ....[5]....
        /*0074*/ 	.word	0x0000b210


	//----- nvinfo : EIATTR_REG_RECONFIG
	.align		4
.L_177:
        /*0078*/ 	.byte	0x01, 0x54
	.zero		2


	//----- nvinfo : EIATTR_SYSCALL_OFFSETS
	.align		4
        /*007c*/ 	.byte	0x04, 0x46
        /*007e*/ 	.short	(.L_179 - .L_178)


	//   ....[0]....
.L_178:
        /*0080*/ 	.word	0x00001720


	//   ....[1]....
        /*0084*/ 	.word	0x00001a60


	//   ....[2]....
        /*0088*/ 	.word	0x00001d50


	//   ....[3]....
        /*008c*/ 	.word	0x00002200


	//   ....[4]....
        /*0090*/ 	.word	0x00002580


	//   ....[5]....
        /*0094*/ 	.word	0x00002c60


	//   ....[6]....
        /*0098*/ 	.word	0x00002ec0


	//   ....[7]....
        /*009c*/ 	.word	0x00003550


	//   ....[8]....
        /*00a0*/ 	.word	0x00003910


	//   ....[9]....
        /*00a4*/ 	.word	0x00004060


	//   ....[10]....
        /*00a8*/ 	.word	0x000042a0


	//   ....[11]....
        /*00ac*/ 	.word	0x00004720


	//   ....[12]....
        /*00b0*/ 	.word	0x00004ae0


	//   ....[13]....
        /*00b4*/ 	.word	0x00005300


	//   ....[14]....
        /*00b8*/ 	.word	0x000053f0


	//   ....[15]....
        /*00bc*/ 	.word	0x00009e00


	//   ....[16]....
        /*00c0*/ 	.word	0x00009f30


	//----- nvinfo : EIATTR_MBARRIER_INSTR_OFFSETS
	.align		4
.L_179:
        /*00c4*/ 	.byte	0x04, 0x39
        /*00c6*/ 	.short	(.L_181 - .L_180)


	//   ....[0]....
.L_180:
        /*00c8*/ 	.word	0x00000560
        /*00cc*/ 	.word	0x000000ff
        /*00d0*/ 	.word	0x00000000
        /*00d4*/ 	.short	0x0100
        /*00d6*/ 	.byte	0x08
	.zero		1


	//   ....[1]....
        /*00d8*/ 	.word	0x00000570
        /*00dc*/ 	.word	0x000000ff
        /*00e0*/ 	.word	0x00000038
        /*00e4*/ 	.short	0x0100
        /*00e6*/ 	.byte	0x08
	.zero		1


	//   ....[2]....
        /*00e8*/ 	.word	0x00000580
        /*00ec*/ 	.word	0x000000ff
        /*00f0*/ 	.word	0x00000008
        /*00f4*/ 	.short	0x0100
        /*00f6*/ 	.byte	0x08
	.zero		1


	//   ....[3]....
        /*00f8*/ 	.word	0x00000590
        /*00fc*/ 	.word	0x000000ff
        /*0100*/ 	.word	0x00000040
        /*0104*/ 	.short	0x0100
        /*0106*/ 	.byte	0x08
	.zero		1


	//   ....[4]....
        /*0108*/ 	.word	0x000005a0
        /*010c*/ 	.word	0x000000ff
        /*0110*/ 	.word	0x00000010
        /*0114*/ 	.short	0x0100
        /*0116*/ 	.byte	0x08
	.zero		1


	//   ....[5]....
        /*0118*/ 	.word	0x000005b0
        /*011c*/ 	.word	0x000000ff
        /*0120*/ 	.word	0x00000048
        /*0124*/ 	.short	0x0100
        /*0126*/ 	.byte	0x08
	.zero		1


	//   ....[6]....
        /*0128*/ 	.word	0x000005c0
        /*012c*/ 	.word	0x000000ff
        /*0130*/ 	.word	0x00000018
        /*0134*/ 	.short	0x0100
        /*0136*/ 	.byte	0x08
	.zero		1


	//   ....[7]....
        /*0138*/ 	.word	0x000005d0
        /*013c*/ 	.word	0x000000ff
        /*0140*/ 	.word	0x00000050
        /*0144*/ 	.short	0x0100
        /*0146*/ 	.byte	0x08
	.zero		1


	//   ....[8]....
        /*0148*/ 	.word	0x000005e0
        /*014c*/ 	.word	0x000000ff
        /*0150*/ 	.word	0x00000020
        /*0154*/ 	.short	0x0100
        /*0156*/ 	.byte	0x08
	.zero		1


	//   ....[9]....
        /*0158*/ 	.word	0x000005f0
        /*015c*/ 	.word	0x000000ff
        /*0160*/ 	.word	0x00000058
        /*0164*/ 	.short	0x0100
        /*0166*/ 	.byte	0x08
	.zero		1


	//   ....[10]....
        /*0168*/ 	.word	0x00000600
        /*016c*/ 	.word	0x000000ff
        /*0170*/ 	.word	0x00000028
        /*0174*/ 	.short	0x0100
        /*0176*/ 	.byte	0x08
	.zero		1


	//   ....[11]....
        /*0178*/ 	.word	0x00000610
        /*017c*/ 	.word	0x000000ff
        /*0180*/ 	.word	0x00000060
        /*0184*/ 	.short	0x0100
        /*0186*/ 	.byte	0x08
	.zero		1


	//   ....[12]....
        /*0188*/ 	.word	0x00000620
        /*018c*/ 	.word	0x000000ff
        /*0190*/ 	.word	0x00000030
        /*0194*/ 	.short	0x0100
        /*0196*/ 	.byte	0x08
	.zero		1


	//   ....[13]....
        /*0198*/ 	.word	0x00000630
        /*019c*/ 	.word	0x000000ff
        /*01a0*/ 	.word	0x00000068
        /*01a4*/ 	.short	0x0100
        /*01a6*/ 	.byte	0x08
	.zero		1


	//   ....[14]....
        /*01a8*/ 	.word	0x00000770
        /*01ac*/ 	.word	0x000000ff
        /*01b0*/ 	.word	0x00000070
        /*01b4*/ 	.short	0x0100
        /*01b6*/ 	.byte	0x08
	.zero		1


	//   ....[15]....
        /*01b8*/ 	.word	0x00000780
        /*01bc*/ 	.word	0x000000ff
        /*01c0*/ 	.word	0x00000090
        /*01c4*/ 	.short	0x0100
        /*01c6*/ 	.byte	0x08
	.zero		1


	//   ....[16]....
        /*01c8*/ 	.word	0x00000790
        /*01cc*/ 	.word	0x000000ff
        /*01d0*/ 	.word	0x00000078
        /*01d4*/ 	.short	0x0100
        /*01d6*/ 	.byte	0x08
	.zero		1


	//   ....[17]....
        /*01d8*/ 	.word	0x000007a0
        /*01dc*/ 	.word	0x000000ff
        /*01e0*/ 	.word	0x00000098
        /*01e4*/ 	.short	0x0100
        /*01e6*/ 	.byte	0x08
	.zero		1


	//   ....[18]....
        /*01e8*/ 	.word	0x000007b0
        /*01ec*/ 	.word	0x000000ff
        /*01f0*/ 	.word	0x00000080
        /*01f4*/ 	.short	0x0100
        /*01f6*/ 	.byte	0x08
	.zero		1


	//   ....[19]....
        /*01f8*/ 	.word	0x000007c0
        /*01fc*/ 	.word	0x000000ff
        /*0200*/ 	.word	0x000000a0
        /*0204*/ 	.short	0x0100
        /*0206*/ 	.byte	0x08
	.zero		1


	//   ....[20]....
        /*0208*/ 	.word	0x000007d0
        /*020c*/ 	.word	0x000000ff
        /*0210*/ 	.word	0x00000088
        /*0214*/ 	.short	0x0100
        /*0216*/ 	.byte	0x08
	.zero		1


	//   ....[21]....
        /*0218*/ 	.word	0x000007e0
        /*021c*/ 	.word	0x000000ff
        /*0220*/ 	.word	0x000000a8
        /*0224*/ 	.short	0x0100
        /*0226*/ 	.byte	0x08
	.zero		1


	//   ....[22]....
        /*0228*/ 	.word	0x00000ac0
        /*022c*/ 	.word	0x000000ff
        /*0230*/ 	.word	0x000000b0
        /*0234*/ 	.short	0x0100
        /*0236*/ 	.byte	0x08
	.zero		1


	//   ....[23]....
        /*0238*/ 	.word	0x00000b10
        /*023c*/ 	.word	0x000000ff
        /*0240*/ 	.word	0x000000b8
        /*0244*/ 	.short	0x0100
        /*0246*/ 	.byte	0x08
	.zero		1


	//   ....[24]....
        /*0248*/ 	.word	0x000017f0
        /*024c*/ 	.word	0x00000003
        /*0250*/ 	.word	0x00000000
        /*0254*/ 	.short	0x010a
        /*0256*/ 	.byte	0x3f
	.zero		1


	//   ....[25]....
        /*0258*/ 	.word	0x00001830
        /*025c*/ 	.word	0x00000003
        /*0260*/ 	.word	0x00000000
        /*0264*/ 	.short	0x010a
        /*0266*/ 	.byte	0x3f
	.zero		1


	//   ....[26]....
        /*0268*/ 	.word	0x00001930
        /*026c*/ 	.word	0x000000ff
        /*0270*/ 	.word	0x00000000
        /*0274*/ 	.short	0x010a
        /*0276*/ 	.byte	0x04
	.zero		1


	//   ....[27]....
        /*0278*/ 	.word	0x00002ac0
        /*027c*/ 	.word	0x000000ff
        /*0280*/ 	.word	0x00000000
        /*0284*/ 	.short	0x010a
        /*0286*/ 	.byte	0x04
	.zero		1


	//   ....[28]....
        /*0288*/ 	.word	0x00003410
        /*028c*/ 	.word	0x00000000
        /*0290*/ 	.word	0x00000000
        /*0294*/ 	.short	0x010a
        /*0296*/ 	.byte	0x3f
	.zero		1


	//   ....[29]....
        /*0298*/ 	.word	0x00003de0
        /*029c*/ 	.word	0x000000ff
        /*02a0*/ 	.word	0x00000000
        /*02a4*/ 	.short	0x0101
        /*02a6*/ 	.byte	0x04
	.zero		1


	//   ....[30]....
        /*02a8*/ 	.word	0x00003f20
        /*02ac*/ 	.word	0x00000000
        /*02b0*/ 	.word	0x00000000
        /*02b4*/ 	.short	0x010a
        /*02b6*/ 	.byte	0x3f
	.zero		1


	//   ....[31]....
        /*02b8*/ 	.word	0x00004fb0
        /*02bc*/ 	.word	0x000000ff
        /*02c0*/ 	.word	0x00000000
        /*02c4*/ 	.short	0x0101
        /*02c6*/ 	.byte	0x04
	.zero		1


	//   ....[32]....
        /*02c8*/ 	.word	0x000050c0
        /*02cc*/ 	.word	0x000000ff
        /*02d0*/ 	.word	0x00000000
        /*02d4*/ 	.short	0x0101
        /*02d6*/ 	.byte	0x04
	.zero		1


	//   ....[33]....
        /*02d8*/ 	.word	0x00005900
        /*02dc*/ 	.word	0x000000ff
        /*02e0*/ 	.word	0x00000070
        /*02e4*/ 	.short	0x010a
        /*02e6*/ 	.byte	0x34
	.zero		1


	//   ....[34]....
        /*02e8*/ 	.word	0x00006170
        /*02ec*/ 	.word	0x000000ff
        /*02f0*/ 	.word	0x00000000
        /*02f4*/ 	.short	0x0101
        /*02f6*/ 	.byte	0x04
	.zero		1


	//   ....[35]....
        /*02f8*/ 	.word	0x00006250
        /*02fc*/ 	.word	0x0000000f
        /*0300*/ 	.word	0x00000070
        /*0304*/ 	.short	0x010a
        /*0306*/ 	.byte	0x3f
	.zero		1


	//   ....[36]....
        /*0308*/ 	.word	0x00006890
        /*030c*/ 	.word	0x000000ff
        /*0310*/ 	.word	0x00000000
        /*0314*/ 	.short	0x0101
        /*0316*/ 	.byte	0x04
	.zero		1


	//   ....[37]....
        /*0318*/ 	.word	0x00006980
        /*031c*/ 	.word	0x0000000d
        /*0320*/ 	.word	0x00000070
        /*0324*/ 	.short	0x010a
        /*0326*/ 	.byte	0x3f
	.zero		1


	//   ....[38]....
        /*0328*/ 	.word	0x00007000
        /*032c*/ 	.word	0x000000ff
        /*0330*/ 	.word	0x00000000
        /*0334*/ 	.short	0x0101
        /*0336*/ 	.byte	0x04
	.zero		1


	//   ....[39]....
        /*0338*/ 	.word	0x000070e0
        /*033c*/ 	.word	0x00000014
        /*0340*/ 	.word	0x00000070
        /*0344*/ 	.short	0x010a
        /*0346*/ 	.byte	0x3f
	.zero		1


	//   ....[40]....
        /*0348*/ 	.word	0x00007710
        /*034c*/ 	.word	0x000000ff
        /*0350*/ 	.word	0x00000000
        /*0354*/ 	.short	0x0101
        /*0356*/ 	.byte	0x04
	.zero		1


	//   ....[41]....
        /*0358*/ 	.word	0x00008050
        /*035c*/ 	.word	0x000000ff
        /*0360*/ 	.word	0x00000000
        /*0364*/ 	.short	0x0101
        /*0366*/ 	.byte	0x04
	.zero		1


	//   ....[42]....
        /*0368*/ 	.word	0x00008730
        /*036c*/ 	.word	0x000000ff
        /*0370*/ 	.word	0x000000b8
        /*0374*/ 	.short	0x010a
        /*0376*/ 	.byte	0x04
	.zero		1


	//   ....[43]....
        /*0378*/ 	.word	0x00008b30
        /*037c*/ 	.word	0x000000ff
        /*0380*/ 	.word	0x00000090
        /*0384*/ 	.short	0x010a
        /*0386*/ 	.byte	0x0d
	.zero		1


	//   ....[44]....
        /*0388*/ 	.word	0x00008c80
        /*038c*/ 	.word	0x000000ff
        /*0390*/ 	.word	0x00000070
        /*0394*/ 	.short	0x010b
        /*0396*/ 	.byte	0x0d
	.zero		1


	//   ....[45]....
        /*0398*/ 	.word	0x00008ce0
        /*039c*/ 	.word	0x000000ff
        /*03a0*/ 	.word	0x00000000
        /*03a4*/ 	.short	0x0101
        /*03a6*/ 	.byte	0x08
	.zero		1


	//   ....[46]....
        /*03a8*/ 	.word	0x00008d10
        /*03ac*/ 	.word	0x000000ff
        /*03b0*/ 	.word	0x00000098
        /*03b4*/ 	.short	0x010a
        /*03b6*/ 	.byte	0x0d
	.zero		1


	//   ....[47]....
        /*03b8*/ 	.word	0x00008e80
        /*03bc*/ 	.word	0x000000ff
        /*03c0*/ 	.word	0x00000078
        /*03c4*/ 	.short	0x010b
        /*03c6*/ 	.byte	0x0d
	.zero		1


	//   ....[48]....
        /*03c8*/ 	.word	0x00008ee0
        /*03cc*/ 	.word	0x000000ff
        /*03d0*/ 	.word	0x00000000
        /*03d4*/ 	.short	0x0101
        /*03d6*/ 	.byte	0x08
	.zero		1


	//   ....[49]....
        /*03d8*/ 	.word	0x00008f10
        /*03dc*/ 	.word	0x000000ff
        /*03e0*/ 	.word	0x000000a0
        /*03e4*/ 	.short	0x010a
        /*03e6*/ 	.byte	0x0d
	.zero		1


	//   ....[50]....
        /*03e8*/ 	.word	0x00009080
        /*03ec*/ 	.word	0x000000ff
        /*03f0*/ 	.word	0x00000080
        /*03f4*/ 	.short	0x010b
        /*03f6*/ 	.byte	0x0d
	.zero		1


	//   ....[51]....
        /*03f8*/ 	.word	0x000090e0
        /*03fc*/ 	.word	0x000000ff
        /*0400*/ 	.word	0x00000000
        /*0404*/ 	.short	0x0101
        /*0406*/ 	.byte	0x08
	.zero		1


	//   ....[52]....
        /*0408*/ 	.word	0x00009110
        /*040c*/ 	.word	0x000000ff
        /*0410*/ 	.word	0x000000a8
        /*0414*/ 	.short	0x010a
        /*0416*/ 	.byte	0x0d
	.zero		1


	//   ....[53]....
        /*0418*/ 	.word	0x00009280
        /*041c*/ 	.word	0x000000ff
        /*0420*/ 	.word	0x00000088
        /*0424*/ 	.short	0x010b
        /*0426*/ 	.byte	0x0d
	.zero		1


	//   ....[54]....
        /*0428*/ 	.word	0x00009370
        /*042c*/ 	.word	0x000000ff
        /*0430*/ 	.word	0x00000000
        /*0434*/ 	.short	0x0101
        /*0436*/ 	.byte	0x08
	.zero		1


	//   ....[55]....
        /*0438*/ 	.word	0x000099a0
        /*043c*/ 	.word	0x00000005
        /*0440*/ 	.word	0x00000090
        /*0444*/ 	.short	0x010a
        /*0446*/ 	.byte	0x3f
	.zero		1


	//   ....[56]....
        /*0448*/ 	.word	0x000099e0
        /*044c*/ 	.word	0x00000005
        /*0450*/ 	.word	0x00000098
        /*0454*/ 	.short	0x010a
        /*0456*/ 	.byte	0x3f
	.zero		1


	//   ....[57]....
        /*0458*/ 	.word	0x00009a20
        /*045c*/ 	.word	0x00000005
        /*0460*/ 	.word	0x000000a0
        /*0464*/ 	.short	0x010a
        /*0466*/ 	.byte	0x3f
	.zero		1


	//   ....[58]....
        /*0468*/ 	.word	0x00009a70
        /*046c*/ 	.word	0x00000005
        /*0470*/ 	.word	0x000000a8
        /*0474*/ 	.short	0x010a
        /*0476*/ 	.byte	0x3f
	.zero		1


	//   ....[59]....
        /*0478*/ 	.word	0x0000a030
        /*047c*/ 	.word	0x00000007
        /*0480*/ 	.word	0x00000038
        /*0484*/ 	.short	0x010a
        /*0486*/ 	.byte	0x3f
	.zero		1


	//   ....[60]....
        /*0488*/ 	.word	0x0000a710
        /*048c*/ 	.word	0x00000012
        /*0490*/ 	.word	0x000000b8
        /*0494*/ 	.short	0x0101
        /*0496*/ 	.byte	0x3f
	.zero		1


	//   ....[61]....
        /*0498*/ 	.word	0x0000ae20
        /*049c*/ 	.word	0x00000005
        /*04a0*/ 	.word	0x00000000
        /*04a4*/ 	.short	0x010a
        /*04a6*/ 	.byte	0x3f
	.zero		1


	//   ....[62]....
        /*04a8*/ 	.word	0x0000aea0
        /*04ac*/ 	.word	0x00000007
        /*04b0*/ 	.word	0x00000000
        /*04b4*/ 	.short	0x010a
        /*04b6*/ 	.byte	0x3f
	.zero		1


	//   ....[63]....
        /*04b8*/ 	.word	0x0000af30
        /*04bc*/ 	.word	0x00000006
        /*04c0*/ 	.word	0x00000000
        /*04c4*/ 	.short	0x010a
        /*04c6*/ 	.byte	0x3f
	.zero		1


	//   ....[64]....
        /*04c8*/ 	.word	0x0000afc0
        /*04cc*/ 	.word	0x00000009
        /*04d0*/ 	.word	0x00000000
        /*04d4*/ 	.short	0x010a
        /*04d6*/ 	.byte	0x3f
	.zero		1


	//   ....[65]....
        /*04d8*/ 	.word	0x0000b050
        /*04dc*/ 	.word	0x00000008
        /*04e0*/ 	.word	0x00000000
        /*04e4*/ 	.short	0x010a
        /*04e6*/ 	.byte	0x3f
	.zero		1


	//   ....[66]....
        /*04e8*/ 	.word	0x0000b0e0
        /*04ec*/ 	.word	0x0000000b
        /*04f0*/ 	.word	0x00000000
        /*04f4*/ 	.short	0x010a
        /*04f6*/ 	.byte	0x3f
	.zero		1


	//   ....[67]....
        /*04f8*/ 	.word	0x0000b170
        /*04fc*/ 	.word	0x00000003
        /*0500*/ 	.word	0x00000000
        /*0504*/ 	.short	0x010a
        /*0506*/ 	.byte	0x3f
	.zero		1


	//   ....[68]....
        /*0508*/ 	.word	0x0000b240
        /*050c*/ 	.word	0x00000003
        /*0510*/ 	.word	0x00000000
        /*0514*/ 	.short	0x010a
        /*0516*/ 	.byte	0x3f
	.zero		1


	//   ....[69]....
        /*0518*/ 	.word	0x0000b2a0
        /*051c*/ 	.word	0x00000003
        /*0520*/ 	.word	0x00000000
        /*0524*/ 	.short	0x010a
        /*0526*/ 	.byte	0x3f
	.zero		1


	//   ....[70]....
        /*0528*/ 	.word	0x0000b2f0
        /*052c*/ 	.word	0x00000000
        /*0530*/ 	.word	0x00000000
        /*0534*/ 	.short	0x010a
        /*0536*/ 	.byte	0x3f
	.zero		1


	//   ....[71]....
        /*0538*/ 	.word	0x0000b350
        /*053c*/ 	.word	0x00000005
        /*0540*/ 	.word	0x00000070
        /*0544*/ 	.short	0x010a
        /*0546*/ 	.byte	0x3f
	.zero		1


	//   ....[72]....
        /*0548*/ 	.word	0x0000b3a0
        /*054c*/ 	.word	0x0000000f
        /*0550*/ 	.word	0x00000070
        /*0554*/ 	.short	0x010a
        /*0556*/ 	.byte	0x3f
	.zero		1


	//   ....[73]....
        /*0558*/ 	.word	0x0000b3f0
        /*055c*/ 	.word	0x0000000d
        /*0560*/ 	.word	0x00000070
        /*0564*/ 	.short	0x010a
        /*0566*/ 	.byte	0x3f
	.zero		1


	//   ....[74]....
        /*0568*/ 	.word	0x0000b440
        /*056c*/ 	.word	0x00000014
        /*0570*/ 	.word	0x00000070
        /*0574*/ 	.short	0x010a
        /*0576*/ 	.byte	0x3f
	.zero		1


	//   ....[75]....
        /*0578*/ 	.word	0x0000b4a0
        /*057c*/ 	.word	0x00000003
        /*0580*/ 	.word	0x000000b8
        /*0584*/ 	.short	0x010a
        /*0586*/ 	.byte	0x3f
	.zero		1


	//   ....[76]....
        /*0588*/ 	.word	0x0000b500
        /*058c*/ 	.word	0x00000005
        /*0590*/ 	.word	0x00000090
        /*0594*/ 	.short	0x010a
        /*0596*/ 	.byte	0x3f
	.zero		1


	//   ....[77]....
        /*0598*/ 	.word	0x0000b560
        /*059c*/ 	.word	0x00000005
        /*05a0*/ 	.word	0x00000098
        /*05a4*/ 	.short	0x010a
        /*05a6*/ 	.byte	0x3f
	.zero		1


	//   ....[78]....
        /*05a8*/ 	.word	0x0000b5c0
        /*05ac*/ 	.word	0x00000005
        /*05b0*/ 	.word	0x000000a0
        /*05b4*/ 	.short	0x010a
        /*05b6*/ 	.byte	0x3f
	.zero		1


	//   ....[79]....
        /*05b8*/ 	.word	0x0000b620
        /*05bc*/ 	.word	0x00000005
        /*05c0*/ 	.word	0x000000a8
        /*05c4*/ 	.short	0x010a
        /*05c6*/ 	.byte	0x3f
	.zero		1


	//   ....[80]....
        /*05c8*/ 	.word	0x0000b670
        /*05cc*/ 	.word	0x00000005
        /*05d0*/ 	.word	0x00000090
        /*05d4*/ 	.short	0x010a
        /*05d6*/ 	.byte	0x3f
	.zero		1


	//   ....[81]....
        /*05d8*/ 	.word	0x0000b6c0
        /*05dc*/ 	.word	0x00000005
        /*05e0*/ 	.word	0x00000098
        /*05e4*/ 	.short	0x010a
        /*05e6*/ 	.byte	0x3f
	.zero		1


	//   ....[82]....
        /*05e8*/ 	.word	0x0000b710
        /*05ec*/ 	.word	0x00000005
        /*05f0*/ 	.word	0x000000a0
        /*05f4*/ 	.short	0x010a
        /*05f6*/ 	.byte	0x3f
	.zero		1


	//   ....[83]....
        /*05f8*/ 	.word	0x0000b760
        /*05fc*/ 	.word	0x00000007
        /*0600*/ 	.word	0x00000038
        /*0604*/ 	.short	0x010a
        /*0606*/ 	.byte	0x3f
	.zero		1


	//   ....[84]....
        /*0608*/ 	.word	0x0000b930
        /*060c*/ 	.word	0x00000005
        /*0610*/ 	.word	0x00000000
        /*0614*/ 	.short	0x010a
        /*0616*/ 	.byte	0x3f
	.zero		1


	//   ....[85]....
        /*0618*/ 	.word	0x0000b980
        /*061c*/ 	.word	0x00000007
        /*0620*/ 	.word	0x00000000
        /*0624*/ 	.short	0x010a
        /*0626*/ 	.byte	0x3f
	.zero		1


	//   ....[86]....
        /*0628*/ 	.word	0x0000b9d0
        /*062c*/ 	.word	0x00000006
        /*0630*/ 	.word	0x00000000
        /*0634*/ 	.short	0x010a
        /*0636*/ 	.byte	0x3f
	.zero		1


	//   ....[87]....
        /*0638*/ 	.word	0x0000ba20
        /*063c*/ 	.word	0x00000009
        /*0640*/ 	.word	0x00000000
        /*0644*/ 	.short	0x010a
        /*0646*/ 	.byte	0x3f
	.zero		1


	//   ....[88]....
        /*0648*/ 	.word	0x0000ba70
        /*064c*/ 	.word	0x00000008
        /*0650*/ 	.word	0x00000000
        /*0654*/ 	.short	0x010a
        /*0656*/ 	.byte	0x3f
	.zero		1


	//   ....[89]....
        /*0658*/ 	.word	0x0000bac0
        /*065c*/ 	.word	0x0000000b
        /*0660*/ 	.word	0x00000000
        /*0664*/ 	.short	0x010a
        /*0666*/ 	.byte	0x3f
	.zero		1


	//----- nvinfo : EIATTR_NUM_MBARRIERS
	.align		4
.L_181:
        /*0668*/ 	.byte	0x03, 0x38
        /*066a*/ 	.short	0x0018


	//----- nvinfo : EIATTR_EXIT_INSTR_OFFSETS
	.align		4
        /*066c*/ 	.byte	0x04, 0x1c
        /*066e*/ 	.short	(.L_183 - .L_182)


	//   ....[0]....
.L_182:
        /*0670*/ 	.word	0x0000b1c0


	//----- nvinfo : EIATTR_MAX_THREADS
	.align		4
.L_183:
        /*0674*/ 	.byte	0x04, 0x05
        /*0676*/ 	.short	(.L_185 - .L_184)
.L_184:
        /*0678*/ 	.word	0x00000180
        /*067c*/ 	.word	0x00000001
        /*0680*/ 	.word	0x00000001


	//----- nvinfo : EIATTR_CRS_STACK_SIZE
	.align		4
.L_185:
        /*0684*/ 	.byte	0x04, 0x1e
        /*0686*/ 	.short	(.L_187 - .L_186)
.L_186:
        /*0688*/ 	.word	0x00000000


	//----- nvinfo : EIATTR_CBANK_PARAM_SIZE
	.align		4
.L_187:
        /*068c*/ 	.byte	0x03, 0x19
        /*068e*/ 	.short	0x0970


	//----- nvinfo : EIATTR_PARAM_CBANK
	.align		4
        /*0690*/ 	.byte	0x04, 0x0a
        /*0692*/ 	.short	(.L_189 - .L_188)
	.align		4
.L_188:
        /*0694*/ 	.word	index@(.nv.constant0._ZN7cutlass13device_kernelINS_4gemm6kernel13GemmUniversalIN4cute5tupleIJiiiiEEENS1_10collective13CollectiveMmaINS1_49MainloopSm90TmaGmmaRmemAWarpSpecializedMixedInputILi7ENS5_IJNS4_1CILi1EEESB_SB_EEENS1_35KernelTmaWarpSpecializedCooperativeEEENS5_IJNSA_ILi128EEESF_SF_EEENS5_IJNS_15integer_subbyteILi4ELb1EEENS_5ArrayINS_12float_e4m3_tELi8ELb0EEEEEENS5_IJlSB_lEEESK_SN_NS4_8TiledMMAINS4_8MMA_AtomIJNS4_4SM904GMMA31MMA_64x128x32_F32E4M3E4M3_RS_TNILNSR_7ScaleInE1ELST_1EEEEEENS4_6LayoutINS5_IJNSA_ILi2EEESB_SB_EEENS5_IJSB_NSA_ILi0EEESZ_EEEEENS5_IJNS4_10UnderscoreES12_S12_EEEEENS4_13SM90_TMA_LOADENS4_14ComposedLayoutINS4_7SwizzleILi2ELi4ELi3EEENS4_18smem_ptr_flag_bitsILi4EEENSW_INS5_IJNSA_ILi8EEESF_EEENS5_IJSF_SB_EEEEEEENS4_9Copy_AtomIJNS4_39AutoVectorizingCopyWithAssumedAlignmentILi128EEESI_EEENS4_8identityES15_NS16_INS17_ILi3ELi4ELi3EEENS19_ILi8EEES1E_EEvS1K_EENS_8epilogue10collective18CollectiveEpilogueINS1P_22Sm90TmaWarpSpecializedILi4ELi2ELi16ELb1ELb0EEEJSG_NS5_IJSF_NSA_ILi32EEEEEENS_6half_tENS5_IJSB_llEEES1W_S1X_NS1P_6fusion15FusionCallbacksIS1T_NS1Y_17LinearCombinationIS1W_fS1W_fLNS_15FloatRoundStyleE2EEESG_S1V_JEEES15_NS16_IS1L_NS19_ILi16EEENSW_INS5_IJNSA_ILi64EEES1B_EEENS5_IJSB_S25_EEEEEEENS4_17SM75_U16x8_LDSM_TENS4_14SM90_TMA_STOREES29_NS4_17SM90_U16x8_STSM_TENS1G_IJNS4_17SM90_U32x4_STSM_NES1W_EEEvEEEvvEEEEvNT_6ParamsE)
        /*0698*/ 	.short	0x0210
        /*069a*/ 	.short	0x0970


	//----- nvinfo : EIATTR_SW_WAR
	.align		4
.L_189:
        /*069c*/ 	.byte	0x04, 0x36
        /*069e*/ 	.short	(.L_191 - .L_190)
.L_190:
        /*06a0*/ 	.word	0x00000008
.L_191:


//--------------------- .nv.info._ZN7cutlass13device_kernelINS_4gemm6kernel13GemmUniversalIN4cute5tupleIJiiiiEEENS1_10collective13CollectiveMmaINS1_49MainloopSm90TmaGmmaRmemAWarpSpecializedMixedInputILi7ENS5_IJNS4_1CILi1EEESB_SB_EEENS1_35KernelTmaWarpSpecializedCooperativeEEENS5_IJNSA_ILi128EEESF_SF_EEENS5_IJNS_15integer_subbyteILi4ELb1EEENS_5ArrayINS_12float_e4m3_tELi8ELb0EEEEEENS4_6LayoutINS5_IJNS5_IJNS5_IJNS5_IJNSA_ILi8EEENSA_ILi2EEEEEESB_EEEiEEENS5_IJNS5_IJNS5_IJNSA_ILi4EEEST_SP_EEESB_EEEiEEENS5_IJSB_iEEEEEENS5_IJNS5_IJNS5_IJNS5_IJNSA_ILi64EEEST_EEENSA_ILi0EEEEEENSA_ILi512EEEEEENS5_IJNS5_IJNS5_IJSB_NSA_ILi16EEESO_EEES11_EEEiEEENS5_IJS11_iEEEEEEEESK_NS5_IJlSB_lEEENS4_8TiledMMAINS4_8MMA_AtomIJNS4_4SM904GMMA31MMA_64x128x32_F32E4M3E4M3_RS_TNILNS1G_7ScaleInE1ELS1I_1EEEEEENSN_INS5_IJSP_SB_SB_EEENS5_IJSB_S11_S11_EEEEENS5_IJNS4_10UnderscoreES1O_S1O_EEEEENS4_13SM90_TMA_LOADENS4_14ComposedLayoutINS4_7SwizzleILi2ELi4ELi3EEENS4_18smem_ptr_flag_bitsILi4EEENSN_INS5_IJSO_SF_EEENS5_IJSF_SB_EEEEEEENS4_9Copy_AtomIJNS4_39AutoVectorizingCopyWithAssumedAlignmentILi128EEESI_EEENS4_8identityES1R_NS1S_INS1T_ILi3ELi4ELi3EEENS1V_ILi8EEES1Z_EEvS25_EENS_8epilogue10collective18CollectiveEpilogueINS2A_22Sm90TmaWarpSpecializedILi4ELi2ELi16ELb1ELb0EEEJSG_NS5_IJSF_NSA_ILi32EEEEEENS_6half_tENS5_IJSB_llEEES2H_S2I_NS2A_6fusion15FusionCallbacksIS2E_NS2J_17LinearCombinationIS2H_fS2H_fLNS_15FloatRoundStyleE2EEESG_S2G_JEEES1R_NS1S_IS26_NS1V_ILi16EEENSN_INS5_IJSZ_SO_EEENS5_IJSB_SZ_EEEEEEENS4_17SM75_U16x8_LDSM_TENS4_14SM90_TMA_STOREES2T_NS4_17SM90_U16x8_STSM_TENS21_IJNS4_17SM90_U32x4_STSM_NES2H_EEEvEEEvvEEEEvNT_6ParamsE --------------------------
	.section	.nv.info._ZN7cutlass13device_kernelINS_4gemm6kernel13GemmUniversalIN4cute5tupleIJiiiiEEENS1_10collective13CollectiveMmaINS1_49MainloopSm90TmaGmmaRmemAWarpSpecializedMixedInputILi7ENS5_IJNS4_1CILi1EEESB_SB_EEENS1_35KernelTmaWarpSpecializedCooperativeEEENS5_IJNSA_ILi128EEESF_SF_EEENS5_IJNS_15integer_subbyteILi4ELb1EEENS_5ArrayINS_12float_e4m3_tELi8ELb0EEEEEENS4_6LayoutINS5_IJNS5_IJNS5_IJNS5_IJNSA_ILi8EEENSA_ILi2EEEEEESB_EEEiEEENS5_IJNS5_IJNS5_IJNSA_ILi4EEEST_SP_EEESB_EEEiEEENS5_IJSB_iEEEEEENS5_IJNS5_IJNS5_IJNS5_IJNSA_ILi64EEEST_EEENSA_ILi0EEEEEENSA_ILi512EEEEEENS5_IJNS5_IJNS5_IJSB_NSA_ILi16EEESO_EEES11_EEEiEEENS5_IJS11_iEEEEEEEESK_NS5_IJlSB_lEEENS4_8TiledMMAINS4_8MMA_AtomIJNS4_4SM904GMMA31MMA_64x128x32_F32E4M3E4M3_RS_TNILNS1G_7ScaleInE1ELS1I_1EEEEEENSN_INS5_IJSP_SB_SB_EEENS5_IJSB_S11_S11_EEEEENS5_IJNS4_10UnderscoreES1O_S1O_EEEEENS4_13SM90_TMA_LOADENS4_14ComposedLayoutINS4_7SwizzleILi2ELi4ELi3EEENS4_18smem_ptr_flag_bitsILi4EEENSN_INS5_IJSO_SF_EEENS5_IJSF_SB_EEEEEEENS4_9Copy_AtomIJNS4_39AutoVectorizingCopyWithAssumedAlignmentILi128EEESI_EEENS4_8identityES1R_NS1S_INS1T_ILi3ELi4ELi3EEENS1V_ILi8EEES1Z_EEvS25_EENS_8epilogue10collective18CollectiveEpilogueINS2A_22Sm90TmaWarpSpecializedILi4ELi2ELi16ELb1ELb0EEEJSG_NS5_IJSF_NSA_ILi32EEEEEENS_6half_tENS5_IJSB_llEEES2H_S2I_NS2A_6fusion15FusionCallbacksIS2E_NS2J_17LinearCombinationIS2H_fS2H_fLNS_15FloatRoundStyleE2EEESG_S2G_JEEES1R_NS1S_IS26_NS1V_ILi16EEENSN_INS5_IJSZ_SO_EEENS5_IJSB_SZ_EEEEEEENS4_17SM75_U16x8_LDSM_TENS4_14SM90_TMA_STOREES2T_NS4_17SM90_U16x8_STSM_TENS21_IJNS4_17SM90_U32x4_STSM_NES2H_EEEvEEEvvEEEEvNT_6ParamsE,"",@"SHT_CUDA_INFO"
	.sectionflags	@""
	.align	4


	//----- nvinfo : EIATTR_CUDA_API_VERSION
	.align		4
        /*0000*/ 	.byte	0x04, 0x37
        /*0002*/ 	.short	(.L_193 - .L_192)
.L_192:
        /*0004*/ 	.word	0x00000082


	//----- nvinfo : EIATTR_KPARAM_INFO
	.align		4
.L_193:
        /*0008*/ 	.byte	0x04, 0x17
        /*000a*/ 	.short	(.L_195 - .L_194)
.L_194:
        /*000c*/ 	.word	0x00000000
        /*0010*/ 	.short	0x0000
        /*0012*/ 	.short	0x0070
        /*0014*/ 	.byte	0x00, 0xf0, 0x01, 0x24


	//----- nvinfo : EIATTR_SPARSE_MMA_MASK
	.align		4
.L_195:
        /*0018*/ 	.byte	0x03, 0x50
        /*001a*/ 	.short	0x0000


	//----- nvinfo : EIATTR_MAXREG_COUNT
	.align		4
        /*001c*/ 	.byte	0x03, 0x1b
        /*001e*/ 	.short	0x00a8


	//----- nvinfo : EIATTR_NUM_BARRIERS
	.align		4
        /*0020*/ 	.byte	0x02, 0x4c
        /*0022*/ 	.byte	0x02
	.zero		1


	//----- nvinfo : EIATTR_EXTERNS
	.align		4
        /*0024*/ 	.byte	0x04, 0x0f
        /*0026*/ 	.short	(.L_197 - .L_196)


	//   ....[0]....
	.align		4
.L_196:
        /*0028*/ 	.word	index@(__assertfail)


	//----- nvinfo : EIATTR_MERCURY_ISA_VERSION
	.align		4
.L_197:
        /*002c*/ 	.byte	0x03, 0x5f
        /*002e*/ 	.short	0x0101


	//----- nvinfo : EIATTR_INT_WARP_WIDE_INSTR_OFFSETS
	.align		4
        /*0030*/ 	.byte	0x04, 0x31
        /*0032*/ 	.short	(.L_199 - .L_198)


	//   ....[0]....
.L_198:
        /*0034*/ 	.word	0x00000970


	//   ....[1]....
        /*0038*/ 	.word	0x00000980


	//   ....[2]....
        /*003c*/ 	.word	0x00000a30


	//----- nvinfo : EIATTR_COOP_GROUP_MASK_REGIDS
	.align		4
.L_199:
        /*0040*/ 	.byte	0x04, 0x29
        /*0042*/ 	.short	(.L_201 - .L_200)


	//   ....[0]....
.L_200:
        /*0044*/ 	.word	0xffffffff


	//   ....[1]....
        /*0048*/ 	.word	0xffffffff


	//   ....[2]....
        /*004c*/ 	.word	0xffffffff


	//   ....[3]....
        /*0050*/ 	.word	0xffffffff


	//   ....[4]....
        /*0054*/ 	.word	0xffffffff


	//----- nvinfo : EIATTR_COOP_GROUP_INSTR_OFFSETS
	.align		4
.L_201:
        /*0058*/ 	.byte	0x04, 0x28
        /*005a*/ 	.short	(.L_203 - .L_202)


	//   ....[0]....
.L_202:
        /*005c*/ 	.word	0x00000070


	//   ....[1]....
        /*0060*/ 	.word	0x00000080


	//   ....[2]....
        /*0064*/ 	.word	0x00000460


	//   ....[3]....
        /*0068*/ 	.word	0x00000650


	//   ....[4]....
        /*006c*/ 	.word	0x00000800


	//----- nvinfo : EIATTR_REG_RECONFIG
	.align		4
.L_203:
        /*0070*/ 	.byte	0x01, 0x54
	.zero		2


	//----- nvinfo : EIATTR_SYSCALL_OFFSETS
	.align		4
        /*0074*/ 	.byte	0x04, 0x46
        /*0076*/ 	.short	(.L_205 - .L_204)


	//   ....[0]....
.L_204:
        /*0078*/ 	.word	0x00003a00


	//   ....[1]....
        /*007c*/ 	.word	0x00003af0


	//   ....[2]....
        /*0080*/ 	.word	0x000082d0


	//----- nvinfo : EIATTR_MBARRIER_INSTR_OFFSETS
	.align		4
.L_205:
        /*0084*/ 	.byte	0x04, 0x39
        /*0086*/ 	.short	(.L_207 - .L_206)


	//   ....[0]....
.L_206:
        /*0088*/ 	.word	0x00000560
        /*008c*/ 	.word	0x000000ff
        /*0090*/ 	.word	0x00000000
        /*0094*/ 	.short	0x0100
        /*0096*/ 	.byte	0x08
	.zero		1


	//   ....[1]....
        /*0098*/ 	.word	0x00000570
        /*009c*/ 	.word	0x000000ff
        /*00a0*/ 	.word	0x00000038
        /*00a4*/ 	.short	0x0100
        /*00a6*/ 	.byte	0x08
	.zero		1


	//   ....[2]....
        /*00a8*/ 	.word	0x00000580
        /*00ac*/ 	.word	0x000000ff
        /*00b0*/ 	.word	0x00000008
        /*00b4*/ 	.short	0x0100
        /*00b6*/ 	.byte	0x08
	.zero		1


	//   ....[3]....
        /*00b8*/ 	.word	0x00000590
        /*00bc*/ 	.word	0x000000ff
        /*00c0*/ 	.word	0x00000040
        /*00c4*/ 	.short	0x0100
        /*00c6*/ 	.byte	0x08
	.zero		1


	//   ....[4]....
        /*00c8*/ 	.word	0x000005a0
        /*00cc*/ 	.word	0x000000ff
        /*00d0*/ 	.word	0x00000010
        /*00d4*/ 	.short	0x0100
        /*00d6*/ 	.byte	0x08
	.zero		1


	//   ....[5]....
        /*00d8*/ 	.word	0x000005b0
        /*00dc*/ 	.word	0x000000ff
        /*00e0*/ 	.word	0x00000048
        /*00e4*/ 	.short	0x0100
        /*00e6*/ 	.byte	0x08
	.zero		1


	//   ....[6]....
        /*00e8*/ 	.word	0x000005c0
        /*00ec*/ 	.word	0x000000ff
        /*00f0*/ 	.word	0x00000018
        /*00f4*/ 	.short	0x0100
        /*00f6*/ 	.byte	0x08
	.zero		1


	//   ....[7]....
        /*00f8*/ 	.word	0x000005d0
        /*00fc*/ 	.word	0x000000ff
        /*0100*/ 	.word	0x00000050
        /*0104*/ 	.short	0x0100
        /*0106*/ 	.byte	0x08
	.zero		1


	//   ....[8]....
        /*0108*/ 	.word	0x000005e0
        /*010c*/ 	.word	0x000000ff
        /*0110*/ 	.word	0x00000020
        /*0114*/ 	.short	0x0100
        /*0116*/ 	.byte	0x08
	.zero		1


	//   ....[9]....
        /*0118*/ 	.word	0x000005f0
        /*011c*/ 	.word	0x000000ff
        /*0120*/ 	.word	0x00000058
        /*0124*/ 	.short	0x0100
        /*0126*/ 	.byte	0x08
	.zero		1


	//   ....[10]....
        /*0128*/ 	.word	0x00000600
        /*012c*/ 	.word	0x000000ff
        /*0130*/ 	.word	0x00000028
        /*0134*/ 	.short	0x0100
        /*0136*/ 	.byte	0x08
	.zero		1


	//   ....[11]....
        /*0138*/ 	.word	0x00000610
        /*013c*/ 	.word	0x000000ff
        /*0140*/ 	.word	0x00000060
        /*0144*/ 	.short	0x0100
        /*0146*/ 	.byte	0x08
	.zero		1


	//   ....[12]....
        /*0148*/ 	.word	0x00000620
        /*014c*/ 	.word	0x000000ff
        /*0150*/ 	.word	0x00000030
        /*0154*/ 	.short	0x0100
        /*0156*/ 	.byte	0x08
	.zero		1


	//   ....[13]....
        /*0158*/ 	.word	0x00000630
        /*015c*/ 	.word	0x000000ff
        /*0160*/ 	.word	0x00000068
        /*0164*/ 	.short	0x0100
        /*0166*/ 	.byte	0x08
	.zero		1


	//   ....[14]....
        /*0168*/ 	.word	0x00000770
        /*016c*/ 	.word	0x000000ff
        /*0170*/ 	.word	0x00000070
        /*0174*/ 	.short	0x0100
        /*0176*/ 	.byte	0x08
	.zero		1


	//   ....[15]....
        /*0178*/ 	.word	0x00000780
        /*017c*/ 	.word	0x000000ff
        /*0180*/ 	.word	0x00000090
        /*0184*/ 	.short	0x0100
        /*0186*/ 	.byte	0x08
	.zero		1


	//   ....[16]....
        /*0188*/ 	.word	0x00000790
        /*018c*/ 	.word	0x000000ff
        /*0190*/ 	.word	0x00000078
        /*0194*/ 	.short	0x0100
        /*0196*/ 	.byte	0x08
	.zero		1


	//   ....[17]....
        /*0198*/ 	.word	0x000007a0
        /*019c*/ 	.word	0x000000ff
        /*01a0*/ 	.word	0x00000098
        /*01a4*/ 	.short	0x0100
        /*01a6*/ 	.byte	0x08
	.zero		1


	//   ....[18]....
        /*01a8*/ 	.word	0x000007b0
        /*01ac*/ 	.word	0x000000ff
        /*01b0*/ 	.word	0x00000080
        /*01b4*/ 	.short	0x0100
        /*01b6*/ 	.byte	0x08
	.zero		1


	//   ....[19]....
        /*01b8*/ 	.word	0x000007c0
        /*01bc*/ 	.word	0x000000ff
        /*01c0*/ 	.word	0x000000a0
        /*01c4*/ 	.short	0x0100
        /*01c6*/ 	.byte	0x08
	.zero		1


	//   ....[20]....
        /*01c8*/ 	.word	0x000007d0
        /*01cc*/ 	.word	0x000000ff
        /*01d0*/ 	.word	0x00000088
        /*01d4*/ 	.short	0x0100
        /*01d6*/ 	.byte	0x08
	.zero		1


	//   ....[21]....
        /*01d8*/ 	.word	0x000007e0
        /*01dc*/ 	.word	0x000000ff
        /*01e0*/ 	.word	0x000000a8
        /*01e4*/ 	.short	0x0100
        /*01e6*/ 	.byte	0x08
	.zero		1


	//   ....[22]....
        /*01e8*/ 	.word	0x00000aa0
        /*01ec*/ 	.word	0x000000ff
        /*01f0*/ 	.word	0x000000b0
        /*01f4*/ 	.short	0x0100
        /*01f6*/ 	.byte	0x08
	.zero		1


	//   ....[23]....
        /*01f8*/ 	.word	0x00000af0
        /*01fc*/ 	.word	0x000000ff
        /*0200*/ 	.word	0x000000b8
        /*0204*/ 	.short	0x0100
        /*0206*/ 	.byte	0x08
	.zero		1


	//   ....[24]....
        /*0208*/ 	.word	0x000017f0
        /*020c*/ 	.word	0x000000ff
        /*0210*/ 	.word	0x00000000
        /*0214*/ 	.short	0x010a
        /*0216*/ 	.byte	0x04
	.zero		1


	//   ....[25]....
        /*0218*/ 	.word	0x00001830
        /*021c*/ 	.word	0x000000ff
        /*0220*/ 	.word	0x00000000
        /*0224*/ 	.short	0x010a
        /*0226*/ 	.byte	0x04
	.zero		1


	//   ....[26]....
        /*0228*/ 	.word	0x00001940
        /*022c*/ 	.word	0x000000ff
        /*0230*/ 	.word	0x00000000
        /*0234*/ 	.short	0x010a
        /*0236*/ 	.byte	0x04
	.zero		1


	//   ....[27]....
        /*0238*/ 	.word	0x000021c0
        /*023c*/ 	.word	0x000000ff
        /*0240*/ 	.word	0x00000000
        /*0244*/ 	.short	0x010a
        /*0246*/ 	.byte	0x06
	.zero		1


	//   ....[28]....
        /*0248*/ 	.word	0x000027a0
        /*024c*/ 	.word	0x000000ff
        /*0250*/ 	.word	0x00000000
        /*0254*/ 	.short	0x010a
        /*0256*/ 	.byte	0x0b
	.zero		1


	//   ....[29]....
        /*0258*/ 	.word	0x00002c70
        /*025c*/ 	.word	0x000000ff
        /*0260*/ 	.word	0x00000000
        /*0264*/ 	.short	0x0101
        /*0266*/ 	.byte	0x06
	.zero		1


	//   ....[30]....
        /*0268*/ 	.word	0x00002d00
        /*026c*/ 	.word	0x000000ff
        /*0270*/ 	.word	0x00000000
        /*0274*/ 	.short	0x010a
        /*0276*/ 	.byte	0x0b
	.zero		1


	//   ....[31]....
        /*0278*/ 	.word	0x000036c0
        /*027c*/ 	.word	0x000000ff
        /*0280*/ 	.word	0x00000000
        /*0284*/ 	.short	0x0101
        /*0286*/ 	.byte	0x04
	.zero		1


	//   ....[32]....
        /*0288*/ 	.word	0x000037b0
        /*028c*/ 	.word	0x000000ff
        /*0290*/ 	.word	0x00000000
        /*0294*/ 	.short	0x0101
        /*0296*/ 	.byte	0x04
	.zero		1


	//   ....[33]....
        /*0298*/ 	.word	0x00004000
        /*029c*/ 	.word	0x000000ff
        /*02a0*/ 	.word	0x00000070
        /*02a4*/ 	.short	0x010a
        /*02a6*/ 	.byte	0x33
	.zero		1


	//   ....[34]....
        /*02a8*/ 	.word	0x000046a0
        /*02ac*/ 	.word	0x000000ff
        /*02b0*/ 	.word	0x00000000
        /*02b4*/ 	.short	0x0101
        /*02b6*/ 	.byte	0x04
	.zero		1


	//   ....[35]....
        /*02b8*/ 	.word	0x00004780
        /*02bc*/ 	.word	0x0000000e
        /*02c0*/ 	.word	0x00000070
        /*02c4*/ 	.short	0x010a
        /*02c6*/ 	.byte	0x3f
	.zero		1


	//   ....[36]....
        /*02c8*/ 	.word	0x00004dc0
        /*02cc*/ 	.word	0x000000ff
        /*02d0*/ 	.word	0x00000000
        /*02d4*/ 	.short	0x0101
        /*02d6*/ 	.byte	0x04
	.zero		1


	//   ....[37]....
        /*02d8*/ 	.word	0x00004eb0
        /*02dc*/ 	.word	0x0000000c
        /*02e0*/ 	.word	0x00000070
        /*02e4*/ 	.short	0x010a
        /*02e6*/ 	.byte	0x3f
	.zero		1


	//   ....[38]....
        /*02e8*/ 	.word	0x00005530
        /*02ec*/ 	.word	0x000000ff
        /*02f0*/ 	.word	0x00000000
        /*02f4*/ 	.short	0x0101
        /*02f6*/ 	.byte	0x04
	.zero		1


	//   ....[39]....
        /*02f8*/ 	.word	0x00005610
        /*02fc*/ 	.word	0x0000000f
        /*0300*/ 	.word	0x00000070
        /*0304*/ 	.short	0x010a
        /*0306*/ 	.byte	0x3f
	.zero		1


	//   ....[40]....
        /*0308*/ 	.word	0x00005c40
        /*030c*/ 	.word	0x000000ff
        /*0310*/ 	.word	0x00000000
        /*0314*/ 	.short	0x0101
        /*0316*/ 	.byte	0x04
	.zero		1


	//   ....[41]....
        /*0318*/ 	.word	0x00006540
        /*031c*/ 	.word	0x000000ff
        /*0320*/ 	.word	0x00000000
        /*0324*/ 	.short	0x0101
        /*0326*/ 	.byte	0x04
	.zero		1


	//   ....[42]....
        /*0328*/ 	.word	0x00006c20
        /*032c*/ 	.word	0x000000ff
        /*0330*/ 	.word	0x000000b8
        /*0334*/ 	.short	0x010a
        /*0336*/ 	.byte	0x04
	.zero		1


	//   ....[43]....
        /*0338*/ 	.word	0x00007020
        /*033c*/ 	.word	0x000000ff
        /*0340*/ 	.word	0x00000090
        /*0344*/ 	.short	0x010a
        /*0346*/ 	.byte	0x0d
	.zero		1


	//   ....[44]....
        /*0348*/ 	.word	0x00007170
        /*034c*/ 	.word	0x000000ff
        /*0350*/ 	.word	0x00000070
        /*0354*/ 	.short	0x010b
        /*0356*/ 	.byte	0x0d
	.zero		1


	//   ....[45]....
        /*0358*/ 	.word	0x000071d0
        /*035c*/ 	.word	0x000000ff
        /*0360*/ 	.word	0x00000000
        /*0364*/ 	.short	0x0101
        /*0366*/ 	.byte	0x08
	.zero		1


	//   ....[46]....
        /*0368*/ 	.word	0x00007200
        /*036c*/ 	.word	0x000000ff
        /*0370*/ 	.word	0x00000098
        /*0374*/ 	.short	0x010a
        /*0376*/ 	.byte	0x0d
	.zero		1


	//   ....[47]....
        /*0378*/ 	.word	0x00007370
        /*037c*/ 	.word	0x000000ff
        /*0380*/ 	.word	0x00000078
        /*0384*/ 	.short	0x010b
        /*0386*/ 	.byte	0x0d
	.zero		1


	//   ....[48]....
        /*0388*/ 	.word	0x000073d0
        /*038c*/ 	.word	0x000000ff
        /*0390*/ 	.word	0x00000000
        /*0394*/ 	.short	0x0101
        /*0396*/ 	.byte	0x08
	.zero		1


	//   ....[49]....
        /*0398*/ 	.word	0x00007400
        /*039c*/ 	.word	0x000000ff
        /*03a0*/ 	.word	0x000000a0
        /*03a4*/ 	.short	0x010a
        /*03a6*/ 	.byte	0x0d
	.zero		1


	//   ....[50]....
        /*03a8*/ 	.word	0x00007570
        /*03ac*/ 	.word	0x000000ff
        /*03b0*/ 	.word	0x00000080
        /*03b4*/ 	.short	0x010b
        /*03b6*/ 	.byte	0x0d
	.zero		1


	//   ....[51]....
        /*03b8*/ 	.word	0x000075d0
        /*03bc*/ 	.word	0x000000ff
        /*03c0*/ 	.word	0x00000000
        /*03c4*/ 	.short	0x0101
        /*03c6*/ 	.byte	0x08
	.zero		1


	//   ....[52]....
        /*03c8*/ 	.word	0x00007600
        /*03cc*/ 	.word	0x000000ff
        /*03d0*/ 	.word	0x000000a8
        /*03d4*/ 	.short	0x010a
        /*03d6*/ 	.byte	0x0d
	.zero		1


	//   ....[53]....
        /*03d8*/ 	.word	0x00007770
        /*03dc*/ 	.word	0x000000ff
        /*03e0*/ 	.word	0x00000088
        /*03e4*/ 	.short	0x010b
        /*03e6*/ 	.byte	0x0d
	.zero		1


	//   ....[54]....
        /*03e8*/ 	.word	0x00007860
        /*03ec*/ 	.word	0x000000ff
        /*03f0*/ 	.word	0x00000000
        /*03f4*/ 	.short	0x0101
        /*03f6*/ 	.byte	0x08
	.zero		1


	//   ....[55]....
        /*03f8*/ 	.word	0x00007e90
        /*03fc*/ 	.word	0x00000005
        /*0400*/ 	.word	0x00000090
        /*0404*/ 	.short	0x010a
        /*0406*/ 	.byte	0x3f
	.zero		1


	//   ....[56]....
        /*0408*/ 	.word	0x00007ed0
        /*040c*/ 	.word	0x00000005
        /*0410*/ 	.word	0x00000098
        /*0414*/ 	.short	0x010a
        /*0416*/ 	.byte	0x3f
	.zero		1


	//   ....[57]....
        /*0418*/ 	.word	0x00007f10
        /*041c*/ 	.word	0x00000005
        /*0420*/ 	.word	0x000000a0
        /*0424*/ 	.short	0x010a
        /*0426*/ 	.byte	0x3f
	.zero		1


	//   ....[58]....
        /*0428*/ 	.word	0x00007f60
        /*042c*/ 	.word	0x00000005
        /*0430*/ 	.word	0x000000a8
        /*0434*/ 	.short	0x010a
        /*0436*/ 	.byte	0x3f
	.zero		1


	//   ....[59]....
        /*0438*/ 	.word	0x000083e0
        /*043c*/ 	.word	0x00000008
        /*0440*/ 	.word	0x00000038
        /*0444*/ 	.short	0x010a
        /*0446*/ 	.byte	0x3f
	.zero		1


	//   ....[60]....
        /*0448*/ 	.word	0x00008ad0
        /*044c*/ 	.word	0x0000001f
        /*0450*/ 	.word	0x000000b8
        /*0454*/ 	.short	0x0101
        /*0456*/ 	.byte	0x3f
	.zero		1


	//   ....[61]....
        /*0458*/ 	.word	0x000091e0
        /*045c*/ 	.word	0x00000007
        /*0460*/ 	.word	0x00000000
        /*0464*/ 	.short	0x010a
        /*0466*/ 	.byte	0x3f
	.zero		1


	//   ....[62]....
        /*0468*/ 	.word	0x00009260
        /*046c*/ 	.word	0x00000009
        /*0470*/ 	.word	0x00000000
        /*0474*/ 	.short	0x010a
        /*0476*/ 	.byte	0x3f
	.zero		1


	//   ....[63]....
        /*0478*/ 	.word	0x000092f0
        /*047c*/ 	.word	0x00000006
        /*0480*/ 	.word	0x00000000
        /*0484*/ 	.short	0x010a
        /*0486*/ 	.byte	0x3f
	.zero		1


	//   ....[64]....
        /*0488*/ 	.word	0x00009380
        /*048c*/ 	.word	0x00000009
        /*0490*/ 	.word	0x00000000
        /*0494*/ 	.short	0x010a
        /*0496*/ 	.byte	0x3f
	.zero		1


	//   ....[65]....
        /*0498*/ 	.word	0x00009410
        /*049c*/ 	.word	0x00000006
        /*04a0*/ 	.word	0x00000000
        /*04a4*/ 	.short	0x010a
        /*04a6*/ 	.byte	0x3f
	.zero		1


	//   ....[66]....
        /*04a8*/ 	.word	0x000094a0
        /*04ac*/ 	.word	0x00000009
        /*04b0*/ 	.word	0x00000000
        /*04b4*/ 	.short	0x010a
        /*04b6*/ 	.byte	0x3f
	.zero		1


	//   ....[67]....
        /*04b8*/ 	.word	0x00009530
        /*04bc*/ 	.word	0x00000003
        /*04c0*/ 	.word	0x00000000
        /*04c4*/ 	.short	0x010a
        /*04c6*/ 	.byte	0x3f
	.zero		1


	//   ....[68]....
        /*04c8*/ 	.word	0x000095a0
        /*04cc*/ 	.word	0x00000005
        /*04d0*/ 	.word	0x00000000
        /*04d4*/ 	.short	0x010a
        /*04d6*/ 	.byte	0x3f
	.zero		1


	//   ....[69]....
        /*04d8*/ 	.word	0x00009600
        /*04dc*/ 	.word	0x00000005
        /*04e0*/ 	.word	0x00000000
        /*04e4*/ 	.short	0x010a
        /*04e6*/ 	.byte	0x3f
	.zero		1


	//   ....[70]....
        /*04e8*/ 	.word	0x00009660
        /*04ec*/ 	.word	0x00000000
        /*04f0*/ 	.word	0x00000000
        /*04f4*/ 	.short	0x010a
        /*04f6*/ 	.byte	0x3f
	.zero		1


	//   ....[71]....
        /*04f8*/ 	.word	0x000096c0
        /*04fc*/ 	.word	0x00000005
        /*0500*/ 	.word	0x00000070
        /*0504*/ 	.short	0x010a
        /*0506*/ 	.byte	0x3f
	.zero		1


	//   ....[72]....
        /*0508*/ 	.word	0x00009710
        /*050c*/ 	.word	0x0000000e
        /*0510*/ 	.word	0x00000070
        /*0514*/ 	.short	0x010a
        /*0516*/ 	.byte	0x3f
	.zero		1


	//   ....[73]....
        /*0518*/ 	.word	0x00009760
        /*051c*/ 	.word	0x0000000c
        /*0520*/ 	.word	0x00000070
        /*0524*/ 	.short	0x010a
        /*0526*/ 	.byte	0x3f
	.zero		1


	//   ....[74]....
        /*0528*/ 	.word	0x000097b0
        /*052c*/ 	.word	0x0000000f
        /*0530*/ 	.word	0x00000070
        /*0534*/ 	.short	0x010a
        /*0536*/ 	.byte	0x3f
	.zero		1


	//   ....[75]....
        /*0538*/ 	.word	0x00009810
        /*053c*/ 	.word	0x00000003
        /*0540*/ 	.word	0x000000b8
        /*0544*/ 	.short	0x010a
        /*0546*/ 	.byte	0x3f
	.zero		1


	//   ....[76]....
        /*0548*/ 	.word	0x00009870
        /*054c*/ 	.word	0x00000005
        /*0550*/ 	.word	0x00000090
        /*0554*/ 	.short	0x010a
        /*0556*/ 	.byte	0x3f
	.zero		1


	//   ....[77]....
        /*0558*/ 	.word	0x000098d0
        /*055c*/ 	.word	0x00000005
        /*0560*/ 	.word	0x00000098
        /*0564*/ 	.short	0x010a
        /*0566*/ 	.byte	0x3f
	.zero		1


	//   ....[78]....
        /*0568*/ 	.word	0x00009930
        /*056c*/ 	.word	0x00000005
        /*0570*/ 	.word	0x000000a0
        /*0574*/ 	.short	0x010a
        /*0576*/ 	.byte	0x3f
	.zero		1


	//   ....[79]....
        /*0578*/ 	.word	0x00009990
        /*057c*/ 	.word	0x00000005
        /*0580*/ 	.word	0x000000a8
        /*0584*/ 	.short	0x010a
        /*0586*/ 	.byte	0x3f
	.zero		1


	//   ....[80]....
        /*0588*/ 	.word	0x000099e0
        /*058c*/ 	.word	0x00000005
        /*0590*/ 	.word	0x00000090
        /*0594*/ 	.short	0x010a
        /*0596*/ 	.byte	0x3f
	.zero		1


	//   ....[81]....
        /*0598*/ 	.word	0x00009a30
        /*059c*/ 	.word	0x00000005
        /*05a0*/ 	.word	0x00000098
        /*05a4*/ 	.short	0x010a
        /*05a6*/ 	.byte	0x3f
	.zero		1


	//   ....[82]....
        /*05a8*/ 	.word	0x00009a80
        /*05ac*/ 	.word	0x00000005
        /*05b0*/ 	.word	0x000000a0
        /*05b4*/ 	.short	0x010a
        /*05b6*/ 	.byte	0x3f
	.zero		1


	//   ....[83]....
        /*05b8*/ 	.word	0x00009ad0
        /*05bc*/ 	.word	0x00000008
        /*05c0*/ 	.word	0x00000038
        /*05c4*/ 	.short	0x010a
        /*05c6*/ 	.byte	0x3f
	.zero		1


	//   ....[84]....
        /*05c8*/ 	.word	0x00009ca0
        /*05cc*/ 	.word	0x00000007
        /*05d0*/ 	.word	0x00000000
        /*05d4*/ 	.short	0x010a
        /*05d6*/ 	.byte	0x3f
	.zero		1


	//   ....[85]....
        /*05d8*/ 	.word	0x00009cf0
        /*05dc*/ 	.word	0x00000009
        /*05e0*/ 	.word	0x00000000
        /*05e4*/ 	.short	0x010a
        /*05e6*/ 	.byte	0x3f
	.zero		1


	//   ....[86]....
        /*05e8*/ 	.word	0x00009d40
        /*05ec*/ 	.word	0x00000006
        /*05f0*/ 	.word	0x00000000
        /*05f4*/ 	.short	0x010a
        /*05f6*/ 	.byte	0x3f
	.zero		1


	//   ....[87]....
        /*05f8*/ 	.word	0x00009d90
        /*05fc*/ 	.word	0x00000009
        /*0600*/ 	.word	0x00000000
        /*0604*/ 	.short	0x010a
        /*0606*/ 	.byte	0x3f
	.zero		1


	//   ....[88]....
        /*0608*/ 	.word	0x00009de0
        /*060c*/ 	.word	0x00000006
        /*0610*/ 	.word	0x00000000
        /*0614*/ 	.short	0x010a
        /*0616*/ 	.byte	0x3f
	.zero		1


	//   ....[89]....
        /*0618*/ 	.word	0x00009e30
        /*061c*/ 	.word	0x00000009
        /*0620*/ 	.word	0x00000000
        /*0624*/ 	.short	0x010a
        /*0626*/ 	.byte	0x3f
	.zero		1


	//----- nvinfo : EIATTR_NUM_MBARRIERS
	.align		4
.L_207:
        /*0628*/ 	.byte	0x03, 0x38
        /*062a*/ 	.short	0x0018


	//----- nvinfo : EIATTR_EXIT_INSTR_OFFSETS
	.align		4
        /*062c*/ 	.byte	0x04, 0x1c
        /*062e*/ 	.short	(.L_209 - .L_208)


	//   ....[0]....
.L_208:
        /*0630*/ 	.word	0x00009580


	//----- nvinfo : EIATTR_MAX_THREADS
	.align		4
.L_209:
        /*0634*/ 	.byte	0x04, 0x05
        /*0636*/ 	.short	(.L_211 - .L_210)
.L_210:
        /*0638*/ 	.word	0x00000180
        /*063c*/ 	.word	0x00000001
        /*0640*/ 	.word	0x00000001


	//----- nvinfo : EIATTR_CRS_STACK_SIZE
	.align		4
.L_211:
        /*0644*/ 	.byte	0x04, 0x1e
        /*0646*/ 	.short	(.L_213 - .L_212)
.L_212:
        /*0648*/ 	.word	0x00000000


	//----- nvinfo : EIATTR_CBANK_PARAM_SIZE
	.align		4
.L_213:
        /*064c*/ 	.byte	0x03, 0x19
        /*064e*/ 	.short	0x0970


	//----- nvinfo : EIATTR_PARAM_CBANK
	.align		4
        /*0650*/ 	.byte	0x04, 0x0a
        /*0652*/ 	.short	(.L_215 - .L_214)
	.align		4
.L_214:
        /*0654*/ 	.word	index@(.nv.constant0._ZN7cutlass13device_kernelINS_4gemm6kernel13GemmUniversalIN4cute5tupleIJiiiiEEENS1_10collective13CollectiveMmaINS1_49MainloopSm90TmaGmmaRmemAWarpSpecializedMixedInputILi7ENS5_IJNS4_1CILi1EEESB_SB_EEENS1_35KernelTmaWarpSpecializedCooperativeEEENS5_IJNSA_ILi128EEESF_SF_EEENS5_IJNS_15integer_subbyteILi4ELb1EEENS_5ArrayINS_12float_e4m3_tELi8ELb0EEEEEENS4_6LayoutINS5_IJNS5_IJNS5_IJNS5_IJNSA_ILi8EEENSA_ILi2EEEEEESB_EEEiEEENS5_IJNS5_IJNS5_IJNSA_ILi4EEEST_SP_EEESB_EEEiEEENS5_IJSB_iEEEEEENS5_IJNS5_IJNS5_IJNS5_IJNSA_ILi64EEEST_EEENSA_ILi0EEEEEENSA_ILi512EEEEEENS5_IJNS5_IJNS5_IJSB_NSA_ILi16EEESO_EEES11_EEEiEEENS5_IJS11_iEEEEEEEESK_NS5_IJlSB_lEEENS4_8TiledMMAINS4_8MMA_AtomIJNS4_4SM904GMMA31MMA_64x128x32_F32E4M3E4M3_RS_TNILNS1G_7ScaleInE1ELS1I_1EEEEEENSN_INS5_IJSP_SB_SB_EEENS5_IJSB_S11_S11_EEEEENS5_IJNS4_10UnderscoreES1O_S1O_EEEEENS4_13SM90_TMA_LOADENS4_14ComposedLayoutINS4_7SwizzleILi2ELi4ELi3EEENS4_18smem_ptr_flag_bitsILi4EEENSN_INS5_IJSO_SF_EEENS5_IJSF_SB_EEEEEEENS4_9Copy_AtomIJNS4_39AutoVectorizingCopyWithAssumedAlignmentILi128EEESI_EEENS4_8identityES1R_NS1S_INS1T_ILi3ELi4ELi3EEENS1V_ILi8EEES1Z_EEvS25_EENS_8epilogue10collective18CollectiveEpilogueINS2A_22Sm90TmaWarpSpecializedILi4ELi2ELi16ELb1ELb0EEEJSG_NS5_IJSF_NSA_ILi32EEEEEENS_6half_tENS5_IJSB_llEEES2H_S2I_NS2A_6fusion15FusionCallbacksIS2E_NS2J_17LinearCombinationIS2H_fS2H_fLNS_15FloatRoundStyleE2EEESG_S2G_JEEES1R_NS1S_IS26_NS1V_ILi16EEENSN_INS5_IJSZ_SO_EEENS5_IJSB_SZ_EEEEEEENS4_17SM75_U16x8_LDSM_TENS4_14SM90_TMA_STOREES2T_NS4_17SM90_U16x8_STSM_TENS21_IJNS4_17SM90_U32x4_STSM_NES2H_EEEvEEEvvEEEEvNT_6ParamsE)
        /*0658*/ 	.short	0x0210
        /*065a*/ 	.short	0x0970


	//----- nvinfo : EIATTR_SW_WAR
	.align		4
.L_215:
        /*065c*/ 	.byte	0x04, 0x36
        /*065e*/ 	.short	(.L_217 - .L_216)
.L_216:
        /*0660*/ 	.word	0x00000008
.L_217:


//--------------------- .nv.info._ZN7cutlass13device_kernelINS_4gemm6kernel13GemmUniversalIN4cute5tupleIJiiiiEEENS1_10collective13CollectiveMmaINS1_34MainloopSm90TmaGmmaWarpSpecializedILi7ENS5_IJNS4_1CILi1EEESB_SB_EEENS1_47KernelTmaWarpSpecializedCooperativeFP8FastAccumEEENS5_IJNSA_ILi128EEESF_SF_EEENS_12float_e4m3_tENS5_IJlSB_lEEESH_SI_NS4_8TiledMMAINS4_8MMA_AtomIJNS4_4SM904GMMA31MMA_64x128x32_F32E4M3E4M3_SS_TNILNSM_7ScaleInE1ELSO_1EEEEEENS4_6LayoutINS5_IJNSA_ILi2EEESB_SB_EEENS5_IJSB_NSA_ILi0EEESU_EEEEENS5_IJNS4_10UnderscoreESX_SX_EEEEENS4_13SM90_TMA_LOADENS4_14ComposedLayoutINS4_7SwizzleILi3ELi4ELi3EEENS4_18smem_ptr_flag_bitsILi8EEENSR_INS5_IJNSA_ILi8EEESF_EEENS5_IJSF_SB_EEEEEEEvNS4_8identityES10_S1A_vS1B_EENS_8epilogue10collective6detail29Sm90TmaWarpSpecializedAdapterINS1E_15DefaultEpilogueINS_6half_tESI_SI_NS1D_6thread17LinearCombinationIS1I_Li1EffLNS1J_9ScaleType4KindE0ELNS_15FloatRoundStyleE2ES1I_EENS1_15EpilogueDefaultEEEEEvvEEEEvNT_6ParamsE --------------------------
	.section	.nv.info._ZN7cutlass13device_kernelINS_4gemm6kernel13GemmUniversalIN4cute5tupleIJiiiiEEENS1_10collective13CollectiveMmaINS1_34MainloopSm90TmaGmmaWarpSpecializedILi7ENS5_IJNS4_1CILi1EEESB_SB_EEENS1_47KernelTmaWarpSpecializedCooperativeFP8FastAccumEEENS5_IJNSA_ILi128EEESF_SF_EEENS_12float_e4m3_tENS5_IJlSB_lEEESH_SI_NS4_8TiledMMAINS4_8MMA_AtomIJNS4_4SM904GMMA31MMA_64x128x32_F32E4M3E4M3_SS_TNILNSM_7ScaleInE1ELSO_1EEEEEENS4_6LayoutINS5_IJNSA_ILi2EEESB_SB_EEENS5_IJSB_NSA_ILi0EEESU_EEEEENS5_IJNS4_10UnderscoreESX_SX_EEEEENS4_13SM90_TMA_LOADENS4_14ComposedLayoutINS4_7SwizzleILi3ELi4ELi3EEENS4_18smem_ptr_flag_bitsILi8EEENSR_INS5_IJNSA_ILi8EEESF_EEENS5_IJSF_SB_EEEEEEEvNS4_8identityES10_S1A_vS1B_EENS_8epilogue10collective6detail29Sm90TmaWarpSpecializedAdapterINS1E_15DefaultEpilogueINS_6half_tESI_SI_NS1D_6thread17LinearCombinationIS1I_Li1EffLNS1J_9ScaleType4KindE0ELNS_15FloatRoundStyleE2ES1I_EENS1_15EpilogueDefaultEEEEEvvEEEEvNT_6ParamsE,"",@"SHT_CUDA_INFO"
	.sectionflags	@""
	.align	4


	//----- nvinfo : EIATTR_CUDA_API_VERSION
	.align		4
        /*0000*/ 	.byte	0x04, 0x37
        /*0002*/ 	.short	(.L_219 - .L_218)
.L_218:
        /*0004*/ 	.word	0x00000082


	//----- nvinfo : EIATTR_KPARAM_INFO
	.align		4
.L_219:
        /*0008*/ 	.byte	0x04, 0x17
        /*000a*/ 	.short	(.L_221 - .L_220)
.L_220:
        /*000c*/ 	.word	0x00000000
        /*0010*/ 	.short	0x0000
        /*0012*/ 	.short	0x0070
        /*0014*/ 	.byte	0x00, 0xf0, 0x01, 0x10


	//----- nvinfo : EIATTR_SPARSE_MMA_MASK
	.align		4
.L_221:
        /*0018*/ 	.byte	0x03, 0x50
        /*001a*/ 	.short	0x0000


	//----- nvinfo : EIATTR_MAXREG_COUNT
	.align		4
        /*001c*/ 	.byte	0x03, 0x1b
        /*001e*/ 	.short	0x00a8


	//----- nvinfo : EIATTR_NUM_BARRIERS
	.align		4
        /*0020*/ 	.byte	0x02, 0x4c
        /*0022*/ 	.byte	0x01
	.zero		1


	//----- nvinfo : EIATTR_EXTERNS
	.align		4
        /*0024*/ 	.byte	0x04, 0x0f
        /*0026*/ 	.short	(.L_223 - .L_222)


	//   ....[0]....
	.align		4
.L_222:
        /*0028*/ 	.word	index@(__assertfail)


	//----- nvinfo : EIATTR_MERCURY_ISA_VERSION
	.align		4
.L_223:
        /*002c*/ 	.byte	0x03, 0x5f
        /*002e*/ 	.short	0x0101


	//----- nvinfo : EIATTR_INT_WARP_WIDE_INSTR_OFFSETS
	.align		4
        /*0030*/ 	.byte	0x04, 0x31
        /*0032*/ 	.short	(.L_225 - .L_224)


	//   ....[0]....
.L_224:
        /*0034*/ 	.word	0x00000450


	//   ....[1]....
        /*0038*/ 	.word	0x00000460


	//   ....[2]....
        /*003c*/ 	.word	0x00000520


	//----- nvinfo : EIATTR_COOP_GROUP_MASK_REGIDS
	.align		4
.L_225:
        /*0040*/ 	.byte	0x04, 0x29
        /*0042*/ 	.short	(.L_227 - .L_226)


	//   ....[0]....
.L_226:
        /*0044*/ 	.word	0xffffffff


	//   ....[1]....
        /*0048*/ 	.word	0xffffffff


	//   ....[2]....
        /*004c*/ 	.word	0xffffffff


	//   ....[3]....
        /*0050*/ 	.word	0xffffffff


	//   ....[4]....
        /*0054*/ 	.word	0xffffffff


	//----- nvinfo : EIATTR_COOP_GROUP_INSTR_OFFSETS
	.align		4
.L_227:
        /*0058*/ 	.byte	0x04, 0x28
        /*005a*/ 	.short	(.L_229 - .L_228)


	//   ....[0]....
.L_228:
        /*005c*/ 	.word	0x00000060


	//   ....[1]....
        /*0060*/ 	.word	0x00000070


	//   ....[2]....
        /*0064*/ 	.word	0x00000130


	//   ....[3]....
        /*0068*/ 	.word	0x00000320


	//   ....[4]....
        /*006c*/ 	.word	0x00001220


	//----- nvinfo : EIATTR_REG_RECONFIG
	.align		4
.L_229:
        /*0070*/ 	.byte	0x01, 0x54
	.zero		2


	//----- nvinfo : EIATTR_SYSCALL_OFFSETS
	.align		4
        /*0074*/ 	.byte	0x04, 0x46
        /*0076*/ 	.short	(.L_231 - .L_230)


	//   ....[0]....
.L_230:
        /*0078*/ 	.word	0x00001410


	//----- nvinfo : EIATTR_MBARRIER_INSTR_OFFSETS
	.align		4
.L_231:
        /*007c*/ 	.byte	0x04, 0x39
        /*007e*/ 	.short	(.L_233 - .L_232)


	//   ....[0]....
.L_232:
        /*0080*/ 	.word	0x00000230
        /*0084*/ 	.word	0x000000ff
        /*0088*/ 	.word	0x00000000
        /*008c*/ 	.short	0x0100
        /*008e*/ 	.byte	0x08
	.zero		1


	//   ....[1]....
        /*0090*/ 	.word	0x00000240
        /*0094*/ 	.word	0x000000ff
        /*0098*/ 	.word	0x00000038
        /*009c*/ 	.short	0x0100
        /*009e*/ 	.byte	0x08
	.zero		1


	//   ....[2]....
        /*00a0*/ 	.word	0x00000250
        /*00a4*/ 	.word	0x000000ff
        /*00a8*/ 	.word	0x00000008
        /*00ac*/ 	.short	0x0100
        /*00ae*/ 	.byte	0x08
	.zero		1


	//   ....[3]....
        /*00b0*/ 	.word	0x00000260
        /*00b4*/ 	.word	0x000000ff
        /*00b8*/ 	.word	0x00000040
        /*00bc*/ 	.short	0x0100
        /*00be*/ 	.byte	0x08
	.zero		1


	//   ....[4]....
        /*00c0*/ 	.word	0x00000270
        /*00c4*/ 	.word	0x000000ff
        /*00c8*/ 	.word	0x00000010
        /*00cc*/ 	.short	0x0100
        /*00ce*/ 	.byte	0x08
	.zero		1


	//   ....[5]....
        /*00d0*/ 	.word	0x00000280
        /*00d4*/ 	.word	0x000000ff
        /*00d8*/ 	.word	0x00000048
        /*00dc*/ 	.short	0x0100
        /*00de*/ 	.byte	0x08
	.zero		1


	//   ....[6]....
        /*00e0*/ 	.word	0x00000290
        /*00e4*/ 	.word	0x000000ff
        /*00e8*/ 	.word	0x00000018
        /*00ec*/ 	.short	0x0100
        /*00ee*/ 	.byte	0x08
	.zero		1


	//   ....[7]....
        /*00f0*/ 	.word	0x000002a0
        /*00f4*/ 	.word	0x000000ff
        /*00f8*/ 	.word	0x00000050
        /*00fc*/ 	.short	0x0100
        /*00fe*/ 	.byte	0x08
	.zero		1


	//   ....[8]....
        /*0100*/ 	.word	0x000002b0
        /*0104*/ 	.word	0x000000ff
        /*0108*/ 	.word	0x00000020
        /*010c*/ 	.short	0x0100
        /*010e*/ 	.byte	0x08
	.zero		1


	//   ....[9]....
        /*0110*/ 	.word	0x000002c0
        /*0114*/ 	.word	0x000000ff
        /*0118*/ 	.word	0x00000058
        /*011c*/ 	.short	0x0100
        /*011e*/ 	.byte	0x08
	.zero		1


	//   ....[10]....
        /*0120*/ 	.word	0x000002d0
        /*0124*/ 	.word	0x000000ff
        /*0128*/ 	.word	0x00000028
        /*012c*/ 	.short	0x0100
        /*012e*/ 	.byte	0x08
	.zero		1


	//   ....[11]....
        /*0130*/ 	.word	0x000002e0
        /*0134*/ 	.word	0x000000ff
        /*0138*/ 	.word	0x00000060
        /*013c*/ 	.short	0x0100
        /*013e*/ 	.byte	0x08
	.zero		1


	//   ....[12]....
        /*0140*/ 	.word	0x000002f0
        /*0144*/ 	.word	0x000000ff
        /*0148*/ 	.word	0x00000030
        /*014c*/ 	.short	0x0100
        /*014e*/ 	.byte	0x08
	.zero		1


	//   ....[13]....
        /*0150*/ 	.word	0x00000300
        /*0154*/ 	.word	0x000000ff
        /*0158*/ 	.word	0x00000068
        /*015c*/ 	.short	0x0100
        /*015e*/ 	.byte	0x08
	.zero		1


	//   ....[14]....
        /*0160*/ 	.word	0x000005a0
        /*0164*/ 	.word	0x000000ff
        /*0168*/ 	.word	0x00000080
        /*016c*/ 	.short	0x0100
        /*016e*/ 	.byte	0x08
	.zero		1


	//   ....[15]....
        /*0170*/ 	.word	0x00000620
        /*0174*/ 	.word	0x000000ff
        /*0178*/ 	.word	0x00000088
        /*017c*/ 	.short	0x0100
        /*017e*/ 	.byte	0x08
	.zero		1


	//   ....[16]....
        /*0180*/ 	.word	0x00001490
        /*0184*/ 	.word	0x00000003
        /*0188*/ 	.word	0x00000000
        /*018c*/ 	.short	0x010a
        /*018e*/ 	.byte	0x3f
	.zero		1


	//   ....[17]....
        /*0190*/ 	.word	0x000014f0
        /*0194*/ 	.word	0x00000003
        /*0198*/ 	.word	0x00000000
        /*019c*/ 	.short	0x010a
        /*019e*/ 	.byte	0x3f
	.zero		1


	//   ....[18]....
        /*01a0*/ 	.word	0x00001840
        /*01a4*/ 	.word	0x000000ff
        /*01a8*/ 	.word	0x00000000
        /*01ac*/ 	.short	0x010a
        /*01ae*/ 	.byte	0x07
	.zero		1


	//   ....[19]....
        /*01b0*/ 	.word	0x00001880
        /*01b4*/ 	.word	0x000000ff
        /*01b8*/ 	.word	0x00000000
        /*01bc*/ 	.short	0x010a
        /*01be*/ 	.byte	0x07
	.zero		1


	//   ....[20]....
        /*01c0*/ 	.word	0x00001ae0
        /*01c4*/ 	.word	0x000000ff
        /*01c8*/ 	.word	0x00000000
        /*01cc*/ 	.short	0x0101
        /*01ce*/ 	.byte	0x07
	.zero		1


	//   ....[21]....
        /*01d0*/ 	.word	0x00001ce0
        /*01d4*/ 	.word	0x000000ff
        /*01d8*/ 	.word	0x00000000
        /*01dc*/ 	.short	0x0101
        /*01de*/ 	.byte	0x04
	.zero		1


	//   ....[22]....
        /*01e0*/ 	.word	0x00006ee0
        /*01e4*/ 	.word	0x0000000e
        /*01e8*/ 	.word	0x00000038
        /*01ec*/ 	.short	0x010a
        /*01ee*/ 	.byte	0x3f
	.zero		1


	//   ....[23]....
        /*01f0*/ 	.word	0x000072b0
        /*01f4*/ 	.word	0x00000006
        /*01f8*/ 	.word	0x00000088
        /*01fc*/ 	.short	0x0101
        /*01fe*/ 	.byte	0x3f
	.zero		1


	//   ....[24]....
        /*0200*/ 	.word	0x00007990
        /*0204*/ 	.word	0x00000007
        /*0208*/ 	.word	0x00000000
        /*020c*/ 	.short	0x010a
        /*020e*/ 	.byte	0x3f
	.zero		1


	//   ....[25]....
        /*0210*/ 	.word	0x00007a10
        /*0214*/ 	.word	0x00000009
        /*0218*/ 	.word	0x00000000
        /*021c*/ 	.short	0x010a
        /*021e*/ 	.byte	0x3f
	.zero		1


	//   ....[26]....
        /*0220*/ 	.word	0x00007aa0
        /*0224*/ 	.word	0x00000006
        /*0228*/ 	.word	0x00000000
        /*022c*/ 	.short	0x010a
        /*022e*/ 	.byte	0x3f
	.zero		1


	//   ....[27]....
        /*0230*/ 	.word	0x00007b30
        /*0234*/ 	.word	0x00000009
        /*0238*/ 	.word	0x00000000
        /*023c*/ 	.short	0x010a
        /*023e*/ 	.byte	0x3f
	.zero		1


	//   ....[28]....
        /*0240*/ 	.word	0x00007bc0
        /*0244*/ 	.word	0x00000006
        /*0248*/ 	.word	0x00000000
        /*024c*/ 	.short	0x010a
        /*024e*/ 	.byte	0x3f
	.zero		1


	//   ....[29]....
        /*0250*/ 	.word	0x00007c50
        /*0254*/ 	.word	0x00000009
        /*0258*/ 	.word	0x00000000
        /*025c*/ 	.short	0x010a
        /*025e*/ 	.byte	0x3f
	.zero		1


	//   ....[30]....
        /*0260*/ 	.word	0x00007ce0
        /*0264*/ 	.word	0x00000003
        /*0268*/ 	.word	0x00000000
        /*026c*/ 	.short	0x010a
        /*026e*/ 	.byte	0x3f
	.zero		1


	//   ....[31]....
        /*0270*/ 	.word	0x00007d40
        /*0274*/ 	.word	0x00000003
        /*0278*/ 	.word	0x00000000
        /*027c*/ 	.short	0x010a
        /*027e*/ 	.byte	0x3f
	.zero		1


	//   ....[32]....
        /*0280*/ 	.word	0x00007da0
        /*0284*/ 	.word	0x00000004
        /*0288*/ 	.word	0x00000000
        /*028c*/ 	.short	0x010a
        /*028e*/ 	.byte	0x3f
	.zero		1


	//   ....[33]....
        /*0290*/ 	.word	0x00007e70
        /*0294*/ 	.word	0x0000000e
        /*0298*/ 	.word	0x00000038
        /*029c*/ 	.short	0x010a
        /*029e*/ 	.byte	0x3f
	.zero		1


	//   ....[34]....
        /*02a0*/ 	.word	0x00007f40
        /*02a4*/ 	.word	0x00000007
        /*02a8*/ 	.word	0x00000000
        /*02ac*/ 	.short	0x010a
        /*02ae*/ 	.byte	0x3f
	.zero		1


	//   ....[35]....
        /*02b0*/ 	.word	0x00007f90
        /*02b4*/ 	.word	0x00000009
        /*02b8*/ 	.word	0x00000000
        /*02bc*/ 	.short	0x010a
        /*02be*/ 	.byte	0x3f
	.zero		1


	//   ....[36]....
        /*02c0*/ 	.word	0x00007fe0
        /*02c4*/ 	.word	0x00000006
        /*02c8*/ 	.word	0x00000000
        /*02cc*/ 	.short	0x010a
        /*02ce*/ 	.byte	0x3f
	.zero		1


	//   ....[37]....
        /*02d0*/ 	.word	0x00008030
        /*02d4*/ 	.word	0x00000009
        /*02d8*/ 	.word	0x00000000
        /*02dc*/ 	.short	0x010a
        /*02de*/ 	.byte	0x3f
	.zero		1


	//   ....[38]....
        /*02e0*/ 	.word	0x00008080
        /*02e4*/ 	.word	0x00000006
        /*02e8*/ 	.word	0x00000000
        /*02ec*/ 	.short	0x010a
        /*02ee*/ 	.byte	0x3f
	.zero		1


	//   ....[39]....
        /*02f0*/ 	.word	0x000080d0
        /*02f4*/ 	.word	0x00000009
        /*02f8*/ 	.word	0x00000000
        /*02fc*/ 	.short	0x010a
        /*02fe*/ 	.byte	0x3f
	.zero		1


	//----- nvinfo : EIATTR_NUM_MBARRIERS
	.align		4
.L_233:
        /*0300*/ 	.byte	0x03, 0x38
        /*0302*/ 	.short	0x0010


	//----- nvinfo : EIATTR_EXIT_INSTR_OFFSETS
	.align		4
        /*0304*/ 	.byte	0x04, 0x1c
        /*0306*/ 	.short	(.L_235 - .L_234)


	//   ....[0]....
.L_234:
        /*0308*/ 	.word	0x000006c0


	//   ....[1]....
        /*030c*/ 	.word	0x00000f80


	//   ....[2]....
        /*0310*/ 	.word	0x000065c0


	//   ....[3]....
        /*0314*/ 	.word	0x00006bf0


	//   ....[4]....
        /*0318*/ 	.word	0x00007d30


	//----- nvinfo : EIATTR_MAX_THREADS
	.align		4
.L_235:
        /*031c*/ 	.byte	0x04, 0x05
        /*031e*/ 	.short	(.L_237 - .L_236)
.L_236:
        /*0320*/ 	.word	0x00000180
        /*0324*/ 	.word	0x00000001
        /*0328*/ 	.word	0x00000001


	//----- nvinfo : EIATTR_CRS_STACK_SIZE
	.align		4
.L_237:
        /*032c*/ 	.byte	0x04, 0x1e
        /*032e*/ 	.short	(.L_239 - .L_238)
.L_238:
        /*0330*/ 	.word	0x00000000


	//----- nvinfo : EIATTR_CBANK_PARAM_SIZE
	.align		4
.L_239:
        /*0334*/ 	.byte	0x03, 0x19
        /*0336*/ 	.short	0x0470


	//----- nvinfo : EIATTR_PARAM_CBANK
	.align		4
        /*0338*/ 	.byte	0x04, 0x0a
        /*033a*/ 	.short	(.L_241 - .L_240)
	.align		4
.L_240:
        /*033c*/ 	.word	index@(.nv.constant0._ZN7cutlass13device_kernelINS_4gemm6kernel13GemmUniversalIN4cute5tupleIJiiiiEEENS1_10collective13CollectiveMmaINS1_34MainloopSm90TmaGmmaWarpSpecializedILi7ENS5_IJNS4_1CILi1EEESB_SB_EEENS1_47KernelTmaWarpSpecializedCooperativeFP8FastAccumEEENS5_IJNSA_ILi128EEESF_SF_EEENS_12float_e4m3_tENS5_IJlSB_lEEESH_SI_NS4_8TiledMMAINS4_8MMA_AtomIJNS4_4SM904GMMA31MMA_64x128x32_F32E4M3E4M3_SS_TNILNSM_7ScaleInE1ELSO_1EEEEEENS4_6LayoutINS5_IJNSA_ILi2EEESB_SB_EEENS5_IJSB_NSA_ILi0EEESU_EEEEENS5_IJNS4_10UnderscoreESX_SX_EEEEENS4_13SM90_TMA_LOADENS4_14ComposedLayoutINS4_7SwizzleILi3ELi4ELi3EEENS4_18smem_ptr_flag_bitsILi8EEENSR_INS5_IJNSA_ILi8EEESF_EEENS5_IJSF_SB_EEEEEEEvNS4_8identityES10_S1A_vS1B_EENS_8epilogue10collective6detail29Sm90TmaWarpSpecializedAdapterINS1E_15DefaultEpilogueINS_6half_tESI_SI_NS1D_6thread17LinearCombinationIS1I_Li1EffLNS1J_9ScaleType4KindE0ELNS_15FloatRoundStyleE2ES1I_EENS1_15EpilogueDefaultEEEEEvvEEEEvNT_6ParamsE)
        /*0340*/ 	.short	0x0210
        /*0342*/ 	.short	0x0470


	//----- nvinfo : EIATTR_SW_WAR
	.align		4
.L_241:
        /*0344*/ 	.byte	0x04, 0x36
        /*0346*/ 	.short	(.L_243 - .L_242)
.L_242:
        /*0348*/ 	.word	0x00000008
.L_243:


//--------------------- .nv.info._ZN7cutlass21reorder_tensor_kernelIN4cute5tupleIJNS1_1CILi16EEEEEENS1_10ViewEngineINS1_8gmem_ptrINS1_16subbyte_iteratorIKNS_15integer_subbyteILi4ELb1EEEEEEEEENS1_6LayoutINS2_IJiiiEEENS2_IJlNS3_ILi1EEElEEEEENS6_INS7_INS8_ISA_EEEEEENSF_INS2_IJNS2_IJNS2_IJNS2_IJNS3_ILi8EEENS3_ILi2EEEEEESH_EEEiEEENS2_IJNS2_IJNS2_IJNS3_ILi4EEESS_SO_EEESH_EEEiEEENS2_IJSH_iEEEEEENS2_IJNS2_IJNS2_IJNS2_IJNS3_ILi64EEESS_EEENS3_ILi0EEEEEENS3_ILi512EEEEEENS2_IJNS2_IJNS2_IJSH_S4_SN_EEES10_EEEiEEENS2_IJS10_iEEEEEEEENS1_9TiledCopyINS1_9Copy_AtomIJNS1_39AutoVectorizingCopyWithAssumedAlignmentILi8EEESA_EEENSF_INS2_IJNS3_ILi128EEESO_EEENS2_IJSO_SH_EEEEENS2_IJSH_NS3_ILi256EEEEEEEEEEvNS1_6TensorIT0_T1_EENS1M_IT2_T3_EET4_ --------------------------
	.section	.nv.info._ZN7cutlass21reorder_tensor_kernelIN4cute5tupleIJNS1_1CILi16EEEEEENS1_10ViewEngineINS1_8gmem_ptrINS1_16subbyte_iteratorIKNS_15integer_subbyteILi4ELb1EEEEEEEEENS1_6LayoutINS2_IJiiiEEENS2_IJlNS3_ILi1EEElEEEEENS6_INS7_INS8_ISA_EEEEEENSF_INS2_IJNS2_IJNS2_IJNS2_IJNS3_ILi8EEENS3_ILi2EEEEEESH_EEEiEEENS2_IJNS2_IJNS2_IJNS3_ILi4EEESS_SO_EEESH_EEEiEEENS2_IJSH_iEEEEEENS2_IJNS2_IJNS2_IJNS2_IJNS3_ILi64EEESS_EEENS3_ILi0EEEEEENS3_ILi512EEEEEENS2_IJNS2_IJNS2_IJSH_S4_SN_EEES10_EEEiEEENS2_IJS10_iEEEEEEEENS1_9TiledCopyINS1_9Copy_AtomIJNS1_39AutoVectorizingCopyWithAssumedAlignmentILi8EEESA_EEENSF_INS2_IJNS3_ILi128EEESO_EEENS2_IJSO_SH_EEEEENS2_IJSH_NS3_ILi256EEEEEEEEEEvNS1_6TensorIT0_T1_EENS1M_IT2_T3_EET4_,"",@"SHT_CUDA_INFO"
	.sectionflags	@""
	.align	4


	//----- nvinfo : EIATTR_CUDA_API_VERSION
	.align		4
        /*0000*/ 	.byte	0x04, 0x37
        /*0002*/ 	.short	(.L_245 - .L_244)
.L_244:
        /*0004*/ 	.word	0x00000082


	//----- nvinfo : EIATTR_KPARAM_INFO
	.align		4
.L_245:
        /*0008*/ 	.byte	0x04, 0x17
        /*000a*/ 	.short	(.L_247 - .L_246)
.L_246:
        /*000c*/ 	.word	0x00000000
        /*0010*/ 	.short	0x0002
        /*0012*/ 	.short	0x0058
        /*0014*/ 	.byte	0x00, 0xf0, 0x05, 0x00


	//----- nvinfo : EIATTR_KPARAM_INFO
	.align		4
.L_247:
        /*0018*/ 	.byte	0x04, 0x17
        /*001a*/ 	.short	(.L_249 - .L_248)
.L_248:
        /*001c*/ 	.word	0x00000000
        /*0020*/ 	.short	0x0001
        /*0022*/ 	.short	0x0030
        /*0024*/ 	.byte	0x00, 0xf0, 0xa1, 0x00


	//----- nvinfo : EIATTR_KPARAM_INFO
	.align		4
.L_249:
        /*0028*/ 	.byte	0x04, 0x17
        /*002a*/ 	.short	(.L_251 - .L_250)
.L_250:
        /*002c*/ 	.word	0x00000000
        /*0030*/ 	.short	0x0000
        /*0032*/ 	.short	0x0000
        /*0034*/ 	.byte	0x00, 0xf0, 0xc1, 0x00


	//----- nvinfo : EIATTR_SPARSE_MMA_MASK
	.align		4
.L_251:
        /*0038*/ 	.byte	0x03, 0x50
        /*003a*/ 	.short	0x0000


	//----- nvinfo : EIATTR_MAXREG_COUNT
	.align		4
        /*003c*/ 	.byte	0x03, 0x1b
        /*003e*/ 	.short	0x00ff


	//----- nvinfo : EIATTR_EXTERNS
	.align		4
        /*0040*/ 	.byte	0x04, 0x0f
        /*0042*/ 	.short	(.L_253 - .L_252)


	//   ....[0]....
	.align		4
.L_252:
        /*0044*/ 	.word	index@(__assertfail)


	//----- nvinfo : EIATTR_MERCURY_ISA_VERSION
	.align		4
.L_253:
        /*0048*/ 	.byte	0x03, 0x5f
        /*004a*/ 	.short	0x0101


	//----- nvinfo : EIATTR_SYSCALL_OFFSETS
	.align		4
        /*004c*/ 	.byte	0x04, 0x46
        /*004e*/ 	.short	(.L_255 - .L_254)


	//   ....[0]....
.L_254:
        /*0050*/ 	.word	0x000003f0


	//   ....[1]....
        /*0054*/ 	.word	0x00000530


	//----- nvinfo : EIATTR_EXIT_INSTR_OFFSETS
	.align		4
.L_255:
        /*0058*/ 	.byte	0x04, 0x1c
        /*005a*/ 	.short	(.L_257 - .L_256)


	//   ....[0]....
.L_256:
        /*005c*/ 	.word	0x00000570


	//   ....[1]....
        /*0060*/ 	.word	0x00000c80


	//   ....[2]....
        /*0064*/ 	.word	0x00000e20


	//----- nvinfo : EIATTR_CRS_STACK_SIZE
	.align		4
.L_257:
        /*0068*/ 	.byte	0x04, 0x1e
        /*006a*/ 	.short	(.L_259 - .L_258)
.L_258:
        /*006c*/ 	.word	0x00000000


	//----- nvinfo : EIATTR_CBANK_PARAM_SIZE
	.align		4
.L_259:
        /*0070*/ 	.byte	0x03, 0x19
        /*0072*/ 	.short	0x0059


	//----- nvinfo : EIATTR_PARAM_CBANK
	.align		4
        /*0074*/ 	.byte	0x04, 0x0a
        /*0076*/ 	.short	(.L_261 - .L_260)
	.align		4
.L_260:
        /*0078*/ 	.word	index@(.nv.constant0._ZN7cutlass21reorder_tensor_kernelIN4cute5tupleIJNS1_1CILi16EEEEEENS1_10ViewEngineINS1_8gmem_ptrINS1_16subbyte_iteratorIKNS_15integer_subbyteILi4ELb1EEEEEEEEENS1_6LayoutINS2_IJiiiEEENS2_IJlNS3_ILi1EEElEEEEENS6_INS7_INS8_ISA_EEEEEENSF_INS2_IJNS2_IJNS2_IJNS2_IJNS3_ILi8EEENS3_ILi2EEEEEESH_EEEiEEENS2_IJNS2_IJNS2_IJNS3_ILi4EEESS_SO_EEESH_EEEiEEENS2_IJSH_iEEEEEENS2_IJNS2_IJNS2_IJNS2_IJNS3_ILi64EEESS_EEENS3_ILi0EEEEEENS3_ILi512EEEEEENS2_IJNS2_IJNS2_IJSH_S4_SN_EEES10_EEEiEEENS2_IJS10_iEEEEEEEENS1_9TiledCopyINS1_9Copy_AtomIJNS1_39AutoVectorizingCopyWithAssumedAlignmentILi8EEESA_EEENSF_INS2_IJNS3_ILi128EEESO_EEENS2_IJSO_SH_EEEEENS2_IJSH_NS3_ILi256EEEEEEEEEEvNS1_6TensorIT0_T1_EENS1M_IT2_T3_EET4_)
        /*007c*/ 	.short	0x0210
        /*007e*/ 	.short	0x0059


	//----- nvinfo : EIATTR_SW_WAR
	.align		4
.L_261:
        /*0080*/ 	.byte	0x04, 0x36
        /*0082*/ 	.short	(.L_263 - .L_262)
.L_262:
        /*0084*/ 	.word	0x00000008
.L_263:


//--------------------- .nv.info._ZN7cutlass17dequantize_kernelINS_15integer_subbyteILi4ELb1EEENS_12float_e4m3_tEN4cute6LayoutINS4_5tupleIJiiiEEENS6_IJlNS4_1CILi1EEElEEEEES3_S3_NS5_INS6_IJiNS6_IJiiEEEiEEENS6_IJS9_NS6_IJilEEElEEEEENS5_INS6_IJNS8_ILi128EEEEEENS6_IJS9_EEEEEEEvPT0_PKT_T1_PKT2_PKT3_T4_T5_ --------------------------
	.section	.nv.info._ZN7cutlass17dequantize_kernelINS_15integer_subbyteILi4ELb1EEENS_12float_e4m3_tEN4cute6LayoutINS4_5tupleIJiiiEEENS6_IJlNS4_1CILi1EEElEEEEES3_S3_NS5_INS6_IJiNS6_IJiiEEEiEEENS6_IJS9_NS6_IJilEEElEEEEENS5_INS6_IJNS8_ILi128EEEEEENS6_IJS9_EEEEEEEvPT0_PKT_T1_PKT2_PKT3_T4_T5_,"",@"SHT_CUDA_INFO"
	.sectionflags	@""
	.align	4


	//----- nvinfo : EIATTR_CUDA_API_VERSION
	.align		4
        /*0000*/ 	.byte	0x04, 0x37
        /*0002*/ 	.short	(.L_265 - .L_264)
.L_264:
        /*0004*/ 	.word	0x00000082


	//----- nvinfo : EIATTR_KPARAM_INFO
	.align		4
.L_265:
        /*0008*/ 	.byte	0x04, 0x17
        /*000a*/ 	.short	(.L_267 - .L_266)
.L_266:
        /*000c*/ 	.word	0x00000000
        /*0010*/ 	.short	0x0006
        /*0012*/ 	.short	0x0068
        /*0014*/ 	.byte	0x00, 0xf0, 0x05, 0x00


	//----- nvinfo : EIATTR_KPARAM_INFO
	.align		4
.L_267:
        /*0018*/ 	.byte	0x04, 0x17
        /*001a*/ 	.short	(.L_269 - .L_268)
.L_268:
        /*001c*/ 	.word	0x00000000
        /*0020*/ 	.short	0x0005
        /*0022*/ 	.short	0x0040
        /*0024*/ 	.byte	0x00, 0xf0, 0xa1, 0x00


	//----- nvinfo : EIATTR_KPARAM_INFO
	.align		4
.L_269:
        /*0028*/ 	.byte	0x04, 0x17
        /*002a*/ 	.short	(.L_271 - .L_270)
.L_270:
        /*002c*/ 	.word	0x00000000
        /*0030*/ 	.short	0x0004
        /*0032*/ 	.short	0x0038
        /*0034*/ 	.byte	0x00, 0xf0, 0x21, 0x00


	//----- nvinfo : EIATTR_KPARAM_INFO
	.align		4
.L_271:
        /*0038*/ 	.byte	0x04, 0x17
        /*003a*/ 	.short	(.L_273 - .L_272)
.L_272:
        /*003c*/ 	.word	0x00000000
        /*0040*/ 	.short	0x0003
        /*0042*/ 	.short	0x0030
        /*0044*/ 	.byte	0x00, 0xf0, 0x21, 0x00


	//----- nvinfo : EIATTR_KPARAM_INFO
	.align		4
.L_273:
        /*0048*/ 	.byte	0x04, 0x17
        /*004a*/ 	.short	(.L_275 - .L_274)
.L_274:
        /*004c*/ 	.word	0x00000000
        /*0050*/ 	.short	0x0002
        /*0052*/ 	.short	0x0010
        /*0054*/ 	.byte	0x00, 0xf0, 0x81, 0x00


	//----- nvinfo : EIATTR_KPARAM_INFO
	.align		4
.L_275:
        /*0058*/ 	.byte	0x04, 0x17
        /*005a*/ 	.short	(.L_277 - .L_276)
.L_276:
        /*005c*/ 	.word	0x00000000
        /*0060*/ 	.short	0x0001
        /*0062*/ 	.short	0x0008
        /*0064*/ 	.byte	0x00, 0xf0, 0x21, 0x00


	//----- nvinfo : EIATTR_KPARAM_INFO
	.align		4
.L_277:
        /*0068*/ 	.byte	0x04, 0x17
        /*006a*/ 	.short	(.L_279 - .L_278)
.L_278:
        /*006c*/ 	.word	0x00000000
        /*0070*/ 	.short	0x0000
        /*0072*/ 	.short	0x0000
        /*0074*/ 	.byte	0x00, 0xf0, 0x21, 0x00


	//----- nvinfo : EIATTR_SPARSE_MMA_MASK
	.align		4
.L_279:
        /*0078*/ 	.byte	0x03, 0x50
        /*007a*/ 	.short	0x0000


	//----- nvinfo : EIATTR_MAXREG_COUNT
	.align		4
        /*007c*/ 	.byte	0x03, 0x1b
        /*007e*/ 	.short	0x00ff


	//----- nvinfo : EIATTR_MERCURY_ISA_VERSION
	.align		4
        /*0080*/ 	.byte	0x03, 0x5f
        /*0082*/ 	.short	0x0101


	//----- nvinfo : EIATTR_EXIT_INSTR_OFFSETS
	.align		4
        /*0084*/ 	.byte	0x04, 0x1c
        /*0086*/ 	.short	(.L_281 - .L_280)


	//   ....[0]....
.L_280:
        /*0088*/ 	.word	0x00000060


	//   ....[1]....
        /*008c*/ 	.word	0x00000d80


	//   ....[2]....
        /*0090*/ 	.word	0x00000de0


	//   ....[3]....
        /*0094*/ 	.word	0x000011f0


	//----- nvinfo : EIATTR_CRS_STACK_SIZE
	.align		4
.L_281:
        /*0098*/ 	.byte	0x04, 0x1e
        /*009a*/ 	.short	(.L_283 - .L_282)
.L_282:
        /*009c*/ 	.word	0x00000000


	//----- nvinfo : EIATTR_CBANK_PARAM_SIZE
	.align		4
.L_283:
        /*00a0*/ 	.byte	0x03, 0x19
        /*00a2*/ 	.short	0x0069


	//----- nvinfo : EIATTR_PARAM_CBANK
	.align		4
        /*00a4*/ 	.byte	0x04, 0x0a
        /*00a6*/ 	.short	(.L_285 - .L_284)
	.align		4
.L_284:
        /*00a8*/ 	.word	index@(.nv.constant0._ZN7cutlass17dequantize_kernelINS_15integer_subbyteILi4ELb1EEENS_12float_e4m3_tEN4cute6LayoutINS4_5tupleIJiiiEEENS6_IJlNS4_1CILi1EEElEEEEES3_S3_NS5_INS6_IJiNS6_IJiiEEEiEEENS6_IJS9_NS6_IJilEEElEEEEENS5_INS6_IJNS8_ILi128EEEEEENS6_IJS9_EEEEEEEvPT0_PKT_T1_PKT2_PKT3_T4_T5_)
        /*00ac*/ 	.short	0x0210
        /*00ae*/ 	.short	0x0069


	//----- nvinfo : EIATTR_SW_WAR
	.align		4
.L_285:
        /*00b0*/ 	.byte	0x04, 0x36
        /*00b2*/ 	.short	(.L_287 - .L_286)
.L_286:
        /*00b4*/ 	.word	0x00000008
.L_287:


//--------------------- .nv.callgraph             --------------------------
	.section	.nv.callgraph,"",@"SHT_CUDA_CALLGRAPH"
	.align	4
	.sectionentsize	8
	.align		4
        /*0000*/ 	.word	0x00000000
	.align		4
        /*0004*/ 	.word	0xffffffff
	.align		4
        /*0008*/ 	.word	index@(_ZN7cutlass9reference6device6kernel12BlockForEachINS_15integer_subbyteILi4ELb1EEENS1_6detail17RandomUniformFuncIS5_EEEEvPT_mNT0_6ParamsE)
	.align		4
        /*000c*/ 	.word	index@(__assertfail)
	.align		4
        /*0010*/ 	.word	index@(_ZN7cutlass13device_kernelINS_4gemm6kernel13GemmUniversalIN4cute5tupleIJiiiiEEENS1_10collective13CollectiveMmaINS1_49MainloopSm90TmaGmmaRmemAWarpSpecializedMixedInputILi7ENS5_IJNS4_1CILi1EEESB_SB_EEENS1_35KernelTmaWarpSpecializedCooperativeEEENS5_IJNSA_ILi128EEESF_SF_EEENS5_IJNS_15integer_subbyteILi4ELb1EEENS_5ArrayINS_12float_e4m3_tELi8ELb0EEEEEENS5_IJlSB_lEEESK_SN_NS4_8TiledMMAINS4_8MMA_AtomIJNS4_4SM904GMMA31MMA_64x128x32_F32E4M3E4M3_RS_TNILNSR_7ScaleInE1ELST_1EEEEEENS4_6LayoutINS5_IJNSA_ILi2EEESB_SB_EEENS5_IJSB_NSA_ILi0EEESZ_EEEEENS5_IJNS4_10UnderscoreES12_S12_EEEEENS4_13SM90_TMA_LOADENS4_14ComposedLayoutINS4_7SwizzleILi2ELi4ELi3EEENS4_18smem_ptr_flag_bitsILi4EEENSW_INS5_IJNSA_ILi8EEESF_EEENS5_IJSF_SB_EEEEEEENS4_9Copy_AtomIJNS4_39AutoVectorizingCopyWithAssumedAlignmentILi128EEESI_EEENS4_8identityES15_NS16_INS17_ILi3ELi4ELi3EEENS19_ILi8EEES1E_EEvS1K_EENS_8epilogue10collective18CollectiveEpilogueINS1P_22Sm90TmaWarpSpecializedILi4ELi2ELi16ELb1ELb0EEEJSG_NS5_IJSF_NSA_ILi32EEEEEENS_6half_tENS5_IJSB_llEEES1W_S1X_NS1P_6fusion15FusionCallbacksIS1T_NS1Y_17LinearCombinationIS1W_fS1W_fLNS_15FloatRoundStyleE2EEESG_S1V_JEEES15_NS16_IS1L_NS19_ILi16EEENSW_INS5_IJNSA_ILi64EEES1B_EEENS5_IJSB_S25_EEEEEEENS4_17SM75_U16x8_LDSM_TENS4_14SM90_TMA_STOREES29_NS4_17SM90_U16x8_STSM_TENS1G_IJNS4_17SM90_U32x4_STSM_NES1W_EEEvEEEvvEEEEvNT_6ParamsE)
	.align		4
        /*0014*/ 	.word	index@(__assertfail)
	.align		4
        /*0018*/ 	.word	index@(_ZN7cutlass13device_kernelINS_4gemm6kernel13GemmUniversalIN4cute5tupleIJiiiiEEENS1_10collective13CollectiveMmaINS1_49MainloopSm90TmaGmmaRmemAWarpSpecializedMixedInputILi7ENS5_IJNS4_1CILi1EEESB_SB_EEENS1_35KernelTmaWarpSpecializedCooperativeEEENS5_IJNSA_ILi128EEESF_SF_EEENS5_IJNS_15integer_subbyteILi4ELb1EEENS_5ArrayINS_12float_e4m3_tELi8ELb0EEEEEENS4_6LayoutINS5_IJNS5_IJNS5_IJNS5_IJNSA_ILi8EEENSA_ILi2EEEEEESB_EEEiEEENS5_IJNS5_IJNS5_IJNSA_ILi4EEEST_SP_EEESB_EEEiEEENS5_IJSB_iEEEEEENS5_IJNS5_IJNS5_IJNS5_IJNSA_ILi64EEEST_EEENSA_ILi0EEEEEENSA_ILi512EEEEEENS5_IJNS5_IJNS5_IJSB_NSA_ILi16EEESO_EEES11_EEEiEEENS5_IJS11_iEEEEEEEESK_NS5_IJlSB_lEEENS4_8TiledMMAINS4_8MMA_AtomIJNS4_4SM904GMMA31MMA_64x128x32_F32E4M3E4M3_RS_TNILNS1G_7ScaleInE1ELS1I_1EEEEEENSN_INS5_IJSP_SB_SB_EEENS5_IJSB_S11_S11_EEEEENS5_IJNS4_10UnderscoreES1O_S1O_EEEEENS4_13SM90_TMA_LOADENS4_14ComposedLayoutINS4_7SwizzleILi2ELi4ELi3EEENS4_18smem_ptr_flag_bitsILi4EEENSN_INS5_IJSO_SF_EEENS5_IJSF_SB_EEEEEEENS4_9Copy_AtomIJNS4_39AutoVectorizingCopyWithAssumedAlignmentILi128EEESI_EEENS4_8identityES1R_NS1S_INS1T_ILi3ELi4ELi3EEENS1V_ILi8EEES1Z_EEvS25_EENS_8epilogue10collective18CollectiveEpilogueINS2A_22Sm90TmaWarpSpecializedILi4ELi2ELi16ELb1ELb0EEEJSG_NS5_IJSF_NSA_ILi32EEEEEENS_6half_tENS5_IJSB_llEEES2H_S2I_NS2A_6fusion15FusionCallbacksIS2E_NS2J_17LinearCombinationIS2H_fS2H_fLNS_15FloatRoundStyleE2EEESG_S2G_JEEES1R_NS1S_IS26_NS1V_ILi16EEENSN_INS5_IJSZ_SO_EEENS5_IJSB_SZ_EEEEEEENS4_17SM75_U16x8_LDSM_TENS4_14SM90_TMA_STOREES2T_NS4_17SM90_U16x8_STSM_TENS21_IJNS4_17SM90_U32x4_STSM_NES2H_EEEvEEEvvEEEEvNT_6ParamsE)
	.align		4
        /*001c*/ 	.word	index@(__assertfail)
	.align		4
        /*0020*/ 	.word	index@(_ZN7cutlass13device_kernelINS_4gemm6kernel13GemmUniversalIN4cute5tupleIJiiiiEEENS1_10collective13CollectiveMmaINS1_34MainloopSm90TmaGmmaWarpSpecializedILi7ENS5_IJNS4_1CILi1EEESB_SB_EEENS1_47KernelTmaWarpSpecializedCooperativeFP8FastAccumEEENS5_IJNSA_ILi128EEESF_SF_EEENS_12float_e4m3_tENS5_IJlSB_lEEESH_SI_NS4_8TiledMMAINS4_8MMA_AtomIJNS4_4SM904GMMA31MMA_64x128x32_F32E4M3E4M3_SS_TNILNSM_7ScaleInE1ELSO_1EEEEEENS4_6LayoutINS5_IJNSA_ILi2EEESB_SB_EEENS5_IJSB_NSA_ILi0EEESU_EEEEENS5_IJNS4_10UnderscoreESX_SX_EEEEENS4_13SM90_TMA_LOADENS4_14ComposedLayoutINS4_7SwizzleILi3ELi4ELi3EEENS4_18smem_ptr_flag_bitsILi8EEENSR_INS5_IJNSA_ILi8EEESF_EEENS5_IJSF_SB_EEEEEEEvNS4_8identityES10_S1A_vS1B_EENS_8epilogue10collective6detail29Sm90TmaWarpSpecializedAdapterINS1E_15DefaultEpilogueINS_6half_tESI_SI_NS1D_6thread17LinearCombinationIS1I_Li1EffLNS1J_9ScaleType4KindE0ELNS_15FloatRoundStyleE2ES1I_EENS1_15EpilogueDefaultEEEEEvvEEEEvNT_6ParamsE)
	.align		4
        /*0024*/ 	.word	index@(__assertfail)
	.align		4
        /*0028*/ 	.word	index@(_ZN7cutlass21reorder_tensor_kernelIN4cute5tupleIJNS1_1CILi16EEEEEENS1_10ViewEngineINS1_8gmem_ptrINS1_16subbyte_iteratorIKNS_15integer_subbyteILi4ELb1EEEEEEEEENS1_6LayoutINS2_IJiiiEEENS2_IJlNS3_ILi1EEElEEEEENS6_INS7_INS8_ISA_EEEEEENSF_INS2_IJNS2_IJNS2_IJNS2_IJNS3_ILi8EEENS3_ILi2EEEEEESH_EEEiEEENS2_IJNS2_IJNS2_IJNS3_ILi4EEESS_SO_EEESH_EEEiEEENS2_IJSH_iEEEEEENS2_IJNS2_IJNS2_IJNS2_IJNS3_ILi64EEESS_EEENS3_ILi0EEEEEENS3_ILi512EEEEEENS2_IJNS2_IJNS2_IJSH_S4_SN_EEES10_EEEiEEENS2_IJS10_iEEEEEEEENS1_9TiledCopyINS1_9Copy_AtomIJNS1_39AutoVectorizingCopyWithAssumedAlignmentILi8EEESA_EEENSF_INS2_IJNS3_ILi128EEESO_EEENS2_IJSO_SH_EEEEENS2_IJSH_NS3_ILi256EEEEEEEEEEvNS1_6TensorIT0_T1_EENS1M_IT2_T3_EET4_)
	.align		4
        /*002c*/ 	.word	index@(__assertfail)
	.align		4
        /*0030*/ 	.word	0x00000000
	.align		4
        /*0034*/ 	.word	0xfffffffe
	.align		4
        /*0038*/ 	.word	0x00000000
	.align		4
        /*003c*/ 	.word	0xfffffffd
	.align		4
        /*0040*/ 	.word	0x00000000
	.align		4
        /*0044*/ 	.word	0xfffffffc


//--------------------- .nv.constant4             --------------------------
	.section	.nv.constant4,"a",@progbits
	.align	8
	.align		8
.nv.constant4:
        /*0000*/ 	.dword	precalc_xorwow_matrix
	.align		8
        /*0008*/ 	.dword	precalc_xorwow_offset_matrix
	.align		8
        /*0010*/ 	.dword	mrg32k3aM1
	.align		8
        /*0018*/ 	.dword	mrg32k3aM2
	.align		8
        /*0020*/ 	.dword	mrg32k3aM1SubSeq
	.align		8
        /*0028*/ 	.dword	mrg32k3aM2SubSeq
	.align		8
        /*0030*/ 	.dword	mrg32k3aM1Seq
	.align		8
        /*0038*/ 	.dword	mrg32k3aM2Seq
	.align		8
        /*0040*/ 	.dword	__unnamed_1
	.align		8
        /*0048*/ 	.dword	__unnamed_2
	.align		8
        /*0050*/ 	.dword	__unnamed_3
	.align		8
        /*0058*/ 	.dword	__unnamed_4
	.align		8
        /*0060*/ 	.dword	__unnamed_5
	.align		8
        /*0068*/ 	.dword	__unnamed_6
	.align		8
        /*0070*/ 	.dword	__unnamed_7
	.align		8
        /*0078*/ 	.dword	_ZN34_INTERNAL_0eadcbae_4_k_cu_stride_A4cuda3std3__45__cpo5beginE
	.align		8
        /*0080*/ 	.dword	_ZN34_INTERNAL_0eadcbae_4_k_cu_stride_A4cuda3std3__45__cpo3endE
	.align		8
        /*0088*/ 	.dword	_ZN34_INTERNAL_0eadcbae_4_k_cu_stride_A4cuda3std3__45__cpo6cbeginE
	.align		8
        /*0090*/ 	.dword	_ZN34_INTERNAL_0eadcbae_4_k_cu_stride_A4cuda3std3__45__cpo4cendE
	.align		8
        /*0098*/ 	.dword	_ZN34_INTERNAL_0eadcbae_4_k_cu_stride_A4cuda3std3__436_GLOBAL__N__0eadcbae_4_k_cu_stride_A6ignoreE
	.align		8
        /*00a0*/ 	.dword	_ZN34_INTERNAL_0eadcbae_4_k_cu_stride_A4cuda3std3__419piecewise_constructE
	.align		8
        /*00a8*/ 	.dword	_ZN34_INTERNAL_0eadcbae_4_k_cu_stride_A4cuda3std3__48in_placeE
	.align		8
        /*00b0*/ 	.dword	_ZN34_INTERNAL_0eadcbae_4_k_cu_stride_A4cuda3std6ranges3__45__cpo4swapE
	.align		8
        /*00b8*/ 	.dword	_ZN34_INTERNAL_0eadcbae_4_k_cu_stride_A4cuda3std6ranges3__45__cpo9iter_moveE
	.align		8
        /*00c0*/ 	.dword	_ZN34_INTERNAL_0eadcbae_4_k_cu_stride_A4cute7productE
	.align		8
        /*00c8*/ 	.dword	_ZN34_INTERNAL_0eadcbae_4_k_cu_stride_A4cute1_E
	.align		8
        /*00d0*/ 	.dword	$str$16
	.align		8
        /*00d8*/ 	.dword	$str$17
	.align		8
        /*00e0*/ 	.dword	$str$18
	.align		8
        /*00e8*/ 	.dword	$str$27
	.align		8
        /*00f0*/ 	.dword	$str$28
	.align		8
        /*00f8*/ 	.dword	$str$44
	.align		8
        /*0100*/ 	.dword	$str$45
	.align		8
        /*0108*/ 	.dword	$str$48
	.align		8
        /*0110*/ 	.dword	$str$49
	.align		8
        /*0118*/ 	.dword	__assertfail


//--------------------- .nv.constant3             --------------------------
	.section	.nv.constant3,"a",@progbits
	.align	8
.nv.constant3:
	.type		__cr_lgamma_table,@object
	.size		__cr_lgamma_table,(.L_8 - __cr_lgamma_table)
__cr_lgamma_table:
        /*0000*/ 	.byte	0x00, 0x00, 0x00, 0x00, 0x00, 0x00, 0x00, 0x00, 0x00, 0x00, 0x00, 0x00, 0x00, 0x00, 0x00, 0x00
        /*0010*/ 	.byte	0xef, 0x39, 0xfa, 0xfe, 0x42, 0x2e, 0xe6, 0x3f, 0x02, 0x20, 0x2a, 0xfa, 0x0b, 0xab, 0xfc, 0x3f
        /*0020*/ 	.byte	0xf9, 0x2c, 0x92, 0x7c, 0xa7, 0x6c, 0x09, 0x40, 0xc9, 0x79, 0x44, 0x3c, 0x64, 0x26, 0x13, 0x40
        /*0030*/ 	.byte	0xca, 0x01, 0xcf, 0x3a, 0x27, 0x51, 0x1a, 0x40, 0x30, 0xcc, 0x2d, 0xf3, 0xe1, 0x0c, 0x21, 0x40
        /*0040*/ 	.byte	0x0d, 0xb7, 0xfc, 0x82, 0x8e, 0x35, 0x25, 0x40
.L_8:


//--------------------- .text._ZN7cutlass9reference6device6kernel27BlockCompareRelativelyEqualINS_6half_tEEEvPiPKT_S8_mS6_S6_ --------------------------
	.section	.text._ZN7cutlass9reference6device6kernel27BlockCompareRelativelyEqualINS_6half_tEEEvPiPKT_S8_mS6_S6_,"ax",@progbits
	.align	128
        .global         _ZN7cutlass9reference6device6kernel27BlockCompareRelativelyEqualINS_6half_tEEEvPiPKT_S8_mS6_S6_
        .type           _ZN7cutlass9reference6device6kernel27BlockCompareRelativelyEqualINS_6half_tEEEvPiPKT_S8_mS6_S6_,@function
        .size           _ZN7cutlass9reference6device6kernel27BlockCompareRelativelyEqualINS_6half_tEEEvPiPKT_S8_mS6_S6_,(.L_x_732 - _ZN7cutlass9reference6device6kernel27BlockCompareRelativelyEqualINS_6half_tEEEvPiPKT_S8_mS6_S6_)
        .other          _ZN7cutlass9reference6device6kernel27BlockCompareRelativelyEqualINS_6half_tEEEvPiPKT_S8_mS6_S6_,@"STO_CUDA_ENTRY STV_DEFAULT"
_ZN7cutlass9reference6device6kernel27BlockCompareRelativelyEqualINS_6half_tEEEvPiPKT_S8_mS6_S6_:
.text._ZN7cutlass9reference6device6kernel27BlockCompareRelativelyEqualINS_6half_tEEEvPiPKT_S8_mS6_S6_:
[----:B------:R-:W-:Y:S01]  /*0000*/  LDC R1, c[0x0][0x28] ;  /* 0x00000a00ff017b82 */ /* 0x000fe20000000800 */
[----:B------:R-:W0:Y:S07]  /*0010*/  S2R R3, SR_TID.X ;  /* 0x0000000000037919 */ /* 0x000e2e0000002100 */
[----:B------:R-:W0:Y:S08]  /*0020*/  S2UR UR4, SR_CTAID.X ;  /* 0x00000000000479c3 */ /* 0x000e300000002500 */
[----:B------:R-:W0:Y:S02]  /*0030*/  LDC R2, c[0x0][RZ] ;  /* 0x00000000ff027b82 */ /* 0x000e240000000800 */
[----:B0-----:R-:W-:Y:S01]  /*0040*/  IMAD R0, R2, UR4, R3 ;  /* 0x0000000402007c24 */ /* 0x001fe2000f8e0203 */
[----:B------:R-:W-:-:S04]  /*0050*/  ULDC.64 UR4, c[0x0][0x228] ;  /* 0x00008a0000047ab9 */ /* 0x000fc80000000a00 */
[----:B------:R-:W-:-:S04]  /*0060*/  ISETP.GE.U32.AND P0, PT, R0, UR4, PT ;  /* 0x0000000400007c0c */ /* 0x000fc8000bf06070 */
[----:B------:R-:W-:-:S13]  /*0070*/  ISETP.GE.U32.AND.EX P0, PT, RZ, UR5, PT, P0 ;  /* 0x00000005ff007c0c */ /* 0x000fda000bf06100 */
[----:B------:R-:W-:Y:S05]  /*0080*/  @P0 EXIT ;  /* 0x000000000000094d */ /* 0x000fea0003800000 */
[----:B------:R-:W0:Y:S01]  /*0090*/  LDC R6, c[0x0][0x230] ;  /* 0x00008c00ff067b82 */ /* 0x000e220000000800 */
[----:B------:R-:W-:Y:S01]  /*00a0*/  ULDC UR4, c[0x0][0xc] ;  /* 0x0000030000047ab9 */ /* 0x000fe20000000800 */
[----:B------:R-:W-:Y:S01]  /*00b0*/  IMAD.MOV.U32 R8, RZ, RZ, RZ ;  /* 0x000000ffff087224 */ /* 0x000fe200078e00ff */
[----:B------:R-:W-:Y:S01]  /*00c0*/  ULDC.64 UR6, c[0x0][0x208] ;  /* 0x0000820000067ab9 */ /* 0x000fe20000000a00 */
[----:B------:R-:W-:Y:S01]  /*00d0*/  IMAD.MOV.U32 R7, RZ, RZ, R0 ;  /* 0x000000ffff077224 */ /* 0x000fe200078e0000 */
[----:B------:R-:W-:Y:S01]  /*00e0*/  ULDC.U16 UR10, c[0x0][0x232] ;  /* 0x00008c80000a7ab9 */ /* 0x000fe20000000400 */
[----:B------:R-:W-:Y:S01]  /*00f0*/  IMAD R0, R2, UR4, RZ ;  /* 0x0000000402007c24 */ /* 0x000fe2000f8e02ff */
[----:B------:R-:W-:Y:S01]  /*0100*/  ULDC.U16 UR11, c[0x0][0x230] ;  /* 0x00008c00000b7ab9 */ /* 0x000fe20000000400 */
[----:B------:R-:W-:Y:S01]  /*0110*/  ULDC.64 UR12, c[0x0][0x228] ;  /* 0x00008a00000c7ab9 */ /* 0x000fe20000000a00 */
[----:B------:R-:W-:Y:S01]  /*0120*/  ULDC.64 UR4, c[0x0][0x220] ;  /* 0x0000880000047ab9 */ /* 0x000fe20000000a00 */
[----:B------:R-:W-:Y:S01]  /*0130*/  ULDC.64 UR8, c[0x0][0x218] ;  /* 0x0000860000087ab9 */ /* 0x000fe20000000a00 */
[----:B0-----:R-:W-:-:S07]  /*0140*/  HMUL2 R6, R6.H0_H0, R6.H1_H1 ;  /* 0x3000000606067232 */ /* 0x001fce0000000800 */
.L_x_7:
[C---:B------:R-:W-:Y:S01]  /*0150*/  IMAD.SHL.U32 R4, R7.reuse, 0x2, RZ ;  /* 0x0000000207047824 */ /* 0x040fe200078e00ff */
[----:B------:R-:W-:-:S04]  /*0160*/  SHF.L.U64.HI R5, R7, 0x1, R8 ;  /* 0x0000000107057819 */ /* 0x000fc80000010208 */
[C---:B------:R-:W-:Y:S02]  /*0170*/  IADD3 R2, P1, R4.reuse, UR8, RZ ;  /* 0x0000000804027c10 */ /* 0x040fe4000ff3e0ff */
[----:B------:R-:W-:Y:S02]  /*0180*/  IADD3 R4, P0, R4, UR4, RZ ;  /* 0x0000000404047c10 */ /* 0x000fe4000ff1e0ff */
[C---:B------:R-:W-:Y:S02]  /*0190*/  IADD3.X R3, R5.reuse, UR9, RZ, P1, !PT ;  /* 0x0000000905037c10 */ /* 0x040fe40008ffe4ff */
[----:B------:R-:W-:-:S04]  /*01a0*/  IADD3.X R5, R5, UR5, RZ, P0, !PT ;  /* 0x0000000505057c10 */ /* 0x000fc800087fe4ff */
[----:B------:R-:W2:Y:S04]  /*01b0*/  LDG.E.U16 R3, desc[UR6][R2.64] ;  /* 0x0000000602037981 */ /* 0x000ea8000c1e1500 */
[----:B------:R-:W2:Y:S01]  /*01c0*/  LDG.E.U16 R4, desc[UR6][R4.64] ;  /* 0x0000000604047981 */ /* 0x000ea2000c1e1500 */
[----:B------:R-:W-:Y:S01]  /*01d0*/  BSSY B0, `(.L_x_0) ;  /* 0x0000019000007945 */ /* 0x000fe20003800000 */
[----:B--2---:R-:W-:-:S13]  /*01e0*/  HSETP2.NEU.AND P0, PT, R3.H0_H0, R4.H0_H0, PT ;  /* 0x2000000403007234 */ /* 0x004fda0003f0d800 */
[----:B------:R-:W-:Y:S05]  /*01f0*/  @!P0 BRA `(.L_x_1) ;  /* 0x0000000000588947 */ /* 0x000fea0003800000 */
[C---:B------:R-:W-:Y:S01]  /*0200*/  HSETP2.NEU.AND P0, PT, R3.reuse.H0_H0, RZ.H0_H0, PT ;  /* 0x200000ff03007234 */ /* 0x040fe20003f0d800 */
[----:B------:R-:W-:Y:S01]  /*0210*/  HADD2 R2, R3.H0_H0, -R4.H0_H0 ;  /* 0xa000000403027230 */ /* 0x000fe20000000800 */
[----:B------:R-:W-:Y:S04]  /*0220*/  BSSY B1, `(.L_x_2) ;  /* 0x0000010000017945 */ /* 0x000fe80003800000 */
[----:B------:R-:W-:-:S07]  /*0230*/  LOP3.LUT R5, R2, 0x7fff, RZ, 0xc0, !PT ;  /* 0x00007fff02057812 */ /* 0x000fce00078ec0ff */
[----:B------:R-:W-:Y:S05]  /*0240*/  @!P0 BRA `(.L_x_3) ;  /* 0x00000000001c8947 */ /* 0x000fea0003800000 */
[----:B------:R-:W-:Y:S02]  /*0250*/  LOP3.LUT R2, R3, 0x7fff, RZ, 0xc0, !PT ;  /* 0x00007fff03027812 */ /* 0x000fe400078ec0ff */
[----:B------:R-:W-:Y:S02]  /*0260*/  LOP3.LUT R3, R4, 0x7fff, RZ, 0xc0, !PT ;  /* 0x00007fff04037812 */ /* 0x000fe400078ec0ff */
[----:B------:R-:W-:-:S03]  /*0270*/  HSETP2.NEU.AND P0, PT, R4.H0_H0, RZ.H0_H0, PT ;  /* 0x200000ff04007234 */ /* 0x000fc60003f0d800 */
[----:B------:R-:W-:-:S05]  /*0280*/  HADD2 R2, R2.H0_H0, R3.H0_H0 ;  /* 0x2000000302027230 */ /* 0x000fca0000000800 */
[----:B------:R-:W-:-:S05]  /*0290*/  HSETP2.GEU.AND P1, PT, R2.H0_H0, UR10.H0_H0, PT ;  /* 0x2000000a02007e34 */ /* 0x000fca000bf2e800 */
[----:B------:R-:W-:-:S13]  /*02a0*/  PLOP3.LUT P0, PT, P0, P1, PT, 0x80, 0x0 ;  /* 0x000000000000781c */ /* 0x000fda0000703070 */
[----:B------:R-:W-:Y:S05]  /*02b0*/  @P0 BRA `(.L_x_4) ;  /* 0x00000000000c0947 */ /* 0x000fea0003800000 */
.L_x_3:
[----:B------:R-:W-:-:S05]  /*02c0*/  HSETP2.GEU.AND P0, PT, R5.H0_H0, R6.H0_H0, PT ;  /* 0x2000000605007234 */ /* 0x000fca0003f0e800 */
[----:B------:R-:W-:Y:S01]  /*02d0*/  SEL R2, RZ, 0x1, P0 ;  /* 0x00000001ff027807 */ /* 0x000fe20000000000 */
[----:B------:R-:W-:Y:S07]  /*02e0*/  BRA `(.L_x_5) ;  /* 0x00000000000c7947 */ /* 0x000fee0003800000 */
.L_x_4:
[----:B------:R-:W-:-:S05]  /*02f0*/  HMUL2 R2, R2.H0_H0, UR11.H0_H0 ;  /* 0x2000000b02027c32 */ /* 0x000fca0008000800 */
[----:B------:R-:W-:-:S05]  /*0300*/  HSETP2.GEU.AND P0, PT, R5.H0_H0, R2.H0_H0, PT ;  /* 0x2000000205007234 */ /* 0x000fca0003f0e800 */
[----:B------:R-:W-:-:S08]  /*0310*/  SEL R2, RZ, 0x1, P0 ;  /* 0x00000001ff027807 */ /* 0x000fd00000000000 */
.L_x_5:
[----:B------:R-:W-:Y:S05]  /*0320*/  BSYNC B1 ;  /* 0x0000000000017941 */ /* 0x000fea0003800000 */
.L_x_2:
[----:B------:R-:W-:-:S04]  /*0330*/  PRMT R2, R2, 0x9910, RZ ;  /* 0x0000991002027816 */ /* 0x000fc800000000ff */
[----:B------:R-:W-:-:S13]  /*0340*/  ISETP.NE.AND P0, PT, R2, RZ, PT ;  /* 0x000000ff0200720c */ /* 0x000fda0003f05270 */
[----:B------:R-:W-:Y:S05]  /*0350*/  @!P0 BRA `(.L_x_6) ;  /* 0x00000000001c8947 */ /* 0x000fea0003800000 */
.L_x_1:
[----:B------:R-:W-:Y:S05]  /*0360*/  BSYNC B0 ;  /* 0x0000000000007941 */ /* 0x000fea0003800000 */
.L_x_0:
[----:B------:R-:W-:-:S05]  /*0370*/  IADD3 R7, P0, R0, R7, RZ ;  /* 0x0000000700077210 */ /* 0x000fca0007f1e0ff */
[----:B------:R-:W-:Y:S01]  /*0380*/  IMAD.X R8, RZ, RZ, R8, P0 ;  /* 0x000000ffff087224 */ /* 0x000fe200000e0608 */
[----:B------:R-:W-:-:S04]  /*0390*/  ISETP.GE.U32.AND P0, PT, R7, UR12, PT ;  /* 0x0000000c07007c0c */ /* 0x000fc8000bf06070 */
[----:B------:R-:W-:-:S13]  /*03a0*/  ISETP.GE.U32.AND.EX P0, PT, R8, UR13, PT, P0 ;  /* 0x0000000d08007c0c */ /* 0x000fda000bf06100 */
[----:B------:R-:W-:Y:S05]  /*03b0*/  @!P0 BRA `(.L_x_7) ;  /* 0xfffffffc00648947 */ /* 0x000fea000383ffff */
[----:B------:R-:W-:Y:S05]  /*03c0*/  EXIT ;  /* 0x000000000000794d */ /* 0x000fea0003800000 */
.L_x_6:
[----:B------:R-:W0:Y:S02]  /*03d0*/  LDC.64 R2, c[0x0][0x210] ;  /* 0x00008400ff027b82 */ /* 0x000e240000000a00 */
[----:B0-----:R-:W-:Y:S01]  /*03e0*/  STG.E desc[UR6][R2.64], RZ ;  /* 0x000000ff02007986 */ /* 0x001fe2000c101906 */
[----:B------:R-:W-:Y:S05]  /*03f0*/  EXIT ;  /* 0x000000000000794d */ /* 0x000fea0003800000 */
.L_x_8:
[----:B------:R-:W-:-:S00]  /*0400*/  BRA `(.L_x_8) ;  /* 0xfffffffc00fc7947 */ /* 0x000fc0000383ffff */
[----:B------:R-:W-:-:S00]  /*0410*/  NOP ;  /* 0x0000000000007918 */ /* 0x000fc00000000000 */
        /* <DEDUP_REMOVED lines=14> */
.L_x_732:


//--------------------- .text._ZN7cutlass9reference6device6kernel12BlockForEachINS_6half_tENS1_6detail17RandomUniformFuncIS4_EEEEvPT_mNT0_6ParamsE --------------------------
	.section	.text._ZN7cutlass9reference6device6kernel12BlockForEachINS_6half_tENS1_6detail17RandomUniformFuncIS4_EEEEvPT_mNT0_6ParamsE,"ax",@progbits
	.align	128
        .global         _ZN7cutlass9reference6device6kernel12BlockForEachINS_6half_tENS1_6detail17RandomUniformFuncIS4_EEEEvPT_mNT0_6ParamsE
        .type           _ZN7cutlass9reference6device6kernel12BlockForEachINS_6half_tENS1_6detail17RandomUniformFuncIS4_EEEEvPT_mNT0_6ParamsE,@function
        .size           _ZN7cutlass9reference6device6kernel12BlockForEachINS_6half_tENS1_6detail17RandomUniformFuncIS4_EEEEvPT_mNT0_6ParamsE,(.L_x_733 - _ZN7cutlass9reference6device6kernel12BlockForEachINS_6half_tENS1_6detail17RandomUniformFuncIS4_EEEEvPT_mNT0_6ParamsE)
        .other          _ZN7cutlass9reference6device6kernel12BlockForEachINS_6half_tENS1_6detail17RandomUniformFuncIS4_EEEEvPT_mNT0_6ParamsE,@"STO_CUDA_ENTRY STV_DEFAULT"
_ZN7cutlass9reference6device6kernel12BlockForEachINS_6half_tENS1_6detail17RandomUniformFuncIS4_EEEEvPT_mNT0_6ParamsE:
.text._ZN7cutlass9reference6device6kernel12BlockForEachINS_6half_tENS1_6detail17RandomUniformFuncIS4_EEEEvPT_mNT0_6ParamsE:
[----:B------:R-:W0:Y:S08]  /*0000*/  LDC R1, c[0x0][0x28] ;  /* 0x00000a00ff017b82 */ /* 0x000e300000000800 */
[----:B------:R-:W1:Y:S01]  /*0010*/  LDC.U8 R0, c[0x0][0x24c] ;  /* 0x00009300ff007b82 */ /* 0x000e620000000000 */
[----:B------:R-:W2:Y:S01]  /*0020*/  S2R R15, SR_CTAID.X ;  /* 0x00000000000f7919 */ /* 0x000ea20000002500 */
[----:B0-----:R-:W-:Y:S01]  /*0030*/  VIADD R1, R1, 0xffffffa0 ;  /* 0xffffffa001017836 */ /* 0x001fe20000000000 */
[----:B------:R-:W-:Y:S01]  /*0040*/  ULDC UR4, c[0x0][0x0] ;  /* 0x0000000000047ab9 */ /* 0x000fe20000000800 */
[----:B------:R-:W-:Y:S01]  /*0050*/  ULDC.64 UR16, c[0x0][0x208] ;  /* 0x0000820000107ab9 */ /* 0x000fe20000000a00 */
[----:B------:R-:W2:Y:S01]  /*0060*/  S2R R14, SR_TID.X ;  /* 0x00000000000e7919 */ /* 0x000ea20000002100 */
[----:B------:R-:W-:Y:S02]  /*0070*/  BSSY B1, `(.L_x_9) ;  /* 0x0000123000017945 */ /* 0x000fe40003800000 */
[----:B------:R-:W1:Y:S08]  /*0080*/  LDC.U8 R5, c[0x0][0x24d] ;  /* 0x00009340ff057b82 */ /* 0x000e700000000000 */
[----:B------:R-:W0:Y:S08]  /*0090*/  LDC.U8 R4, c[0x0][0x24e] ;  /* 0x00009380ff047b82 */ /* 0x000e300000000000 */
[----:B------:R-:W3:Y:S08]  /*00a0*/  LDC.64 R2, c[0x0][0x220] ;  /* 0x00008800ff027b82 */ /* 0x000ef00000000a00 */
[----:B------:R-:W4:Y:S01]  /*00b0*/  LDC.U8 R13, c[0x0][0x24f] ;  /* 0x000093c0ff0d7b82 */ /* 0x000f220000000000 */
[----:B-1----:R-:W-:-:S07]  /*00c0*/  PRMT R5, R5, 0x7604, R0 ;  /* 0x0000760405057816 */ /* 0x002fce0000000000 */
[----:B------:R-:W1:Y:S01]  /*00d0*/  LDC R12, c[0x0][0x248] ;  /* 0x00009200ff0c7b82 */ /* 0x000e620000000800 */
[----:B0-----:R-:W-:-:S07]  /*00e0*/  PRMT R4, R4, 0x7054, R5 ;  /* 0x0000705404047816 */ /* 0x001fce0000000005 */
[----:B------:R-:W0:Y:S01]  /*00f0*/  LDC.64 R18, c[0x0][0x220] ;  /* 0x00008800ff127b82 */ /* 0x000e220000000a00 */
[----:B---3--:R-:W-:Y:S02]  /*0100*/  LOP3.LUT R5, R2, 0xaad26b49, RZ, 0x3c, !PT ;  /* 0xaad26b4902057812 */ /* 0x008fe400078e3cff */
[----:B------:R-:W-:-:S03]  /*0110*/  LOP3.LUT R2, R3, 0xf7dcefdd, RZ, 0x3c, !PT ;  /* 0xf7dcefdd03027812 */ /* 0x000fc600078e3cff */
[----:B------:R-:W-:Y:S02]  /*0120*/  IMAD R3, R5, 0x4182bed5, RZ ;  /* 0x4182bed505037824 */ /* 0x000fe400078e02ff */
[----:B------:R-:W3:Y:S01]  /*0130*/  LDC.64 R10, c[0x0][0x228] ;  /* 0x00008a00ff0a7b82 */ /* 0x000ee20000000a00 */
[----:B------:R-:W-:Y:S01]  /*0140*/  IMAD R2, R2, -0x658354e5, RZ ;  /* 0x9a7cab1b02027824 */ /* 0x000fe200078e02ff */
[----:B----4-:R-:W-:Y:S01]  /*0150*/  PRMT R13, R13, 0x654, R4 ;  /* 0x000006540d0d7816 */ /* 0x010fe20000000004 */
[C---:B------:R-:W-:Y:S01]  /*0160*/  VIADD R7, R3.reuse, 0x75bcd15 ;  /* 0x075bcd1503077836 */ /* 0x040fe20000000000 */
[C---:B------:R-:W-:Y:S01]  /*0170*/  LOP3.LUT R4, R3.reuse, 0x159a55e5, RZ, 0x3c, !PT ;  /* 0x159a55e503047812 */ /* 0x040fe200078e3cff */
[C---:B------:R-:W-:Y:S01]  /*0180*/  VIADD R5, R2.reuse, 0x1f123bb5 ;  /* 0x1f123bb502057836 */ /* 0x040fe20000000000 */
[C---:B------:R-:W-:Y:S01]  /*0190*/  IADD3 R6, R3.reuse, 0x64f0c9, R2 ;  /* 0x0064f0c903067810 */ /* 0x040fe20007ffe002 */
[----:B------:R-:W-:Y:S01]  /*01a0*/  VIADD R3, R3, 0x583f19 ;  /* 0x00583f1903037836 */ /* 0x000fe20000000000 */
[----:B------:R-:W4:Y:S01]  /*01b0*/  LDC.64 R16, c[0x0][0x238] ;  /* 0x00008e00ff107b82 */ /* 0x000f220000000a00 */
[----:B------:R-:W-:Y:S01]  /*01c0*/  LOP3.LUT R2, R2, 0x5491333, RZ, 0x3c, !PT ;  /* 0x0549133302027812 */ /* 0x000fe200078e3cff */
[----:B-1----:R2:W-:Y:S04]  /*01d0*/  STL.64 [R1+0x28], R12 ;  /* 0x0000280c01007387 */ /* 0x0025e80000100a00 */
[----:B------:R1:W-:Y:S02]  /*01e0*/  STL.64 [R1+0x30], R6 ;  /* 0x0000300601007387 */ /* 0x0003e40000100a00 */
[----:B------:R-:W5:Y:S02]  /*01f0*/  LDC R0, c[0x0][0x230] ;  /* 0x00008c00ff007b82 */ /* 0x000f640000000800 */
[----:B0-----:R1:W-:Y:S04]  /*0200*/  STL.64 [R1], R18 ;  /* 0x0000001201007387 */ /* 0x0013e80000100a00 */
[----:B------:R1:W-:Y:S02]  /*0210*/  STL.64 [R1+0x38], R4 ;  /* 0x0000380401007387 */ /* 0x0003e40000100a00 */
[----:B------:R-:W0:Y:S02]  /*0220*/  LDC.64 R8, c[0x0][0x240] ;  /* 0x00009000ff087b82 */ /* 0x000e240000000a00 */
[----:B---3--:R1:W-:Y:S04]  /*0230*/  STL.64 [R1+0x8], R10 ;  /* 0x0000080a01007387 */ /* 0x0083e80000100a00 */
[----:B------:R1:W-:Y:S04]  /*0240*/  STL.64 [R1+0x40], R2 ;  /* 0x0000400201007387 */ /* 0x0003e80000100a00 */
[----:B----4-:R1:W-:Y:S01]  /*0250*/  STL.64 [R1+0x18], R16 ;  /* 0x0000181001007387 */ /* 0x0103e20000100a00 */
[----:B--2---:R-:W-:-:S02]  /*0260*/  IMAD R13, R15, UR4, R14 ;  /* 0x000000040f0d7c24 */ /* 0x004fc4000f8e020e */
[----:B------:R-:W-:Y:S01]  /*0270*/  IMAD.MOV.U32 R12, RZ, RZ, RZ ;  /* 0x000000ffff0c7224 */ /* 0x000fe200078e00ff */
[----:B-----5:R1:W-:Y:S02]  /*0280*/  STL [R1+0x10], R0 ;  /* 0x0000100001007387 */ /* 0x0203e40000100800 */
[----:B------:R-:W-:Y:S02]  /*0290*/  ISETP.NE.AND P0, PT, R13, RZ, PT ;  /* 0x000000ff0d00720c */ /* 0x000fe40003f05270 */
[----:B0-----:R1:W-:Y:S11]  /*02a0*/  STL.64 [R1+0x20], R8 ;  /* 0x0000200801007387 */ /* 0x0013f60000100a00 */
[----:B------:R-:W-:Y:S05]  /*02b0*/  @!P0 BRA `(.L_x_10) ;  /* 0x0000000c00f88947 */ /* 0x000fea0003800000 */
[----:B------:R-:W-:Y:S01]  /*02c0*/  HFMA2.MMA R21, -RZ, RZ, 0, 0 ;  /* 0x00000000ff157435 */ /* 0x000fe200000001ff */
[----:B-1----:R-:W-:Y:S02]  /*02d0*/  MOV R11, R13 ;  /* 0x0000000d000b7202 */ /* 0x002fe40000000f00 */
[----:B------:R-:W-:-:S08]  /*02e0*/  MOV R8, R12 ;  /* 0x0000000c00087202 */ /* 0x000fd00000000f00 */
.L_x_16:
[----:B------:R-:W-:Y:S01]  /*02f0*/  LOP3.LUT P0, RZ, R11, 0x3, RZ, 0xc0, !PT ;  /* 0x000000030bff7812 */ /* 0x000fe2000780c0ff */
[----:B------:R-:W-:-:S12]  /*0300*/  BSSY B0, `(.L_x_11) ;  /* 0x00000f2000007945 */ /* 0x000fd80003800000 */
[----:B0-----:R-:W-:Y:S05]  /*0310*/  @!P0 BRA `(.L_x_12) ;  /* 0x0000000c00c08947 */ /* 0x001fea0003800000 */
[----:B------:R-:W-:Y:S02]  /*0320*/  HFMA2.MMA R19, -RZ, RZ, 0, 0 ;  /* 0x00000000ff137435 */ /* 0x000fe400000001ff */
.L_x_15:
[----:B------:R-:W-:Y:S01]  /*0330*/  IMAD.MOV.U32 R20, RZ, RZ, RZ ;  /* 0x000000ffff147224 */ /* 0x000fe200078e00ff */
[----:B0-----:R-:W-:Y:S02]  /*0340*/  CS2R R2, SRZ ;  /* 0x0000000000027805 */ /* 0x001fe4000001ff00 */
[----:B------:R-:W-:Y:S01]  /*0350*/  CS2R R4, SRZ ;  /* 0x0000000000047805 */ /* 0x000fe2000001ff00 */
[----:B------:R-:W-:-:S07]  /*0360*/  IMAD.MOV.U32 R7, RZ, RZ, RZ ;  /* 0x000000ffff077224 */ /* 0x000fce00078e00ff */
.L_x_14:
[----:B------:R-:W-:Y:S01]  /*0370*/  LEA R0, R20, R1, 0x2 ;  /* 0x0000000114007211 */ /* 0x000fe200078e10ff */
[----:B------:R-:W0:Y:S05]  /*0380*/  LDC.64 R24, c[0x4][RZ] ;  /* 0x01000000ff187b82 */ /* 0x000e2a0000000a00 */
[----:B------:R-:W5:Y:S01]  /*0390*/  LDL R0, [R0+0x34] ;  /* 0x0000340000007983 */ /* 0x000f620000100800 */
[----:B------:R-:W-:Y:S02]  /*03a0*/  SHF.R.S32.HI R9, RZ, 0x1f, R21 ;  /* 0x0000001fff097819 */ /* 0x000fe40000011415 */
[----:B------:R-:W-:-:S03]  /*03b0*/  MOV R17, RZ ;  /* 0x000000ff00117202 */ /* 0x000fc60000000f00 */
[----:B------:R-:W-:Y:S02]  /*03c0*/  IMAD R9, R9, 0xc80, RZ ;  /* 0x00000c8009097824 */ /* 0x000fe400078e02ff */
[----:B0-----:R-:W-:-:S05]  /*03d0*/  IMAD.WIDE.U32 R24, R21, 0xc80, R24 ;  /* 0x00000c8015187825 */ /* 0x001fca00078e0018 */
[----:B------:R-:W-:-:S07]  /*03e0*/  IADD3 R9, R25, R9, RZ ;  /* 0x0000000919097210 */ /* 0x000fce0007ffe0ff */
.L_x_13:
[----:B------:R-:W-:Y:S02]  /*03f0*/  IMAD.MOV.U32 R10, RZ, RZ, 0x1 ;  /* 0x00000001ff0a7424 */ /* 0x000fe400078e00ff */
[----:B------:R-:W-:-:S03]  /*0400*/  IMAD.MOV.U32 R14, RZ, RZ, R24 ;  /* 0x000000ffff0e7224 */ /* 0x000fc600078e0018 */
[----:B------:R-:W-:Y:S01]  /*0410*/  SHF.L.U32 R15, R10, R17, RZ ;  /* 0x000000110a0f7219 */ /* 0x000fe200000006ff */
[----:B------:R-:W-:-:S03]  /*0420*/  IMAD R10, R20, 0x20, R17 ;  /* 0x00000020140a7824 */ /* 0x000fc600078e0211 */
[----:B-----5:R-:W-:Y:S01]  /*0430*/  LOP3.LUT P0, RZ, R0, R15, RZ, 0xc0, !PT ;  /* 0x0000000f00ff7212 */ /* 0x020fe2000780c0ff */
[----:B------:R-:W-:Y:S02]  /*0440*/  IMAD R10, R10, 0x5, RZ ;  /* 0x000000050a0a7824 */ /* 0x000fe400078e02ff */
[----:B------:R-:W-:Y:S02]  /*0450*/  IMAD.MOV.U32 R15, RZ, RZ, R9 ;  /* 0x000000ffff0f7224 */ /* 0x000fe400078e0009 */
[----:B------:R-:W-:-:S08]  /*0460*/  IMAD.WIDE R22, R10, 0x4, R14 ;  /* 0x000000040a167825 */ /* 0x000fd000078e020e */
[----:B------:R-:W2:Y:S04]  /*0470*/  @P0 LDG.E R16, desc[UR16][R22.64] ;  /* 0x0000001016100981 */ /* 0x000ea8000c1e1900 */
[----:B------:R-:W3:Y:S04]  /*0480*/  @P0 LDG.E R10, desc[UR16][R22.64+0x8] ;  /* 0x00000810160a0981 */ /* 0x000ee8000c1e1900 */
[----:B------:R-:W4:Y:S01]  /*0490*/  @P0 LDG.E R15, desc[UR16][R22.64+0xc] ;  /* 0x00000c10160f0981 */ /* 0x000f22000c1e1900 */
[----:B------:R-:W-:-:S03]  /*04a0*/  IMAD.MOV.U32 R14, RZ, RZ, 0x2 ;  /* 0x00000002ff0e7424 */ /* 0x000fc600078e00ff */
[----:B------:R-:W4:Y:S02]  /*04b0*/  @P0 LDG.E R27, desc[UR16][R22.64+0x4] ;  /* 0x00000410161b0981 */ /* 0x000f24000c1e1900 */
[----:B------:R-:W-:Y:S02]  /*04c0*/  SHF.L.U32 R29, R14, R17, RZ ;  /* 0x000000110e1d7219 */ /* 0x000fe400000006ff */
[----:B------:R-:W4:Y:S02]  /*04d0*/  @P0 LDG.E R14, desc[UR16][R22.64+0x10] ;  /* 0x00001010160e0981 */ /* 0x000f24000c1e1900 */
[----:B------:R-:W-:Y:S02]  /*04e0*/  LOP3.LUT P1, RZ, R0, R29, RZ, 0xc0, !PT ;  /* 0x0000001d00ff7212 */ /* 0x000fe4000782c0ff */
[----:B--2---:R-:W-:-:S11]  /*04f0*/  @P0 LOP3.LUT R7, R7, R16, RZ, 0x3c, !PT ;  /* 0x0000001007070212 */ /* 0x004fd600078e3cff */
[----:B------:R-:W2:Y:S01]  /*0500*/  @P1 LDG.E R16, desc[UR16][R22.64+0x14] ;  /* 0x0000141016101981 */ /* 0x000ea2000c1e1900 */
[----:B---3--:R-:W-:-:S03]  /*0510*/  @P0 LOP3.LUT R5, R5, R10, RZ, 0x3c, !PT ;  /* 0x0000000a05050212 */ /* 0x008fc600078e3cff */
[----:B------:R-:W3:Y:S01]  /*0520*/  @P1 LDG.E R10, desc[UR16][R22.64+0x1c] ;  /* 0x00001c10160a1981 */ /* 0x000ee2000c1e1900 */
[----:B----4-:R-:W-:-:S03]  /*0530*/  @P0 LOP3.LUT R2, R2, R15, RZ, 0x3c, !PT ;  /* 0x0000000f02020212 */ /* 0x010fc600078e3cff */
[----:B------:R-:W4:Y:S01]  /*0540*/  @P1 LDG.E R15, desc[UR16][R22.64+0x20] ;  /* 0x00002010160f1981 */ /* 0x000f22000c1e1900 */
[----:B------:R-:W-:Y:S01]  /*0550*/  @P0 LOP3.LUT R3, R3, R14, RZ, 0x3c, !PT ;  /* 0x0000000e03030212 */ /* 0x000fe200078e3cff */
[----:B------:R-:W-:-:S05]  /*0560*/  IMAD.MOV.U32 R14, RZ, RZ, 0x4 ;  /* 0x00000004ff0e7424 */ /* 0x000fca00078e00ff */
[----:B------:R-:W-:Y:S02]  /*0570*/  SHF.L.U32 R29, R14, R17, RZ ;  /* 0x000000110e1d7219 */ /* 0x000fe400000006ff */
[----:B------:R-:W4:Y:S01]  /*0580*/  @P1 LDG.E R14, desc[UR16][R22.64+0x24] ;  /* 0x00002410160e1981 */ /* 0x000f22000c1e1900 */
[----:B------:R-:W-:-:S03]  /*0590*/  @P0 LOP3.LUT R4, R4, R27, RZ, 0x3c, !PT ;  /* 0x0000001b04040212 */ /* 0x000fc600078e3cff */
[----:B------:R-:W4:Y:S01]  /*05a0*/  @P1 LDG.E R27, desc[UR16][R22.64+0x18] ;  /* 0x00001810161b1981 */ /* 0x000f22000c1e1900 */
        /* <DEDUP_REMOVED lines=143> */
[----:B------:R-:W-:-:S13]  /*0ea0*/  LOP3.LUT P1, RZ, R0, R29, RZ, 0xc0, !PT ;  /* 0x0000001d00ff7212 */ /* 0x000fda000782c0ff */
[----:B------:R-:W4:Y:S01]  /*0eb0*/  @P1 LDG.E R29, desc[UR16][R22.64+0x108] ;  /* 0x00010810161d1981 */ /* 0x000f22000c1e1900 */
[----:B--2---:R-:W-:-:S03]  /*0ec0*/  @P0 LOP3.LUT R7, R7, R16, RZ, 0x3c, !PT ;  /* 0x0000001007070212 */ /* 0x004fc600078e3cff */
[----:B------:R-:W2:Y:S01]  /*0ed0*/  @P1 LDG.E R16, desc[UR16][R22.64+0x104] ;  /* 0x0001041016101981 */ /* 0x000ea2000c1e1900 */
[----:B---3--:R-:W-:-:S03]  /*0ee0*/  @P0 LOP3.LUT R5, R5, R10, RZ, 0x3c, !PT ;  /* 0x0000000a05050212 */ /* 0x008fc600078e3cff */
[----:B------:R-:W3:Y:S01]  /*0ef0*/  @P1 LDG.E R10, desc[UR16][R22.64+0x10c] ;  /* 0x00010c10160a1981 */ /* 0x000ee2000c1e1900 */
[----:B----4-:R-:W-:-:S03]  /*0f00*/  @P0 LOP3.LUT R2, R2, R15, RZ, 0x3c, !PT ;  /* 0x0000000f02020212 */ /* 0x010fc600078e3cff */
[----:B------:R-:W4:Y:S01]  /*0f10*/  @P1 LDG.E R15, desc[UR16][R22.64+0x110] ;  /* 0x00011010160f1981 */ /* 0x000f22000c1e1900 */
[----:B------:R-:W-:Y:S01]  /*0f20*/  @P0 LOP3.LUT R3, R3, R14, RZ, 0x3c, !PT ;  /* 0x0000000e03030212 */ /* 0x000fe200078e3cff */
[----:B------:R-:W-:Y:S01]  /*0f30*/  IMAD.MOV.U32 R14, RZ, RZ, 0x4000 ;  /* 0x00004000ff0e7424 */ /* 0x000fe200078e00ff */
[----:B------:R-:W-:-:S04]  /*0f40*/  @P0 LOP3.LUT R4, R4, R27, RZ, 0x3c, !PT ;  /* 0x0000001b04040212 */ /* 0x000fc800078e3cff */
[----:B------:R-:W-:Y:S02]  /*0f50*/  SHF.L.U32 R27, R14, R17, RZ ;  /* 0x000000110e1b7219 */ /* 0x000fe400000006ff */
[----:B------:R-:W4:Y:S02]  /*0f60*/  @P1 LDG.E R14, desc[UR16][R22.64+0x114] ;  /* 0x00011410160e1981 */ /* 0x000f24000c1e1900 */
[----:B------:R-:W-:-:S13]  /*0f70*/  LOP3.LUT P0, RZ, R0, R27, RZ, 0xc0, !PT ;  /* 0x0000001b00ff7212 */ /* 0x000fda000780c0ff */
[----:B------:R-:W4:Y:S01]  /*0f80*/  @P0 LDG.E R27, desc[UR16][R22.64+0x11c] ;  /* 0x00011c10161b0981 */ /* 0x000f22000c1e1900 */
[----:B--2---:R-:W-:-:S03]  /*0f90*/  @P1 LOP3.LUT R7, R7, R16, RZ, 0x3c, !PT ;  /* 0x0000001007071212 */ /* 0x004fc600078e3cff */
[----:B------:R-:W2:Y:S01]  /*0fa0*/  @P0 LDG.E R18, desc[UR16][R22.64+0x128] ;  /* 0x0001281016120981 */ /* 0x000ea2000c1e1900 */
[----:B---3--:R-:W-:-:S03]  /*0fb0*/  @P1 LOP3.LUT R5, R5, R10, RZ, 0x3c, !PT ;  /* 0x0000000a05051212 */ /* 0x008fc600078e3cff */
[----:B------:R-:W3:Y:S01]  /*0fc0*/  @P0 LDG.E R16, desc[UR16][R22.64+0x118] ;  /* 0x0001181016100981 */ /* 0x000ee2000c1e1900 */
[----:B----4-:R-:W-:-:S03]  /*0fd0*/  @P1 LOP3.LUT R2, R2, R15, RZ, 0x3c, !PT ;  /* 0x0000000f02021212 */ /* 0x010fc600078e3cff */
[----:B------:R-:W4:Y:S04]  /*0fe0*/  @P0 LDG.E R10, desc[UR16][R22.64+0x120] ;  /* 0x00012010160a0981 */ /* 0x000f28000c1e1900 */
[----:B------:R-:W2:Y:S01]  /*0ff0*/  @P0 LDG.E R15, desc[UR16][R22.64+0x124] ;  /* 0x00012410160f0981 */ /* 0x000ea2000c1e1900 */
[----:B------:R-:W-:Y:S02]  /*1000*/  @P1 LOP3.LUT R4, R4, R29, RZ, 0x3c, !PT ;  /* 0x0000001d04041212 */ /* 0x000fe400078e3cff */
[----:B------:R-:W-:Y:S01]  /*1010*/  @P1 LOP3.LUT R3, R3, R14, RZ, 0x3c, !PT ;  /* 0x0000000e03031212 */ /* 0x000fe200078e3cff */
[----:B------:R-:W-:-:S05]  /*1020*/  IMAD.MOV.U32 R14, RZ, RZ, 0x8000 ;  /* 0x00008000ff0e7424 */ /* 0x000fca00078e00ff */
[----:B------:R-:W-:-:S04]  /*1030*/  SHF.L.U32 R29, R14, R17, RZ ;  /* 0x000000110e1d7219 */ /* 0x000fc800000006ff */
[----:B------:R-:W-:Y:S02]  /*1040*/  LOP3.LUT P1, RZ, R0, R29, RZ, 0xc0, !PT ;  /* 0x0000001d00ff7212 */ /* 0x000fe4000782c0ff */
[----:B------:R-:W-:-:S11]  /*1050*/  @P0 LOP3.LUT R4, R4, R27, RZ, 0x3c, !PT ;  /* 0x0000001b04040212 */ /* 0x000fd600078e3cff */
[----:B------:R-:W2:Y:S04]  /*1060*/  @P1 LDG.E R14, desc[UR16][R22.64+0x134] ;  /* 0x00013410160e1981 */ /* 0x000ea8000c1e1900 */
[----:B------:R-:W2:Y:S01]  /*1070*/  @P1 LDG.E R27, desc[UR16][R22.64+0x138] ;  /* 0x00013810161b1981 */ /* 0x000ea2000c1e1900 */
[----:B---3--:R-:W-:-:S03]  /*1080*/  @P0 LOP3.LUT R7, R7, R16, RZ, 0x3c, !PT ;  /* 0x0000001007070212 */ /* 0x008fc600078e3cff */
[----:B------:R-:W3:Y:S01]  /*1090*/  @P1 LDG.E R16, desc[UR16][R22.64+0x12c] ;  /* 0x00012c1016101981 */ /* 0x000ee2000c1e1900 */
[----:B----4-:R-:W-:-:S03]  /*10a0*/  @P0 LOP3.LUT R5, R5, R10, RZ, 0x3c, !PT ;  /* 0x0000000a05050212 */ /* 0x010fc600078e3cff */
[----:B------:R-:W4:Y:S01]  /*10b0*/  @P1 LDG.E R10, desc[UR16][R22.64+0x13c] ;  /* 0x00013c10160a1981 */ /* 0x000f22000c1e1900 */
[----:B--2---:R-:W-:-:S03]  /*10c0*/  @P0 LOP3.LUT R2, R2, R15, RZ, 0x3c, !PT ;  /* 0x0000000f02020212 */ /* 0x004fc600078e3cff */
[----:B------:R-:W2:Y:S01]  /*10d0*/  @P1 LDG.E R15, desc[UR16][R22.64+0x130] ;  /* 0x00013010160f1981 */ /* 0x000ea2000c1e1900 */
[----:B------:R-:W-:Y:S01]  /*10e0*/  VIADD R17, R17, 0x10 ;  /* 0x0000001011117836 */ /* 0x000fe20000000000 */
[----:B------:R-:W-:-:S04]  /*10f0*/  @P0 LOP3.LUT R3, R3, R18, RZ, 0x3c, !PT ;  /* 0x0000001203030212 */ /* 0x000fc800078e3cff */
[----:B------:R-:W-:Y:S02]  /*1100*/  ISETP.NE.AND P0, PT, R17, 0x20, PT ;  /* 0x000000201100780c */ /* 0x000fe40003f05270 */
[----:B------:R-:W-:Y:S02]  /*1110*/  @P1 LOP3.LUT R5, R5, R14, RZ, 0x3c, !PT ;  /* 0x0000000e05051212 */ /* 0x000fe400078e3cff */
[----:B------:R-:W-:Y:S02]  /*1120*/  @P1 LOP3.LUT R2, R2, R27, RZ, 0x3c, !PT ;  /* 0x0000001b02021212 */ /* 0x000fe400078e3cff */
[----:B---3--:R-:W-:Y:S02]  /*1130*/  @P1 LOP3.LUT R7, R7, R16, RZ, 0x3c, !PT ;  /* 0x0000001007071212 */ /* 0x008fe400078e3cff */
[----:B----4-:R-:W-:Y:S02]  /*1140*/  @P1 LOP3.LUT R3, R3, R10, RZ, 0x3c, !PT ;  /* 0x0000000a03031212 */ /* 0x010fe400078e3cff */
[----:B--2---:R-:W-:-:S03]  /*1150*/  @P1 LOP3.LUT R4, R4, R15, RZ, 0x3c, !PT ;  /* 0x0000000f04041212 */ /* 0x004fc600078e3cff */
[----:B------:R-:W-:Y:S05]  /*1160*/  @P0 BRA `(.L_x_13) ;  /* 0xfffffff000a00947 */ /* 0x000fea000383ffff */
[----:B------:R-:W-:-:S04]  /*1170*/  IADD3 R20, R20, 0x1, RZ ;  /* 0x0000000114147810 */ /* 0x000fc80007ffe0ff */
[----:B------:R-:W-:-:S13]  /*1180*/  ISETP.GE.U32.AND P0, PT, R20, 0x5, PT ;  /* 0x000000051400780c */ /* 0x000fda0003f06070 */
[----:B------:R-:W-:Y:S05]  /*1190*/  @!P0 BRA `(.L_x_14) ;  /* 0xfffffff000748947 */ /* 0x000fea000383ffff */
[----:B------:R-:W-:Y:S01]  /*11a0*/  VIADD R19, R19, 0x1 ;  /* 0x0000000113137836 */ /* 0x000fe20000000000 */
[----:B------:R-:W-:Y:S01]  /*11b0*/  LOP3.LUT R0, R11, 0x3, RZ, 0xc0, !PT ;  /* 0x000000030b007812 */ /* 0x000fe200078ec0ff */
[----:B------:R0:W-:Y:S03]  /*11c0*/  STL [R1+0x34], R7 ;  /* 0x0000340701007387 */ /* 0x0001e60000100800 */
[----:B------:R-:W-:Y:S01]  /*11d0*/  ISETP.GT.U32.AND P0, PT, R0, R19, PT ;  /* 0x000000130000720c */ /* 0x000fe20003f04070 */
[----:B------:R0:W-:Y:S03]  /*11e0*/  STL.64 [R1+0x38], R4 ;  /* 0x0000380401007387 */ /* 0x0001e60000100a00 */
[----:B------:R-:W-:Y:S01]  /*11f0*/  ISETP.GT.U32.AND.EX P0, PT, RZ, RZ, PT, P0 ;  /* 0x000000ffff00720c */ /* 0x000fe20003f04100 */
[----:B------:R0:W-:-:S12]  /*1200*/  STL.64 [R1+0x40], R2 ;  /* 0x0000400201007387 */ /* 0x0001d80000100a00 */
[----:B------:R-:W-:Y:S05]  /*1210*/  @P0 BRA `(.L_x_15) ;  /* 0xfffffff000440947 */ /* 0x000fea000383ffff */
.L_x_12:
[----:B------:R-:W-:Y:S05]  /*1220*/  BSYNC B0 ;  /* 0x0000000000007941 */ /* 0x000fea0003800000 */
.L_x_11:
[--C-:B------:R-:W-:Y:S01]  /*1230*/  SHF.R.U64 R11, R11, 0x2, R8.reuse ;  /* 0x000000020b0b7819 */ /* 0x100fe20000001208 */
[----:B------:R-:W-:Y:S01]  /*1240*/  VIADD R21, R21, 0x1 ;  /* 0x0000000115157836 */ /* 0x000fe20000000000 */
[----:B------:R-:W-:Y:S02]  /*1250*/  SHF.R.U32.HI R8, RZ, 0x2, R8 ;  /* 0x00000002ff087819 */ /* 0x000fe40000011608 */
[----:B------:R-:W-:-:S04]  /*1260*/  ISETP.NE.U32.AND P0, PT, R11, RZ, PT ;  /* 0x000000ff0b00720c */ /* 0x000fc80003f05070 */
[----:B------:R-:W-:-:S13]  /*1270*/  ISETP.NE.AND.EX P0, PT, R8, RZ, PT, P0 ;  /* 0x000000ff0800720c */ /* 0x000fda0003f05300 */
[----:B------:R-:W-:Y:S05]  /*1280*/  @!P0 BRA `(.L_x_10) ;  /* 0x0000000000048947 */ /* 0x000fea0003800000 */
[----:B------:R-:W-:Y:S05]  /*1290*/  BRA `(.L_x_16) ;  /* 0xfffffff000147947 */ /* 0x000fea000383ffff */
.L_x_10:
[----:B------:R-:W-:Y:S05]  /*12a0*/  BSYNC B1 ;  /* 0x0000000000017941 */ /* 0x000fea0003800000 */
.L_x_9:
[----:B------:R-:W-:Y:S01]  /*12b0*/  ULDC.64 UR4, c[0x0][0x218] ;  /* 0x0000860000047ab9 */ /* 0x000fe20000000a00 */
[----:B------:R2:W-:Y:S01]  /*12c0*/  STL.64 [R1+0x48], RZ ;  /* 0x000048ff01007387 */ /* 0x0005e20000100a00 */
[----:B------:R-:W-:-:S03]  /*12d0*/  ISETP.GE.U32.AND P0, PT, R13, UR4, PT ;  /* 0x000000040d007c0c */ /* 0x000fc6000bf06070 */
[----:B------:R2:W-:Y:S01]  /*12e0*/  STL [R1+0x50], RZ ;  /* 0x000050ff01007387 */ /* 0x0005e20000100800 */
[----:B------:R-:W-:-:S03]  /*12f0*/  ISETP.GE.U32.AND.EX P0, PT, R12, UR5, PT, P0 ;  /* 0x000000050c007c0c */ /* 0x000fc6000bf06100 */
[----:B------:R2:W-:Y:S10]  /*1300*/  STL.64 [R1+0x58], RZ ;  /* 0x000058ff01007387 */ /* 0x0005f40000100a00 */
[----:B------:R-:W-:Y:S05]  /*1310*/  @P0 EXIT ;  /* 0x000000000000094d */ /* 0x000fea0003800000 */
[----:B-1----:R-:W1:Y:S01]  /*1320*/  LDC R0, c[0x0][0x230] ;  /* 0x00008c00ff007b82 */ /* 0x002e620000000800 */
[----:B------:R-:W-:Y:S01]  /*1330*/  BSSY B2, `(.L_x_17) ;  /* 0x000008f000027945 */ /* 0x000fe20003800000 */
[----:B------:R-:W-:Y:S01]  /*1340*/  ULDC UR4, c[0x0][0x0] ;  /* 0x0000000000047ab9 */ /* 0x000fe20000000800 */
[----:B------:R-:W-:Y:S01]  /*1350*/  MOV R16, R4 ;  /* 0x0000000400107202 */ /* 0x000fe20000000f00 */
[----:B------:R-:W-:Y:S01]  /*1360*/  IMAD.MOV.U32 R18, RZ, RZ, R2 ;  /* 0x000000ffff127224 */ /* 0x000fe200078e0002 */
[----:B------:R-:W-:Y:S01]  /*1370*/  MOV R17, R5 ;  /* 0x0000000500117202 */ /* 0x000fe20000000f00 */
[----:B------:R-:W-:Y:S01]  /*1380*/  ULDC.64 UR6, c[0x0][0x238] ;  /* 0x00008e0000067ab9 */ /* 0x000fe20000000a00 */
[----:B------:R-:W-:Y:S01]  /*1390*/  MOV R19, R3 ;  /* 0x0000000300137202 */ /* 0x000fe20000000f00 */
[----:B------:R-:W3:Y:S01]  /*13a0*/  LDC.64 R14, c[0x0][0x228] ;  /* 0x00008a00ff0e7b82 */ /* 0x000ee20000000a00 */
[----:B------:R-:W-:Y:S01]  /*13b0*/  ULDC UR12, c[0x0][0xc] ;  /* 0x00000300000c7ab9 */ /* 0x000fe20000000800 */
[----:B------:R-:W-:Y:S01]  /*13c0*/  IMAD.MOV.U32 R20, RZ, RZ, R7 ;  /* 0x000000ffff147224 */ /* 0x000fe200078e0007 */
[----:B------:R-:W-:Y:S01]  /*13d0*/  DSETP.LT.AND P4, PT, RZ, UR6, PT ;  /* 0x00000006ff007e2a */ /* 0x000fe2000bf81000 */
[----:B------:R-:W-:Y:S01]  /*13e0*/  UIMAD UR12, UR4, UR12, URZ ;  /* 0x0000000c040c72a4 */ /* 0x000fe2000f8e023f */
[----:B------:R-:W-:Y:S01]  /*13f0*/  ULDC.64 UR14, c[0x0][0x238] ;  /* 0x00008e00000e7ab9 */ /* 0x000fe20000000a00 */
[----:B------:R-:W-:-:S02]  /*1400*/  ULDC UR8, c[0x0][0x248] ;  /* 0x0000920000087ab9 */ /* 0x000fc40000000800 */
[----:B------:R-:W4:Y:S01]  /*1410*/  LDC.64 R8, c[0x0][0x228] ;  /* 0x00008a00ff087b82 */ /* 0x000f220000000a00 */
[----:B------:R-:W-:Y:S01]  /*1420*/  ULDC UR10, c[0x0][0x240] ;  /* 0x00009000000a7ab9 */ /* 0x000fe20000000800 */
[----:B------:R-:W-:Y:S01]  /*1430*/  ULDC UR9, c[0x0][0x244] ;  /* 0x0000910000097ab9 */ /* 0x000fe20000000800 */
[----:B------:R-:W-:Y:S01]  /*1440*/  UMOV UR11, URZ ;  /* 0x0000003f000b7c82 */ /* 0x000fe20008000000 */
[----:B------:R-:W-:Y:S01]  /*1450*/  ULDC.64 UR4, c[0x0][0x218] ;  /* 0x0000860000047ab9 */ /* 0x000fe20000000a00 */
[----:B------:R-:W-:Y:S01]  /*1460*/  ULDC.64 UR6, c[0x0][0x210] ;  /* 0x0000840000067ab9 */ /* 0x000fe20000000a00 */
[----:B-1----:R-:W-:Y:S01]  /*1470*/  ISETP.GT.AND P3, PT, R0, -0x1, PT ;  /* 0xffffffff0000780c */ /* 0x002fe20003f64270 */
[----:B---3--:R-:W-:-:S12]  /*1480*/  FADD R14, -R14, R15 ;  /* 0x0000000f0e0e7221 */ /* 0x008fd80000000100 */
.L_x_25:
[----:B------:R-:W-:Y:S01]  /*1490*/  MOV R10, R17 ;  /* 0x00000011000a7202 */ /* 0x000fe20000000f00 */
[----:B0-----:R-:W-:Y:S01]  /*14a0*/  IMAD.MOV.U32 R4, RZ, RZ, R19 ;  /* 0x000000ffff047224 */ /* 0x001fe200078e0013 */
[----:B------:R-:W-:Y:S01]  /*14b0*/  MOV R15, R16 ;  /* 0x00000010000f7202 */ /* 0x000fe20000000f00 */
[----:B------:R-:W-:Y:S01]  /*14c0*/  IMAD.MOV.U32 R11, RZ, RZ, R18 ;  /* 0x000000ffff0b7224 */ /* 0x000fe200078e0012 */
[----:B------:R-:W-:Y:S04]  /*14d0*/  BSSY B1, `(.L_x_18) ;  /* 0x0000066000017945 */ /* 0x000fe80003800000 */
[----:B-1----:R-:W-:Y:S05]  /*14e0*/  @!P4 BRA `(.L_x_19) ;  /* 0x00000000004cc947 */ /* 0x002fea0003800000 */
[----:B------:R-:W-:Y:S01]  /*14f0*/  SHF.R.U32.HI R7, RZ, 0x2, R20 ;  /* 0x00000002ff077819 */ /* 0x000fe20000011614 */
[----:B------:R-:W-:Y:S01]  /*1500*/  IMAD.SHL.U32 R5, R19, 0x10, RZ ;  /* 0x0000001013057824 */ /* 0x000fe200078e00ff */
[----:B------:R-:W-:Y:S01]  /*1510*/  IADD3 R6, R6, 0x587c5, RZ ;  /* 0x000587c506067810 */ /* 0x000fe20007ffe0ff */
[----:B------:R-:W-:Y:S01]  /*1520*/  HFMA2.MMA R3, -RZ, RZ, 0.1171875, 0 ;  /* 0x2f800000ff037435 */ /* 0x000fe200000001ff */
[----:B------:R-:W-:Y:S01]  /*1530*/  LOP3.LUT R7, R7, R20, RZ, 0x3c, !PT ;  /* 0x0000001407077212 */ /* 0x000fe200078e3cff */
[----:B------:R-:W-:Y:S01]  /*1540*/  IMAD.MOV.U32 R15, RZ, RZ, R17 ;  /* 0x000000ffff0f7224 */ /* 0x000fe200078e0011 */
[----:B------:R-:W-:Y:S04]  /*1550*/  MOV R20, R16 ;  /* 0x0000001000147202 */ /* 0x000fe80000000f00 */
[----:B------:R-:W-:Y:S05]  /*1560*/  IMAD.SHL.U32 R10, R7, 0x2, RZ ;  /* 0x00000002070a7824 */ /* 0x000fea00078e00ff */
[----:B------:R-:W-:Y:S04]  /*1570*/  LOP3.LUT R10, R19, R10, R7, 0x96, !PT ;  /* 0x0000000a130a7212 */ /* 0x000fe800078e9607 */
[----:B------:R-:W-:Y:S05]  /*1580*/  LOP3.LUT R4, R10, R5, RZ, 0x3c, !PT ;  /* 0x000000050a047212 */ /* 0x000fea00078e3cff */
[----:B------:R-:W-:Y:S05]  /*1590*/  IMAD.IADD R2, R4, 0x1, R6 ;  /* 0x0000000104027824 */ /* 0x000fea00078e0206 */
[----:B------:R-:W-:Y:S05]  /*15a0*/  I2FP.F32.U32 R2, R2 ;  /* 0x0000000200027245 */ /* 0x000fea0000201000 */
[----:B------:R-:W-:Y:S04]  /*15b0*/  FFMA R0, R2, R3, 1.1641532182693481445e-10 ;  /* 0x2f00000002007423 */ /* 0x000fe80000000003 */
[----:B------:R-:W0:Y:S02]  /*15c0*/  F2F.F64.F32 R10, R0 ;  /* 0x00000000000a7310 */ /* 0x000e240000201800 */
[----:B0-----:R-:W-:Y:S01]  /*15d0*/  DSETP.GEU.AND P0, PT, R10, UR14, PT ;  /* 0x0000000e0a007e2a */ /* 0x001fe2000bf0e000 */
[----:B------:R-:W-:Y:S01]  /*15e0*/  MOV R10, R18 ;  /* 0x00000012000a7202 */ /* 0x000fe20000000f00 */
[----:B------:R-:W-:Y:S11]  /*15f0*/  IMAD.MOV.U32 R11, RZ, RZ, R19 ;  /* 0x000000ffff0b7224 */ /* 0x000ff600078e0013 */
[----:B------:R-:W-:Y:S01]  /*1600*/  @!UPT UIADD3 URZ, URZ, URZ, URZ ;  /* 0x0000003f3f3ff290 */ /* 0x000fe2000fffe03f */
[----:B------:R-:W-:Y:S05]  /*1610*/  @!P0 BRA `(.L_x_20) ;  /* 0x00000004002c8947 */ /* 0x000fea0003800000 */
.L_x_19:
[----:B------:R-:W-:Y:S02]  /*1620*/  SHF.R.U32.HI R7, RZ, 0x2, R20 ;  /* 0x00000002ff077819 */ /* 0x000fe40000011614 */
[----:B------:R-:W-:Y:S02]  /*1630*/  IADD3 R6, R6, 0x587c5, RZ ;  /* 0x000587c506067810 */ /* 0x000fe40007ffe0ff */
[----:B------:R-:W-:Y:S01]  /*1640*/  LOP3.LUT R16, R7, R20, RZ, 0x3c, !PT ;  /* 0x0000001407107212 */ /* 0x000fe200078e3cff */
[----:B------:R-:W-:Y:S01]  /*1650*/  IMAD.SHL.U32 R7, R4, 0x10, RZ ;  /* 0x0000001004077824 */ /* 0x000fe200078e00ff */
[----:B------:R-:W-:Y:S03]  /*1660*/  MOV R3, 0x2f800000 ;  /* 0x2f80000000037802 */ /* 0x000fe60000000f00 */
[----:B------:R-:W-:Y:S05]  /*1670*/  IMAD.SHL.U32 R17, R16, 0x2, RZ ;  /* 0x0000000210117824 */ /* 0x000fea00078e00ff */
[----:B------:R-:W-:Y:S04]  /*1680*/  LOP3.LUT R16, R4, R17, R16, 0x96, !PT ;  /* 0x0000001104107212 */ /* 0x000fe800078e9610 */
[----:B------:R-:W-:Y:S05]  /*1690*/  LOP3.LUT R5, R16, R7, RZ, 0x3c, !PT ;  /* 0x0000000710057212 */ /* 0x000fea00078e3cff */
[----:B------:R-:W-:Y:S05]  /*16a0*/  IMAD.IADD R2, R5, 0x1, R6 ;  /* 0x0000000105027824 */ /* 0x000fea00078e0206 */
[----:B------:R-:W-:Y:S05]  /*16b0*/  I2FP.F32.U32 R2, R2 ;  /* 0x0000000200027245 */ /* 0x000fea0000201000 */
[----:B------:R-:W-:Y:S04]  /*16c0*/  FFMA R0, R2, R3, 1.1641532182693481445e-10 ;  /* 0x2f00000002007423 */ /* 0x000fe80000000003 */
[----:B----4-:R-:W-:Y:S05]  /*16d0*/  FFMA R16, -R0, R8, R9 ;  /* 0x0000000800107223 */ /* 0x010fea0000000109 */
[----:B------:R-:W-:Y:S01]  /*16e0*/  @!P3 F2FP.F16.F32.PACK_AB R7, RZ, R16 ;  /* 0x00000010ff07b23e */ /* 0x000fe200000000ff */
[----:B------:R-:W-:Y:S06]  /*16f0*/  @!P3 BRA `(.L_x_21) ;  /* 0x0000000000bcb947 */ /* 0x000fec0003800000 */
[----:B------:R-:W-:Y:S01]  /*1700*/  MOV R7, 0x80000000 ;  /* 0x8000000000077802 */ /* 0x000fe20000000f00 */
[----:B------:R-:W-:Y:S01]  /*1710*/  HFMA2.MMA R0, -RZ, RZ, 0, 0 ;  /* 0x00000000ff007435 */ /* 0x000fe200000001ff */
[----:B------:R-:W-:Y:S01]  /*1720*/  FMUL R2, R16, UR10 ;  /* 0x0000000a10027c20 */ /* 0x000fe20008400000 */
[----:B------:R-:W-:Y:S04]  /*1730*/  BSSY B0, `(.L_x_22) ;  /* 0x0000026000007945 */ /* 0x000fe80003800000 */
[----:B------:R-:W-:Y:S11]  /*1740*/  FSETP.GTU.AND P0, PT, |R2|, +INF , PT ;  /* 0x7f8000000200780b */ /* 0x000ff60003f0c200 */
[----:B------:R-:W-:Y:S02]  /*1750*/  @!UPT UIADD3 URZ, URZ, URZ, URZ ;  /* 0x0000003f3f3ff290 */ /* 0x000fe4000fffe03f */
[----:B------:R-:W-:Y:S05]  /*1760*/  @P0 BRA `(.L_x_23) ;  /* 0x0000000000880947 */ /* 0x000fea0003800000 */
[----:B------:R-:W-:Y:S01]  /*1770*/  FSETP.GE.AND P0, PT, R2, 9.22337203685477580800e+18, PT ;  /* 0x5f0000000200780b */ /* 0x000fe20003f06000 */
[----:B------:R-:W-:Y:S01]  /*1780*/  IMAD.MOV.U32 R0, RZ, RZ, -0x1 ;  /* 0xffffffffff007424 */ /* 0x000fe200078e00ff */
[----:B------:R-:W-:Y:S11]  /*1790*/  MOV R7, 0x7fffffff ;  /* 0x7fffffff00077802 */ /* 0x000ff60000000f00 */
[----:B------:R-:W-:Y:S05]  /*17a0*/  @P0 BRA `(.L_x_23) ;  /* 0x0000000000780947 */ /* 0x000fea0003800000 */
[----:B------:R-:W-:Y:S01]  /*17b0*/  HFMA2.MMA R7, -RZ, RZ, -0.0 , 0 ;  /* 0x80000000ff077435 */ /* 0x000fe200000001ff */
[----:B------:R-:W-:Y:S01]  /*17c0*/  FSETP.GTU.AND P0, PT, R2, -9.22337203685477580800e+18, PT ;  /* 0xdf0000000200780b */ /* 0x000fe20003f0c000 */
[----:B------:R-:W-:Y:S11]  /*17d0*/  IMAD.MOV.U32 R0, RZ, RZ, RZ ;  /* 0x000000ffff007224 */ /* 0x000ff600078e00ff */
[----:B------:R-:W-:Y:S01]  /*17e0*/  @!UPT UIADD3 URZ, URZ, URZ, URZ ;  /* 0x0000003f3f3ff290 */ /* 0x000fe2000fffe03f */
[----:B------:R-:W-:Y:S05]  /*17f0*/  @!P0 BRA `(.L_x_23) ;  /* 0x0000000000648947 */ /* 0x000fea0003800000 */
[----:B------:R-:W-:Y:S01]  /*1800*/  SHF.R.U32.HI R3, RZ, 0x17, R2 ;  /* 0x00000017ff037819 */ /* 0x000fe20000011602 */
[----:B------:R-:W-:Y:S02]  /*1810*/  IMAD.SHL.U32 R16, R2, 0x100, RZ ;  /* 0x0000010002107824 */ /* 0x000fe400078e00ff */
[----:B------:R-:W-:Y:S01]  /*1820*/  IMAD.U32 R7, RZ, RZ, UR11 ;  /* 0x0000000bff077e24 */ /* 0x000fe2000f8e00ff */
[----:B------:R-:W-:Y:S01]  /*1830*/  LOP3.LUT R3, R3, 0xff, RZ, 0xc0, !PT ;  /* 0x000000ff03037812 */ /* 0x000fe200078ec0ff */
[----:B------:R-:W-:Y:S01]  /*1840*/  IMAD.U32 R0, RZ, RZ, UR11 ;  /* 0x0000000bff007e24 */ /* 0x000fe2000f8e00ff */
[----:B------:R-:W-:Y:S01]  /*1850*/  SHF.R.U32.HI R16, RZ, 0x1, R16 ;  /* 0x00000001ff107819 */ /* 0x000fe20000011610 */
[----:B------:R-:W-:Y:S01]  /*1860*/  IMAD.MOV.U32 R17, RZ, RZ, RZ ;  /* 0x000000ffff117224 */ /* 0x000fe200078e00ff */
[----:B------:R-:W-:Y:S02]  /*1870*/  IADD3 R3, -R3, 0xbd, RZ ;  /* 0x000000bd03037810 */ /* 0x000fe40007ffe1ff */
[----:B------:R-:W-:Y:S02]  /*1880*/  LOP3.LUT R16, R16, 0x40000000, RZ, 0xfc, !PT ;  /* 0x4000000010107812 */ /* 0x000fe400078efcff */
[C---:B------:R-:W-:Y:S11]  /*1890*/  ISETP.GT.AND P1, PT, R3.reuse, 0x3f, PT ;  /* 0x0000003f0300780c */ /* 0x040ff60003f24270 */
[----:B------:R-:W-:Y:S02]  /*18a0*/  @!UPT UIADD3 URZ, URZ, URZ, URZ ;  /* 0x0000003f3f3ff290 */ /* 0x000fe4000fffe03f */
[C---:B------:R-:W-:Y:S02]  /*18b0*/  @!P1 IADD3 R18, -R3.reuse, 0x40, RZ ;  /* 0x0000004003129810 */ /* 0x040fe40007ffe1ff */
[----:B------:R-:W-:Y:S02]  /*18c0*/  @!P1 ISETP.NE.AND P0, PT, R3, RZ, PT ;  /* 0x000000ff0300920c */ /* 0x000fe40003f05270 */
[--C-:B------:R-:W-:Y:S01]  /*18d0*/  @!P1 SHF.L.U64.HI R18, R7, R18, R16.reuse ;  /* 0x0000001207129219 */ /* 0x100fe20000010210 */
[----:B------:R-:W-:Y:S01]  /*18e0*/  IMAD.MOV.U32 R7, RZ, RZ, RZ ;  /* 0x000000ffff077224 */ /* 0x000fe200078e00ff */
[-CC-:B------:R-:W-:Y:S02]  /*18f0*/  @!P1 SHF.R.U64 R17, R0, R3.reuse, R16.reuse ;  /* 0x0000000300119219 */ /* 0x180fe40000001210 */
[----:B------:R-:W-:Y:S02]  /*1900*/  @!P1 SHF.R.U32.HI R7, RZ, R3, R16 ;  /* 0x00000003ff079219 */ /* 0x000fe40000011610 */
[----:B------:R-:W-:Y:S02]  /*1910*/  @!P1 SEL R16, R18, RZ, P0 ;  /* 0x000000ff12109207 */ /* 0x000fe40000000000 */
[----:B------:R-:W-:Y:S02]  /*1920*/  ISETP.GE.AND P1, PT, R2, RZ, PT ;  /* 0x000000ff0200720c */ /* 0x000fe40003f26270 */
[----:B------:R-:W-:Y:S05]  /*1930*/  LEA.HI R17, P0, R16, R17, RZ, 0x1 ;  /* 0x0000001110117211 */ /* 0x000fea00078108ff */
[----:B------:R-:W-:Y:S01]  /*1940*/  IMAD.X R7, RZ, RZ, R7, P0 ;  /* 0x000000ffff077224 */ /* 0x000fe200000e0607 */
[-C--:B------:R-:W-:Y:S04]  /*1950*/  IADD3 R0, P0, RZ, -R17.reuse, RZ ;  /* 0x80000011ff007210 */ /* 0x080fe80007f1e0ff */
[----:B------:R-:W-:Y:S01]  /*1960*/  SEL R0, R0, R17, !P1 ;  /* 0x0000001100007207 */ /* 0x000fe20004800000 */
[----:B------:R-:W-:Y:S05]  /*1970*/  IMAD.X R2, RZ, RZ, ~R7, P0 ;  /* 0x000000ffff027224 */ /* 0x000fea00000e0e07 */
[----:B------:R-:W-:Y:S02]  /*1980*/  SEL R7, R2, R7, !P1 ;  /* 0x0000000702077207 */ /* 0x000fe40004800000 */
.L_x_23:
[----:B------:R-:W-:Y:S05]  /*1990*/  BSYNC B0 ;  /* 0x0000000000007941 */ /* 0x000fea0003800000 */
.L_x_22:
[----:B------:R-:W-:Y:S02]  /*19a0*/  MOV R16, R0 ;  /* 0x0000000000107202 */ /* 0x000fe40000000f00 */
[----:B------:R-:W-:Y:S04]  /*19b0*/  MOV R17, R7 ;  /* 0x0000000700117202 */ /* 0x000fe80000000f00 */
[----:B------:R-:W0:Y:S02]  /*19c0*/  I2F.S64 R16, R16 ;  /* 0x0000001000107312 */ /* 0x000e240000301400 */
[----:B0-----:R-:W-:Y:S05]  /*19d0*/  FMUL R7, R16, UR9 ;  /* 0x0000000910077c20 */ /* 0x001fea0008400000 */
[----:B------:R-:W-:Y:S07]  /*19e0*/  F2FP.F16.F32.PACK_AB R7, RZ, R7 ;  /* 0x00000007ff07723e */ /* 0x000fee00000000ff */
.L_x_21:
[----:B------:R-:W-:Y:S05]  /*19f0*/  HSETP2.NEU.AND P0, PT, R7.H0_H0, RZ.H0_H0, PT ;  /* 0x200000ff07007234 */ /* 0x000fea0003f0d800 */
[----:B------:R-:W-:Y:S11]  /*1a00*/  ISETP.GT.OR P0, PT, RZ, UR8, P0 ;  /* 0x00000008ff007c0c */ /* 0x000ff60008704670 */
[----:B------:R-:W-:Y:S02]  /*1a10*/  @!UPT UIADD3 URZ, URZ, URZ, URZ ;  /* 0x0000003f3f3ff290 */ /* 0x000fe4000fffe03f */
[----:B------:R-:W-:Y:S05]  /*1a20*/  @P0 BRA `(.L_x_24) ;  /* 0x0000000000400947 */ /* 0x000fea0003800000 */
[C---:B------:R-:W-:Y:S11]  /*1a30*/  FSETP.GT.AND P2, PT, R16.reuse, RZ, PT ;  /* 0x000000ff1000720b */ /* 0x040ff60003f44000 */
[----:B------:R-:W-:Y:S02]  /*1a40*/  @!UPT UIADD3 URZ, URZ, URZ, URZ ;  /* 0x0000003f3f3ff290 */ /* 0x000fe4000fffe03f */
[C---:B------:R-:W-:Y:S01]  /*1a50*/  @!P2 FADD R3, R16.reuse, -1 ;  /* 0xbf8000001003a421 */ /* 0x040fe20000000000 */
[----:B------:R-:W-:Y:S04]  /*1a60*/  @P2 FADD R16, R16, 1 ;  /* 0x3f80000010102421 */ /* 0x000fe80000000000 */
[----:B------:R-:W-:Y:S02]  /*1a70*/  @!P2 FSETP.GEU.AND P1, PT, R14, R3, PT ;  /* 0x000000030e00a20b */ /* 0x000fe40003f2e000 */
[CC--:B------:R-:W-:Y:S02]  /*1a80*/  @P2 FSETP.GEU.AND P0, PT, R16.reuse, R9.reuse, PT ;  /* 0x000000091000220b */ /* 0x0c0fe40003f0e000 */
[----:B------:R-:W-:Y:S02]  /*1a90*/  @!P2 FSEL R7, R3, R14, !P1 ;  /* 0x0000000e0307a208 */ /* 0x000fe40004800000 */
[----:B------:R-:W-:Y:S04]  /*1aa0*/  @P2 FSEL R7, R16, R9, !P0 ;  /* 0x0000000910072208 */ /* 0x000fe80004000000 */
[----:B------:R-:W-:Y:S01]  /*1ab0*/  F2FP.F16.F32.PACK_AB R7, RZ, R7 ;  /* 0x00000007ff07723e */ /* 0x000fe200000000ff */
[----:B------:R-:W-:Y:S05]  /*1ac0*/  BRA `(.L_x_24) ;  /* 0x0000000000187947 */ /* 0x000fea0003800000 */
.L_x_20:
[----:B------:R-:W-:Y:S01]  /*1ad0*/  MOV R11, R18 ;  /* 0x00000012000b7202 */ /* 0x000fe20000000f00 */
[----:B------:R-:W-:Y:S01]  /*1ae0*/  IMAD.MOV.U32 R5, RZ, RZ, R4 ;  /* 0x000000ffff057224 */ /* 0x000fe200078e0004 */
[----:B------:R-:W-:Y:S01]  /*1af0*/  MOV R15, R16 ;  /* 0x00000010000f7202 */ /* 0x000fe20000000f00 */
[----:B------:R-:W-:Y:S01]  /*1b00*/  IMAD.MOV.U32 R7, RZ, RZ, 0x7fff ;  /* 0x00007fffff077424 */ /* 0x000fe200078e00ff */
[----:B------:R-:W-:Y:S01]  /*1b10*/  MOV R4, R19 ;  /* 0x0000001300047202 */ /* 0x000fe20000000f00 */
[----:B------:R-:W-:Y:S02]  /*1b20*/  IMAD.MOV.U32 R10, RZ, RZ, R17 ;  /* 0x000000ffff0a7224 */ /* 0x000fe400078e0011 */
.L_x_24:
[----:B------:R-:W-:Y:S05]  /*1b30*/  BSYNC B1 ;  /* 0x0000000000017941 */ /* 0x000fea0003800000 */
.L_x_18:
[C---:B------:R-:W-:Y:S01]  /*1b40*/  LEA R2, P0, R13.reuse, UR6, 0x1 ;  /* 0x000000060d027c11 */ /* 0x040fe2000f8008ff */
[----:B------:R-:W-:Y:S01]  /*1b50*/  IMAD.MOV.U32 R19, RZ, RZ, R5 ;  /* 0x000000ffff137224 */ /* 0x000fe200078e0005 */
[----:B------:R-:W-:Y:S01]  /*1b60*/  MOV R17, R11 ;  /* 0x0000000b00117202 */ /* 0x000fe20000000f00 */
[----:B------:R-:W-:Y:S01]  /*1b70*/  IMAD.MOV.U32 R18, RZ, RZ, R4 ;  /* 0x000000ffff127224 */ /* 0x000fe200078e0004 */
[C---:B------:R-:W-:Y:S01]  /*1b80*/  LEA.HI.X R3, R13.reuse, UR7, R12, 0x1, P0 ;  /* 0x000000070d037c11 */ /* 0x040fe200080f0c0c */
[----:B------:R-:W-:Y:S01]  /*1b90*/  IMAD.MOV.U32 R16, RZ, RZ, R10 ;  /* 0x000000ffff107224 */ /* 0x000fe200078e000a */
[----:B------:R-:W-:Y:S02]  /*1ba0*/  IADD3 R13, P0, R13, UR12, RZ ;  /* 0x0000000c0d0d7c10 */ /* 0x000fe4000ff1e0ff */
[----:B------:R-:W-:Y:S01]  /*1bb0*/  MOV R20, R15 ;  /* 0x0000000f00147202 */ /* 0x000fe20000000f00 */
[----:B------:R1:W-:Y:S02]  /*1bc0*/  STG.E.U16 desc[UR16][R2.64], R7 ;  /* 0x0000000702007986 */ /* 0x0003e4000c101510 */
[----:B------:R-:W-:Y:S01]  /*1bd0*/  IMAD.X R12, RZ, RZ, R12, P0 ;  /* 0x000000ffff0c7224 */ /* 0x000fe200000e060c */
[----:B------:R-:W-:Y:S04]  /*1be0*/  ISETP.GE.U32.AND P0, PT, R13, UR4, PT ;  /* 0x000000040d007c0c */ /* 0x000fe8000bf06070 */
[----:B------:R-:W-:Y:S11]  /*1bf0*/  ISETP.GE.U32.AND.EX P0, PT, R12, UR5, PT, P0 ;  /* 0x000000050c007c0c */ /* 0x000ff6000bf06100 */
[----:B------:R-:W-:Y:S02]  /*1c00*/  @!UPT UIADD3 URZ, URZ, URZ, URZ ;  /* 0x0000003f3f3ff290 */ /* 0x000fe4000fffe03f */
[----:B------:R-:W-:Y:S05]  /*1c10*/  @!P0 BRA `(.L_x_25) ;  /* 0xfffffff8001c8947 */ /* 0x000fea000383ffff */
[----:B------:R-:W-:Y:S05]  /*1c20*/  BSYNC B2 ;  /* 0x0000000000027941 */ /* 0x000fea0003800000 */
.L_x_17:
[----:B------:R-:W-:Y:S01]  /*1c30*/  MOV R14, R6 ;  /* 0x00000006000e7202 */ /* 0x000fe20000000f00 */
[----:B------:R-:W-:Y:S04]  /*1c40*/  STL.64 [R1+0x38], R10 ;  /* 0x0000380a01007387 */ /* 0x000fe80000100a00 */
[----:B------:R-:W-:Y:S04]  /*1c50*/  STL.64 [R1+0x40], R4 ;  /* 0x0000400401007387 */ /* 0x000fe80000100a00 */
[----:B------:R-:W-:Y:S01]  /*1c60*/  STL.64 [R1+0x30], R14 ;  /* 0x0000300e01007387 */ /* 0x000fe20000100a00 */
[----:B------:R-:W-:Y:S05]  /*1c70*/  EXIT ;  /* 0x000000000000794d */ /* 0x000fea0003800000 */
.L_x_26:
        /* <DEDUP_REMOVED lines=16> */
.L_x_733:


//--------------------- .text._ZN7cutlass9reference6device6kernel12BlockForEachINS_15integer_subbyteILi4ELb1EEENS1_6detail17RandomUniformFuncIS5_EEEEvPT_mNT0_6ParamsE --------------------------
	.section	.text._ZN7cutlass9reference6device6kernel12BlockForEachINS_15integer_subbyteILi4ELb1EEENS1_6detail17RandomUniformFuncIS5_EEEEvPT_mNT0_6ParamsE,"ax",@progbits
	.align	128
        .global         _ZN7cutlass9reference6device6kernel12BlockForEachINS_15integer_subbyteILi4ELb1EEENS1_6detail17RandomUniformFuncIS5_EEEEvPT_mNT0_6ParamsE
        .type           _ZN7cutlass9reference6device6kernel12BlockForEachINS_15integer_subbyteILi4ELb1EEENS1_6detail17RandomUniformFuncIS5_EEEEvPT_mNT0_6ParamsE,@function
        .size           _ZN7cutlass9reference6device6kernel12BlockForEachINS_15integer_subbyteILi4ELb1EEENS1_6detail17RandomUniformFuncIS5_EEEEvPT_mNT0_6ParamsE,(.L_x_734 - _ZN7cutlass9reference6device6kernel12BlockForEachINS_15integer_subbyteILi4ELb1EEENS1_6detail17RandomUniformFuncIS5_EEEEvPT_mNT0_6ParamsE)
        .other          _ZN7cutlass9reference6device6kernel12BlockForEachINS_15integer_subbyteILi4ELb1EEENS1_6detail17RandomUniformFuncIS5_EEEEvPT_mNT0_6ParamsE,@"STO_CUDA_ENTRY STV_DEFAULT"
_ZN7cutlass9reference6device6kernel12BlockForEachINS_15integer_subbyteILi4ELb1EEENS1_6detail17RandomUniformFuncIS5_EEEEvPT_mNT0_6ParamsE:
.text._ZN7cutlass9reference6device6kernel12BlockForEachINS_15integer_subbyteILi4ELb1EEENS1_6detail17RandomUniformFuncIS5_EEEEvPT_mNT0_6ParamsE:
[----:B------:R-:W0:Y:S08]  /*0000*/  LDC R1, c[0x0][0x28] ;  /* 0x00000a00ff017b82 */ /* 0x000e300000000800 */
[----:B------:R-:W1:Y:S01]  /*0010*/  LDC.U8 R13, c[0x0][0x24c] ;  /* 0x00009300ff0d7b82 */ /* 0x000e620000000000 */
[----:B------:R-:W2:Y:S01]  /*0020*/  S2R R22, SR_CTAID.X ;  /* 0x0000000000167919 */ /* 0x000ea20000002500 */
[----:B0-----:R-:W-:Y:S01]  /*0030*/  VIADD R1, R1, 0xffffffa0 ;  /* 0xffffffa001017836 */ /* 0x001fe20000000000 */
[----:B------:R-:W-:Y:S01]  /*0040*/  ULDC UR4, c[0x0][0x0] ;  /* 0x0000000000047ab9 */ /* 0x000fe20000000800 */
[----:B------:R-:W-:Y:S01]  /*0050*/  ULDC.64 UR36, c[0x0][0x208] ;  /* 0x0000820000247ab9 */ /* 0x000fe20000000a00 */
[----:B------:R-:W2:Y:S01]  /*0060*/  S2R R15, SR_TID.X ;  /* 0x00000000000f7919 */ /* 0x000ea20000002100 */
[----:B------:R-:W-:Y:S01]  /*0070*/  BSSY B0, `(.L_x_27) ;  /* 0x0000122000007945 */ /* 0x000fe20003800000 */
[----:B------:R-:W-:Y:S01]  /*0080*/  IMAD.MOV.U32 R24, RZ, RZ, RZ ;  /* 0x000000ffff187224 */ /* 0x000fe200078e00ff */
[----:B------:R-:W1:Y:S08]  /*0090*/  LDC.U8 R0, c[0x0][0x24d] ;  /* 0x00009340ff007b82 */ /* 0x000e700000000000 */
[----:B------:R-:W0:Y:S08]  /*00a0*/  LDC.U8 R14, c[0x0][0x24e] ;  /* 0x00009380ff0e7b82 */ /* 0x000e300000000000 */
[----:B------:R-:W3:Y:S08]  /*00b0*/  LDC.64 R2, c[0x0][0x220] ;  /* 0x00008800ff027b82 */ /* 0x000ef00000000a00 */
[----:B------:R-:W4:Y:S01]  /*00c0*/  LDC.U8 R16, c[0x0][0x24f] ;  /* 0x000093c0ff107b82 */ /* 0x000f220000000000 */
[----:B-1----:R-:W-:Y:S01]  /*00d0*/  PRMT R13, R0, 0x7604, R13 ;  /* 0x00007604000d7816 */ /* 0x002fe2000000000d */
[----:B--2---:R-:W-:-:S06]  /*00e0*/  IMAD R22, R22, UR4, R15 ;  /* 0x0000000416167c24 */ /* 0x004fcc000f8e020f */
[----:B------:R-:W1:Y:S01]  /*00f0*/  LDC R12, c[0x0][0x248] ;  /* 0x00009200ff0c7b82 */ /* 0x000e620000000800 */
[----:B0-----:R-:W-:Y:S02]  /*0100*/  PRMT R13, R14, 0x7054, R13 ;  /* 0x000070540e0d7816 */ /* 0x001fe4000000000d */
[----:B------:R-:W-:-:S05]  /*0110*/  ISETP.NE.AND P0, PT, R22, RZ, PT ;  /* 0x000000ff1600720c */ /* 0x000fca0003f05270 */
[----:B------:R-:W0:Y:S01]  /*0120*/  LDC.64 R10, c[0x0][0x220] ;  /* 0x00008800ff0a7b82 */ /* 0x000e220000000a00 */
[----:B---3--:R-:W-:Y:S02]  /*0130*/  LOP3.LUT R2, R2, 0xaad26b49, RZ, 0x3c, !PT ;  /* 0xaad26b4902027812 */ /* 0x008fe400078e3cff */
[----:B------:R-:W-:-:S03]  /*0140*/  LOP3.LUT R3, R3, 0xf7dcefdd, RZ, 0x3c, !PT ;  /* 0xf7dcefdd03037812 */ /* 0x000fc600078e3cff */
[----:B------:R-:W-:Y:S02]  /*0150*/  IMAD R17, R2, 0x4182bed5, RZ ;  /* 0x4182bed502117824 */ /* 0x000fe400078e02ff */
[----:B------:R-:W2:Y:S01]  /*0160*/  LDC.64 R8, c[0x0][0x228] ;  /* 0x00008a00ff087b82 */ /* 0x000ea20000000a00 */
[----:B----4-:R-:W-:Y:S01]  /*0170*/  PRMT R13, R16, 0x654, R13 ;  /* 0x00000654100d7816 */ /* 0x010fe2000000000d */
[----:B------:R-:W-:Y:S01]  /*0180*/  IMAD R16, R3, -0x658354e5, RZ ;  /* 0x9a7cab1b03107824 */ /* 0x000fe200078e02ff */
[C---:B------:R-:W-:Y:S01]  /*0190*/  LOP3.LUT R18, R17.reuse, 0x159a55e5, RZ, 0x3c, !PT ;  /* 0x159a55e511127812 */ /* 0x040fe200078e3cff */
[C---:B------:R-:W-:Y:S02]  /*01a0*/  VIADD R3, R17.reuse, 0x75bcd15 ;  /* 0x075bcd1511037836 */ /* 0x040fe40000000000 */
[C---:B------:R-:W-:Y:S01]  /*01b0*/  VIADD R19, R16.reuse, 0x1f123bb5 ;  /* 0x1f123bb510137836 */ /* 0x040fe20000000000 */
[C---:B------:R-:W-:Y:S01]  /*01c0*/  IADD3 R2, R17.reuse, 0x64f0c9, R16 ;  /* 0x0064f0c911027810 */ /* 0x040fe20007ffe010 */
[----:B------:R-:W3:Y:S01]  /*01d0*/  LDC.64 R6, c[0x0][0x238] ;  /* 0x00008e00ff067b82 */ /* 0x000ee20000000a00 */
[----:B------:R-:W-:Y:S01]  /*01e0*/  LOP3.LUT R16, R16, 0x5491333, RZ, 0x3c, !PT ;  /* 0x0549133310107812 */ /* 0x000fe200078e3cff */
[----:B------:R-:W-:Y:S01]  /*01f0*/  VIADD R17, R17, 0x583f19 ;  /* 0x00583f1911117836 */ /* 0x000fe20000000000 */
[----:B-1----:R1:W-:Y:S04]  /*0200*/  STL.64 [R1+0x28], R12 ;  /* 0x0000280c01007387 */ /* 0x0023e80000100a00 */
[----:B------:R1:W-:Y:S01]  /*0210*/  STL.64 [R1+0x30], R2 ;  /* 0x0000300201007387 */ /* 0x0003e20000100a00 */
[----:B------:R-:W4:Y:S03]  /*0220*/  LDC R0, c[0x0][0x230] ;  /* 0x00008c00ff007b82 */ /* 0x000f260000000800 */
[----:B0-----:R1:W-:Y:S04]  /*0230*/  STL.64 [R1], R10 ;  /* 0x0000000a01007387 */ /* 0x0013e80000100a00 */
[----:B------:R1:W-:Y:S01]  /*0240*/  STL.64 [R1+0x38], R18 ;  /* 0x0000381201007387 */ /* 0x0003e20000100a00 */
[----:B------:R-:W0:Y:S03]  /*0250*/  LDC.64 R4, c[0x0][0x240] ;  /* 0x00009000ff047b82 */ /* 0x000e260000000a00 */
[----:B--2---:R1:W-:Y:S04]  /*0260*/  STL.64 [R1+0x8], R8 ;  /* 0x0000080801007387 */ /* 0x0043e80000100a00 */
[----:B------:R1:W-:Y:S04]  /*0270*/  STL.64 [R1+0x40], R16 ;  /* 0x0000401001007387 */ /* 0x0003e80000100a00 */
[----:B---3--:R1:W-:Y:S04]  /*0280*/  STL.64 [R1+0x18], R6 ;  /* 0x0000180601007387 */ /* 0x0083e80000100a00 */
[----:B----4-:R1:W-:Y:S04]  /*0290*/  STL [R1+0x10], R0 ;  /* 0x0000100001007387 */ /* 0x0103e80000100800 */
[----:B0-----:R1:W-:Y:S01]  /*02a0*/  STL.64 [R1+0x20], R4 ;  /* 0x0000200401007387 */ /* 0x0013e20000100a00 */
[----:B------:R-:W-:Y:S05]  /*02b0*/  @!P0 BRA `(.L_x_28) ;  /* 0x0000000c00f48947 */ /* 0x000fea0003800000 */
[----:B-1----:R-:W-:Y:S02]  /*02c0*/  IMAD.MOV.U32 R8, RZ, RZ, RZ ;  /* 0x000000ffff087224 */ /* 0x002fe400078e00ff */
[----:B------:R-:W-:Y:S02]  /*02d0*/  IMAD.MOV.U32 R9, RZ, RZ, R22 ;  /* 0x000000ffff097224 */ /* 0x000fe400078e0016 */
[----:B------:R-:W-:-:S07]  /*02e0*/  IMAD.MOV.U32 R10, RZ, RZ, R24 ;  /* 0x000000ffff0a7224 */ /* 0x000fce00078e0018 */
.L_x_34:
[----:B------:R-:W-:Y:S01]  /*02f0*/  LOP3.LUT P0, RZ, R9, 0x3, RZ, 0xc0, !PT ;  /* 0x0000000309ff7812 */ /* 0x000fe2000780c0ff */
[----:B------:R-:W-:-:S12]  /*0300*/  BSSY B1, `(.L_x_29) ;  /* 0x00000f2000017945 */ /* 0x000fd80003800000 */
[----:B------:R-:W-:Y:S05]  /*0310*/  @!P0 BRA `(.L_x_30) ;  /* 0x0000000c00c08947 */ /* 0x000fea0003800000 */
[----:B------:R-:W-:-:S07]  /*0320*/  IMAD.MOV.U32 R0, RZ, RZ, RZ ;  /* 0x000000ffff007224 */ /* 0x000fce00078e00ff */
.L_x_33:
[----:B------:R-:W-:Y:S01]  /*0330*/  IMAD.MOV.U32 R12, RZ, RZ, RZ ;  /* 0x000000ffff0c7224 */ /* 0x000fe200078e00ff */
[----:B------:R-:W-:Y:S02]  /*0340*/  CS2R R16, SRZ ;  /* 0x0000000000107805 */ /* 0x000fe4000001ff00 */
[----:B------:R-:W-:Y:S01]  /*0350*/  CS2R R18, SRZ ;  /* 0x0000000000127805 */ /* 0x000fe2000001ff00 */
[----:B------:R-:W-:-:S07]  /*0360*/  IMAD.MOV.U32 R3, RZ, RZ, RZ ;  /* 0x000000ffff037224 */ /* 0x000fce00078e00ff */
.L_x_32:
[----:B------:R-:W-:Y:S01]  /*0370*/  IMAD R11, R12, 0x4, R1 ;  /* 0x000000040c0b7824 */ /* 0x000fe200078e0201 */
[----:B------:R-:W0:Y:S05]  /*0380*/  LDC.64 R4, c[0x4][RZ] ;  /* 0x01000000ff047b82 */ /* 0x000e2a0000000a00 */
[----:B------:R-:W5:Y:S01]  /*0390*/  LDL R11, [R11+0x34] ;  /* 0x000034000b0b7983 */ /* 0x000f620000100800 */
[----:B------:R-:W-:Y:S01]  /*03a0*/  SHF.R.S32.HI R6, RZ, 0x1f, R8 ;  /* 0x0000001fff067819 */ /* 0x000fe20000011408 */
[----:B------:R-:W-:-:S04]  /*03b0*/  IMAD.MOV.U32 R15, RZ, RZ, RZ ;  /* 0x000000ffff0f7224 */ /* 0x000fc800078e00ff */
[----:B------:R-:W-:Y:S02]  /*03c0*/  IMAD R13, R6, 0xc80, RZ ;  /* 0x00000c80060d7824 */ /* 0x000fe400078e02ff */
[----:B0-----:R-:W-:-:S04]  /*03d0*/  IMAD.WIDE.U32 R4, R8, 0xc80, R4 ;  /* 0x00000c8008047825 */ /* 0x001fc800078e0004 */
[----:B------:R-:W-:-:S07]  /*03e0*/  IMAD.IADD R13, R5, 0x1, R13 ;  /* 0x00000001050d7824 */ /* 0x000fce00078e020d */
.L_x_31:
[----:B------:R-:W-:Y:S02]  /*03f0*/  IMAD.MOV.U32 R6, RZ, RZ, 0x1 ;  /* 0x00000001ff067424 */ /* 0x000fe400078e00ff */
[----:B------:R-:W-:-:S03]  /*0400*/  IMAD R7, R12, 0x20, R15 ;  /* 0x000000200c077824 */ /* 0x000fc600078e020f */
[----:B------:R-:W-:Y:S01]  /*0410*/  SHF.L.U32 R6, R6, R15, RZ ;  /* 0x0000000f06067219 */ /* 0x000fe200000006ff */
[----:B------:R-:W-:Y:S02]  /*0420*/  IMAD R21, R7, 0x5, RZ ;  /* 0x0000000507157824 */ /* 0x000fe400078e02ff */
[----:B------:R-:W-:Y:S01]  /*0430*/  IMAD.MOV.U32 R7, RZ, RZ, R13 ;  /* 0x000000ffff077224 */ /* 0x000fe200078e000d */
[----:B-----5:R-:W-:Y:S01]  /*0440*/  LOP3.LUT P0, RZ, R11, R6, RZ, 0xc0, !PT ;  /* 0x000000060bff7212 */ /* 0x020fe2000780c0ff */
[----:B------:R-:W-:-:S04]  /*0450*/  IMAD.MOV.U32 R6, RZ, RZ, R4 ;  /* 0x000000ffff067224 */ /* 0x000fc800078e0004 */
        /* <DEDUP_REMOVED lines=19> */
[----:B------:R-:W-:Y:S02]  /*0590*/  @P0 LOP3.LUT R17, R17, R28, RZ, 0x3c, !PT ;  /* 0x0000001c11110212 */ /* 0x000fe400078e3cff */
[----:B------:R-:W-:-:S13]  /*05a0*/  LOP3.LUT P0, RZ, R11, R20, RZ, 0xc0, !PT ;  /* 0x000000140bff7212 */ /* 0x000fda000780c0ff */
[----:B------:R-:W4:Y:S01]  /*05b0*/  @P0 LDG.E R20, desc[UR36][R6.64+0x28] ;  /* 0x0000282406140981 */ /* 0x000f22000c1e1900 */
[----:B------:R-:W-:-:S03]  /*05c0*/  @P1 LOP3.LUT R19, R19, R26, RZ, 0x3c, !PT ;  /* 0x0000001a13131212 */ /* 0x000fc600078e3cff */
[----:B------:R-:W4:Y:S01]  /*05d0*/  @P0 LDG.E R26, desc[UR36][R6.64+0x30] ;  /* 0x00003024061a0981 */ /* 0x000f22000c1e1900 */
[----:B--2---:R-:W-:-:S03]  /*05e0*/  @P1 LOP3.LUT R3, R3, R14, RZ, 0x3c, !PT ;  /* 0x0000000e03031212 */ /* 0x004fc600078e3cff */
[----:B------:R-:W2:Y:S01]  /*05f0*/  @P1 LDG.E R14, desc[UR36][R6.64+0x24] ;  /* 0x00002424060e1981 */ /* 0x000ea2000c1e1900 */
[----:B---3--:R-:W-:-:S03]  /*0600*/  @P1 LOP3.LUT R18, R18, R21, RZ, 0x3c, !PT ;  /* 0x0000001512121212 */ /* 0x008fc600078e3cff */
[----:B------:R-:W3:Y:S01]  /*0610*/  @P0 LDG.E R21, desc[UR36][R6.64+0x2c] ;  /* 0x00002c2406150981 */ /* 0x000ee2000c1e1900 */
[----:B----4-:R-:W-:-:S03]  /*0620*/  @P1 LOP3.LUT R16, R16, R23, RZ, 0x3c, !PT ;  /* 0x0000001710101212 */ /* 0x010fc600078e3cff */
[----:B------:R-:W4:Y:S01]  /*0630*/  @P0 LDG.E R23, desc[UR36][R6.64+0x34] ;  /* 0x0000342406170981 */ /* 0x000f22000c1e1900 */
[----:B------:R-:W-:-:S03]  /*0640*/  @P0 LOP3.LUT R3, R3, R20, RZ, 0x3c, !PT ;  /* 0x0000001403030212 */ /* 0x000fc600078e3cff */
[----:B------:R-:W4:Y:S01]  /*0650*/  @P0 LDG.E R20, desc[UR36][R6.64+0x38] ;  /* 0x0000382406140981 */ /* 0x000f22000c1e1900 */
[----:B------:R-:W-:Y:S02]  /*0660*/  @P0 LOP3.LUT R19, R19, R26, RZ, 0x3c, !PT ;  /* 0x0000001a13130212 */ /* 0x000fe400078e3cff */
[----:B--2---:R-:W-:Y:S01]  /*0670*/  @P1 LOP3.LUT R17, R17, R14, RZ, 0x3c, !PT ;  /* 0x0000000e11111212 */ /* 0x004fe200078e3cff */
[----:B------:R-:W-:-:S05]  /*0680*/  IMAD.MOV.U32 R14, RZ, RZ, 0x8 ;  /* 0x00000008ff0e7424 */ /* 0x000fca00078e00ff */
[----:B------:R-:W-:-:S04]  /*0690*/  SHF.L.U32 R14, R14, R15, RZ ;  /* 0x0000000f0e0e7219 */ /* 0x000fc800000006ff */
[----:B------:R-:W-:-:S13]  /*06a0*/  LOP3.LUT P1, RZ, R11, R14, RZ, 0xc0, !PT ;  /* 0x0000000e0bff7212 */ /* 0x000fda000782c0ff */
[----:B------:R-:W2:Y:S01]  /*06b0*/  @P1 LDG.E R14, desc[UR36][R6.64+0x3c] ;  /* 0x00003c24060e1981 */ /* 0x000ea2000c1e1900 */
[----:B---3--:R-:W-:Y:S02]  /*06c0*/  @P0 LOP3.LUT R18, R18, R21, RZ, 0x3c, !PT ;  /* 0x0000001512120212 */ /* 0x008fe400078e3cff */
[----:B----4-:R-:W-:Y:S01]  /*06d0*/  @P0 LOP3.LUT R16, R16, R23, RZ, 0x3c, !PT ;  /* 0x0000001710100212 */ /* 0x010fe200078e3cff */
[----:B------:R-:W3:Y:S04]  /*06e0*/  @P1 LDG.E R21, desc[UR36][R6.64+0x40] ;  /* 0x0000402406151981 */ /* 0x000ee8000c1e1900 */
[----:B------:R-:W4:Y:S04]  /*06f0*/  @P1 LDG.E R26, desc[UR36][R6.64+0x44] ;  /* 0x00004424061a1981 */ /* 0x000f28000c1e1900 */
[----:B------:R-:W4:Y:S01]  /*0700*/  @P1 LDG.E R23, desc[UR36][R6.64+0x48] ;  /* 0x0000482406171981 */ /* 0x000f22000c1e1900 */
[----:B------:R-:W-:Y:S01]  /*0710*/  @P0 LOP3.LUT R17, R17, R20, RZ, 0x3c, !PT ;  /* 0x0000001411110212 */ /* 0x000fe200078e3cff */
[----:B------:R-:W-:-:S05]  /*0720*/  IMAD.MOV.U32 R20, RZ, RZ, 0x10 ;  /* 0x00000010ff147424 */ /* 0x000fca00078e00ff */
[----:B------:R-:W-:-:S04]  /*0730*/  SHF.L.U32 R20, R20, R15, RZ ;  /* 0x0000000f14147219 */ /* 0x000fc800000006ff */
        /* <DEDUP_REMOVED lines=10> */
[----:B------:R-:W-:-:S03]  /*07e0*/  @P0 LOP3.LUT R3, R3, R20, RZ, 0x3c, !PT ;  /* 0x0000001403030212 */ /* 0x000fc600078e3cff */
[----:B------:R-:W4:Y:S01]  /*07f0*/  @P0 LDG.E R20, desc[UR36][R6.64+0x60] ;  /* 0x0000602406140981 */ /* 0x000f22000c1e1900 */
[----:B--2---:R-:W-:Y:S01]  /*0800*/  @P1 LOP3.LUT R17, R17, R14, RZ, 0x3c, !PT ;  /* 0x0000000e11111212 */ /* 0x004fe200078e3cff */
[----:B------:R-:W-:-:S05]  /*0810*/  IMAD.MOV.U32 R14, RZ, RZ, 0x20 ;  /* 0x00000020ff0e7424 */ /* 0x000fca00078e00ff */
[----:B------:R-:W-:-:S04]  /*0820*/  SHF.L.U32 R14, R14, R15, RZ ;  /* 0x0000000f0e0e7219 */ /* 0x000fc800000006ff */
[----:B------:R-:W-:-:S13]  /*0830*/  LOP3.LUT P1, RZ, R11, R14, RZ, 0xc0, !PT ;  /* 0x0000000e0bff7212 */ /* 0x000fda000782c0ff */
[----:B------:R-:W2:Y:S01]  /*0840*/  @P1 LDG.E R14, desc[UR36][R6.64+0x64] ;  /* 0x00006424060e1981 */ /* 0x000ea2000c1e1900 */
[----:B---3--:R-:W-:Y:S02]  /*0850*/  @P0 LOP3.LUT R18, R18, R21, RZ, 0x3c, !PT ;  /* 0x0000001512120212 */ /* 0x008fe400078e3cff */
[----:B----4-:R-:W-:Y:S01]  /*0860*/  @P0 LOP3.LUT R19, R19, R26, RZ, 0x3c, !PT ;  /* 0x0000001a13130212 */ /* 0x010fe200078e3cff */
[----:B------:R-:W3:Y:S01]  /*0870*/  @P1 LDG.E R21, desc[UR36][R6.64+0x68] ;  /* 0x0000682406151981 */ /* 0x000ee2000c1e1900 */
[----:B------:R-:W-:-:S03]  /*0880*/  @P0 LOP3.LUT R16, R16, R23, RZ, 0x3c, !PT ;  /* 0x0000001710100212 */ /* 0x000fc600078e3cff */
        /* <DEDUP_REMOVED lines=118> */
[----:B------:R-:W3:Y:S01]  /*0ff0*/  @P0 LDG.E R26, desc[UR36][R6.64+0x120] ;  /* 0x00012024061a0981 */ /* 0x000ee2000c1e1900 */
[----:B------:R-:W-:Y:S02]  /*1000*/  @P0 LOP3.LUT R3, R3, R20, RZ, 0x3c, !PT ;  /* 0x0000001403030212 */ /* 0x000fe400078e3cff */
[----:B--2---:R-:W-:Y:S01]  /*1010*/  @P1 LOP3.LUT R17, R17, R14, RZ, 0x3c, !PT ;  /* 0x0000000e11111212 */ /* 0x004fe200078e3cff */
[----:B------:R-:W-:-:S05]  /*1020*/  IMAD.MOV.U32 R14, RZ, RZ, 0x8000 ;  /* 0x00008000ff0e7424 */ /* 0x000fca00078e00ff */
[----:B------:R-:W-:-:S04]  /*1030*/  SHF.L.U32 R14, R14, R15, RZ ;  /* 0x0000000f0e0e7219 */ /* 0x000fc800000006ff */
[----:B------:R-:W-:Y:S02]  /*1040*/  LOP3.LUT P1, RZ, R11, R14, RZ, 0xc0, !PT ;  /* 0x0000000e0bff7212 */ /* 0x000fe4000782c0ff */
[----:B------:R-:W2:Y:S01]  /*1050*/  @P0 LDG.E R14, desc[UR36][R6.64+0x128] ;  /* 0x00012824060e0981 */ /* 0x000ea2000c1e1900 */
[----:B----4-:R-:W-:Y:S02]  /*1060*/  @P0 LOP3.LUT R18, R18, R23, RZ, 0x3c, !PT ;  /* 0x0000001712120212 */ /* 0x010fe400078e3cff */
[----:B---3--:R-:W-:Y:S02]  /*1070*/  @P0 LOP3.LUT R19, R19, R26, RZ, 0x3c, !PT ;  /* 0x0000001a13130212 */ /* 0x008fe400078e3cff */
[----:B------:R-:W-:-:S06]  /*1080*/  @P0 LOP3.LUT R16, R16, R21, RZ, 0x3c, !PT ;  /* 0x0000001510100212 */ /* 0x000fcc00078e3cff */
[----:B------:R-:W3:Y:S04]  /*1090*/  @P1 LDG.E R20, desc[UR36][R6.64+0x12c] ;  /* 0x00012c2406141981 */ /* 0x000ee8000c1e1900 */
[----:B------:R-:W4:Y:S04]  /*10a0*/  @P1 LDG.E R21, desc[UR36][R6.64+0x130] ;  /* 0x0001302406151981 */ /* 0x000f28000c1e1900 */
[----:B------:R-:W4:Y:S04]  /*10b0*/  @P1 LDG.E R26, desc[UR36][R6.64+0x134] ;  /* 0x00013424061a1981 */ /* 0x000f28000c1e1900 */
[----:B------:R-:W4:Y:S04]  /*10c0*/  @P1 LDG.E R28, desc[UR36][R6.64+0x13c] ;  /* 0x00013c24061c1981 */ /* 0x000f28000c1e1900 */
[----:B------:R-:W4:Y:S01]  /*10d0*/  @P1 LDG.E R23, desc[UR36][R6.64+0x138] ;  /* 0x0001382406171981 */ /* 0x000f22000c1e1900 */
[----:B------:R-:W-:Y:S01]  /*10e0*/  VIADD R15, R15, 0x10 ;  /* 0x000000100f0f7836 */ /* 0x000fe20000000000 */
[----:B--2---:R-:W-:-:S04]  /*10f0*/  @P0 LOP3.LUT R17, R17, R14, RZ, 0x3c, !PT ;  /* 0x0000000e11110212 */ /* 0x004fc800078e3cff */
[----:B------:R-:W-:Y:S02]  /*1100*/  ISETP.NE.AND P0, PT, R15, 0x20, PT ;  /* 0x000000200f00780c */ /* 0x000fe40003f05270 */
[----:B---3--:R-:W-:Y:S02]  /*1110*/  @P1 LOP3.LUT R3, R3, R20, RZ, 0x3c, !PT ;  /* 0x0000001403031212 */ /* 0x008fe400078e3cff */
[----:B----4-:R-:W-:Y:S02]  /*1120*/  @P1 LOP3.LUT R18, R18, R21, RZ, 0x3c, !PT ;  /* 0x0000001512121212 */ /* 0x010fe400078e3cff */
[----:B------:R-:W-:Y:S02]  /*1130*/  @P1 LOP3.LUT R19, R19, R26, RZ, 0x3c, !PT ;  /* 0x0000001a13131212 */ /* 0x000fe400078e3cff */
[----:B------:R-:W-:Y:S02]  /*1140*/  @P1 LOP3.LUT R17, R17, R28, RZ, 0x3c, !PT ;  /* 0x0000001c11111212 */ /* 0x000fe400078e3cff */
[----:B------:R-:W-:-:S03]  /*1150*/  @P1 LOP3.LUT R16, R16, R23, RZ, 0x3c, !PT ;  /* 0x0000001710101212 */ /* 0x000fc600078e3cff */
[----:B------:R-:W-:Y:S05]  /*1160*/  @P0 BRA `(.L_x_31) ;  /* 0xfffffff000a00947 */ /* 0x000fea000383ffff */
[----:B------:R-:W-:-:S05]  /*1170*/  VIADD R12, R12, 0x1 ;  /* 0x000000010c0c7836 */ /* 0x000fca0000000000 */
        /* <DEDUP_REMOVED lines=9> */
[----:B0-----:R-:W-:Y:S05]  /*1210*/  @P0 BRA `(.L_x_33) ;  /* 0xfffffff000440947 */ /* 0x001fea000383ffff */
.L_x_30:
[----:B------:R-:W-:Y:S05]  /*1220*/  BSYNC B1 ;  /* 0x0000000000017941 */ /* 0x000fea0003800000 */
.L_x_29:
[--C-:B------:R-:W-:Y:S01]  /*1230*/  SHF.R.U64 R9, R9, 0x2, R10.reuse ;  /* 0x0000000209097819 */ /* 0x100fe2000000120a */
[----:B------:R-:W-:Y:S01]  /*1240*/  VIADD R8, R8, 0x1 ;  /* 0x0000000108087836 */ /* 0x000fe20000000000 */
[----:B------:R-:W-:Y:S02]  /*1250*/  SHF.R.U32.HI R10, RZ, 0x2, R10 ;  /* 0x00000002ff0a7819 */ /* 0x000fe4000001160a */
[----:B------:R-:W-:-:S04]  /*1260*/  ISETP.NE.U32.AND P0, PT, R9, RZ, PT ;  /* 0x000000ff0900720c */ /* 0x000fc80003f05070 */
[----:B------:R-:W-:-:S13]  /*1270*/  ISETP.NE.AND.EX P0, PT, R10, RZ, PT, P0 ;  /* 0x000000ff0a00720c */ /* 0x000fda0003f05300 */
[----:B------:R-:W-:Y:S05]  /*1280*/  @P0 BRA `(.L_x_34) ;  /* 0xfffffff000180947 */ /* 0x000fea000383ffff */
.L_x_28:
[----:B------:R-:W-:Y:S05]  /*1290*/  BSYNC B0 ;  /* 0x0000000000007941 */ /* 0x000fea0003800000 */
.L_x_27:
[----:B------:R-:W-:Y:S01]  /*12a0*/  ULDC.64 UR4, c[0x0][0x218] ;  /* 0x0000860000047ab9 */ /* 0x000fe20000000a00 */
[----:B------:R0:W-:Y:S01]  /*12b0*/  STL.64 [R1+0x48], RZ ;  /* 0x000048ff01007387 */ /* 0x0001e20000100a00 */
[----:B------:R-:W-:-:S03]  /*12c0*/  ISETP.GE.U32.AND P0, PT, R22, UR4, PT ;  /* 0x0000000416007c0c */ /* 0x000fc6000bf06070 */
[----:B------:R0:W-:Y:S01]  /*12d0*/  STL [R1+0x50], RZ ;  /* 0x000050ff01007387 */ /* 0x0001e20000100800 */
[----:B------:R-:W-:-:S03]  /*12e0*/  ISETP.GE.U32.AND.EX P0, PT, R24, UR5, PT, P0 ;  /* 0x0000000518007c0c */ /* 0x000fc6000bf06100 */
[----:B------:R0:W-:Y:S10]  /*12f0*/  STL.64 [R1+0x58], RZ ;  /* 0x000058ff01007387 */ /* 0x0001f40000100a00 */
[----:B0-----:R-:W-:Y:S05]  /*1300*/  @P0 EXIT ;  /* 0x000000000000094d */ /* 0x001fea0003800000 */
[----:B------:R-:W0:Y:S01]  /*1310*/  LDC.64 R28, c[0x0][0x228] ;  /* 0x00008a00ff1c7b82 */ /* 0x000e220000000a00 */
[----:B------:R-:W-:Y:S01]  /*1320*/  BSSY B8, `(.L_x_35) ;  /* 0x0000105000087945 */ /* 0x000fe20003800000 */
[----:B------:R-:W-:Y:S01]  /*1330*/  ULDC UR38, c[0x0][0x0] ;  /* 0x0000000000267ab9 */ /* 0x000fe20000000800 */
[----:B------:R-:W-:Y:S02]  /*1340*/  ULDC UR4, c[0x0][0xc] ;  /* 0x0000030000047ab9 */ /* 0x000fe40000000800 */
[----:B------:R-:W-:Y:S01]  /*1350*/  UIMAD UR38, UR38, UR4, URZ ;  /* 0x00000004262672a4 */ /* 0x000fe2000f8e023f */
[----:B0-----:R-:W-:-:S11]  /*1360*/  FADD R28, -R28, R29 ;  /* 0x0000001d1c1c7221 */ /* 0x001fd60000000100 */
.L_x_54:
[----:B-1----:R-:W0:Y:S01]  /*1370*/  LDC R6, c[0x0][0x230] ;  /* 0x00008c00ff067b82 */ /* 0x002e220000000800 */
[----:B------:R-:W-:Y:S01]  /*1380*/  SHF.R.U32.HI R0, RZ, 0x2, R3 ;  /* 0x00000002ff007819 */ /* 0x000fe20000011603 */
[----:B------:R-:W-:Y:S01]  /*1390*/  IMAD.SHL.U32 R4, R17, 0x10, RZ ;  /* 0x0000001011047824 */ /* 0x000fe200078e00ff */
[----:B------:R-:W-:Y:S01]  /*13a0*/  BSSY B7, `(.L_x_36) ;  /* 0x000008f000077945 */ /* 0x000fe20003800000 */
[----:B------:R-:W-:Y:S01]  /*13b0*/  IMAD.MOV.U32 R25, RZ, RZ, R2 ;  /* 0x000000ffff197224 */ /* 0x000fe200078e0002 */
[----:B------:R-:W-:Y:S01]  /*13c0*/  LOP3.LUT R0, R0, R3, RZ, 0x3c, !PT ;  /* 0x0000000300007212 */ /* 0x000fe200078e3cff */
[----:B------:R-:W-:Y:S02]  /*13d0*/  VIADD R2, R2, 0x587c5 ;  /* 0x000587c502027836 */ /* 0x000fe40000000000 */
[----:B------:R-:W1:Y:S01]  /*13e0*/  LDC.64 R26, c[0x0][0x228] ;  /* 0x00008a00ff1a7b82 */ /* 0x000e620000000a00 */
[----:B------:R-:W-:Y:S02]  /*13f0*/  IMAD.MOV.U32 R5, RZ, RZ, 0x2f800000 ;  /* 0x2f800000ff057424 */ /* 0x000fe400078e00ff */
[----:B------:R-:W-:-:S02]  /*1400*/  IMAD.SHL.U32 R3, R0, 0x2, RZ ;  /* 0x0000000200037824 */ /* 0x000fc400078e00ff */
[----:B------:R-:W-:Y:S02]  /*1410*/  IMAD.MOV.U32 R23, RZ, RZ, R18 ;  /* 0x000000ffff177224 */ /* 0x000fe400078e0012 */
[----:B------:R-:W-:Y:S01]  /*1420*/  IMAD.MOV.U32 R18, RZ, RZ, R19 ;  /* 0x000000ffff127224 */ /* 0x000fe200078e0013 */
[----:B------:R-:W-:Y:S01]  /*1430*/  LOP3.LUT R3, R17, R3, R0, 0x96, !PT ;  /* 0x0000000311037212 */ /* 0x000fe200078e9600 */
[----:B------:R-:W-:Y:S02]  /*1440*/  IMAD.MOV.U32 R19, RZ, RZ, R16 ;  /* 0x000000ffff137224 */ /* 0x000fe400078e0010 */
[----:B------:R-:W-:Y:S01]  /*1450*/  IMAD.MOV.U32 R16, RZ, RZ, R17 ;  /* 0x000000ffff107224 */ /* 0x000fe200078e0011 */
[----:B------:R-:W-:Y:S02]  /*1460*/  LOP3.LUT R3, R3, R4, RZ, 0x3c, !PT ;  /* 0x0000000403037212 */ /* 0x000fe400078e3cff */
[----:B0-----:R-:W-:-:S03]  /*1470*/  ISETP.GT.AND P0, PT, R6, -0x1, PT ;  /* 0xffffffff0600780c */ /* 0x001fc60003f04270 */
[----:B------:R-:W-:Y:S02]  /*1480*/  IMAD.IADD R0, R3, 0x1, R2 ;  /* 0x0000000103007824 */ /* 0x000fe400078e0202 */
[----:B------:R-:W-:-:S03]  /*1490*/  IMAD.MOV.U32 R17, RZ, RZ, R3 ;  /* 0x000000ffff117224 */ /* 0x000fc600078e0003 */
[----:B------:R-:W-:-:S05]  /*14a0*/  I2FP.F32.U32 R0, R0 ;  /* 0x0000000000007245 */ /* 0x000fca0000201000 */
[----:B------:R-:W-:-:S04]  /*14b0*/  FFMA R0, R0, R5, 1.1641532182693481445e-10 ;  /* 0x2f00000000007423 */ /* 0x000fc80000000005 */
[----:B-1----:R-:W-:Y:S01]  /*14c0*/  FFMA R26, -R0, R26, R27 ;  /* 0x0000001a001a7223 */ /* 0x002fe2000000011b */
[----:B------:R-:W-:Y:S06]  /*14d0*/  @P0 BRA `(.L_x_37) ;  /* 0x0000000000a00947 */ /* 0x000fec0003800000 */
[----:B------:R-:W0:Y:S01]  /*14e0*/  F2I.TRUNC.NTZ R27, R26 ;  /* 0x0000001a001b7305 */ /* 0x000e22000020f100 */
[----:B------:R-:W-:Y:S01]  /*14f0*/  BSSY B6, `(.L_x_38) ;  /* 0x0000013000067945 */ /* 0x000fe20003800000 */
[----:B0-----:R-:W-:-:S13]  /*1500*/  ISETP.GT.AND P0, PT, R27, -0x9, PT ;  /* 0xfffffff71b00780c */ /* 0x001fda0003f04270 */
[----:B------:R-:W-:Y:S05]  /*1510*/  @P0 BRA `(.L_x_39) ;  /* 0x0000000000400947 */ /* 0x000fea0003800000 */
[----:B------:R-:W-:Y:S01]  /*1520*/  MOV R14, 0x118 ;  /* 0x00000118000e7802 */ /* 0x000fe20000000f00 */
[----:B------:R-:W-:Y:S01]  /*1530*/  ULDC.64 UR4, c[0x4][0xd0] ;  /* 0x0100340000047ab9 */ /* 0x000fe20000000a00 */
[----:B------:R-:W-:Y:S01]  /*1540*/  ULDC.64 UR6, c[0x4][0x40] ;  /* 0x0100100000067ab9 */ /* 0x000fe20000000a00 */
[----:B------:R-:W-:Y:S02]  /*1550*/  IMAD.U32 R4, RZ, RZ, UR4 ;  /* 0x00000004ff047e24 */ /* 0x000fe4000f8e00ff */
[----:B------:R-:W-:Y:S01]  /*1560*/  IMAD.U32 R5, RZ, RZ, UR5 ;  /* 0x00000005ff057e24 */ /* 0x000fe2000f8e00ff */
[----:B------:R-:W0:Y:S01]  /*1570*/  LDC.64 R14, c[0x4][R14] ;  /* 0x010000000e0e7b82 */ /* 0x000e220000000a00 */
[----:B------:R-:W-:Y:S01]  /*1580*/  ULDC.64 UR4, c[0x4][0xd8] ;  /* 0x0100360000047ab9 */ /* 0x000fe20000000a00 */
[----:B------:R-:W-:Y:S02]  /*1590*/  IMAD.U32 R10, RZ, RZ, UR6 ;  /* 0x00000006ff0a7e24 */ /* 0x000fe4000f8e00ff */
[----:B------:R-:W-:-:S02]  /*15a0*/  IMAD.U32 R6, RZ, RZ, UR4 ;  /* 0x00000004ff067e24 */ /* 0x000fc4000f8e00ff */
[----:B------:R-:W-:Y:S02]  /*15b0*/  IMAD.U32 R7, RZ, RZ, UR5 ;  /* 0x00000005ff077e24 */ /* 0x000fe4000f8e00ff */
[----:B------:R-:W-:Y:S02]  /*15c0*/  IMAD.U32 R11, RZ, RZ, UR7 ;  /* 0x00000007ff0b7e24 */ /* 0x000fe4000f8e00ff */
[----:B------:R-:W-:Y:S02]  /*15d0*/  IMAD.MOV.U32 R8, RZ, RZ, 0x6c ;  /* 0x0000006cff087424 */ /* 0x000fe400078e00ff */
[----:B------:R-:W-:Y:S02]  /*15e0*/  IMAD.MOV.U32 R12, RZ, RZ, 0x1 ;  /* 0x00000001ff0c7424 */ /* 0x000fe400078e00ff */
[----:B------:R-:W-:-:S07]  /*15f0*/  IMAD.MOV.U32 R13, RZ, RZ, RZ ;  /* 0x000000ffff0d7224 */ /* 0x000fce00078e00ff */
[----:B------:R-:W-:-:S07]  /*1600*/  LEPC R20, `(.L_x_39) ;  /* 0x000000001014794e */ /* 0x000fce0000000000 */
[----:B0-----:R-:W-:Y:S05]  /*1610*/  CALL.ABS.NOINC R14 ;  /* 0x000000000e007343 */ /* 0x001fea0003c00000 */
.L_x_39:
[----:B------:R-:W-:Y:S05]  /*1620*/  BSYNC B6 ;  /* 0x0000000000067941 */ /* 0x000fea0003800000 */
.L_x_38:
[----:B------:R-:W-:-:S13]  /*1630*/  ISETP.GE.AND P0, PT, R27, 0x8, PT ;  /* 0x000000081b00780c */ /* 0x000fda0003f06270 */
[----:B------:R-:W-:Y:S05]  /*1640*/  @!P0 BRA `(.L_x_40) ;  /* 0x0000000400908947 */ /* 0x000fea0003800000 */
        /* <DEDUP_REMOVED lines=16> */
.L_x_41:
[----:B------:R-:W-:Y:S05]  /*1750*/  BRA `(.L_x_40) ;  /* 0x00000004004c7947 */ /* 0x000fea0003800000 */
.L_x_37:
[----:B------:R-:W-:Y:S01]  /*1760*/  ULDC UR4, c[0x0][0x240] ;  /* 0x0000900000047ab9 */ /* 0x000fe20000000800 */
[----:B------:R-:W-:Y:S01]  /*1770*/  BSSY B0, `(.L_x_42) ;  /* 0x0000027000007945 */ /* 0x000fe20003800000 */
[----:B------:R-:W-:Y:S01]  /*1780*/  FMUL R26, R26, UR4 ;  /* 0x000000041a1a7c20 */ /* 0x000fe20008400000 */
[----:B------:R-:W-:Y:S02]  /*1790*/  IMAD.MOV.U32 R4, RZ, RZ, RZ ;  /* 0x000000ffff047224 */ /* 0x000fe400078e00ff */
[----:B------:R-:W-:Y:S02]  /*17a0*/  IMAD.MOV.U32 R5, RZ, RZ, -0x80000000 ;  /* 0x80000000ff057424 */ /* 0x000fe400078e00ff */
[----:B------:R-:W-:-:S13]  /*17b0*/  FSETP.GTU.AND P0, PT, |R26|, +INF , PT ;  /* 0x7f8000001a00780b */ /* 0x000fda0003f0c200 */
[----:B------:R-:W-:Y:S05]  /*17c0*/  @P0 BRA `(.L_x_43) ;  /* 0x0000000000840947 */ /* 0x000fea0003800000 */
[----:B------:R-:W-:Y:S01]  /*17d0*/  FSETP.GE.AND P0, PT, R26, 9.22337203685477580800e+18, PT ;  /* 0x5f0000001a00780b */ /* 0x000fe20003f06000 */
[----:B------:R-:W-:Y:S02]  /*17e0*/  IMAD.MOV.U32 R4, RZ, RZ, -0x1 ;  /* 0xffffffffff047424 */ /* 0x000fe400078e00ff */
[----:B------:R-:W-:-:S10]  /*17f0*/  IMAD.MOV.U32 R5, RZ, RZ, 0x7fffffff ;  /* 0x7fffffffff057424 */ /* 0x000fd400078e00ff */
[----:B------:R-:W-:Y:S05]  /*1800*/  @P0 BRA `(.L_x_43) ;  /* 0x0000000000740947 */ /* 0x000fea0003800000 */
[----:B------:R-:W-:Y:S01]  /*1810*/  FSETP.GTU.AND P0, PT, R26, -9.22337203685477580800e+18, PT ;  /* 0xdf0000001a00780b */ /* 0x000fe20003f0c000 */
[----:B------:R-:W-:Y:S02]  /*1820*/  IMAD.MOV.U32 R4, RZ, RZ, RZ ;  /* 0x000000ffff047224 */ /* 0x000fe400078e00ff */
[----:B------:R-:W-:-:S10]  /*1830*/  IMAD.MOV.U32 R5, RZ, RZ, -0x80000000 ;  /* 0x80000000ff057424 */ /* 0x000fd400078e00ff */
[----:B------:R-:W-:Y:S05]  /*1840*/  @!P0 BRA `(.L_x_43) ;  /* 0x0000000000648947 */ /* 0x000fea0003800000 */
[----:B------:R-:W-:Y:S01]  /*1850*/  SHF.R.U32.HI R0, RZ, 0x17, R26 ;  /* 0x00000017ff007819 */ /* 0x000fe2000001161a */
[----:B------:R-:W-:Y:S01]  /*1860*/  UMOV UR4, URZ ;  /* 0x0000003f00047c82 */ /* 0x000fe20008000000 */
[----:B------:R-:W-:Y:S02]  /*1870*/  IMAD.MOV.U32 R3, RZ, RZ, RZ ;  /* 0x000000ffff037224 */ /* 0x000fe400078e00ff */
[----:B------:R-:W-:Y:S01]  /*1880*/  LOP3.LUT R0, R0, 0xff, RZ, 0xc0, !PT ;  /* 0x000000ff00007812 */ /* 0x000fe200078ec0ff */
[----:B------:R-:W-:Y:S02]  /*1890*/  IMAD.U32 R4, RZ, RZ, UR4 ;  /* 0x00000004ff047e24 */ /* 0x000fe4000f8e00ff */
[----:B------:R-:W-:Y:S01]  /*18a0*/  IMAD.U32 R7, RZ, RZ, UR4 ;  /* 0x00000004ff077e24 */ /* 0x000fe2000f8e00ff */
[----:B------:R-:W-:Y:S01]  /*18b0*/  IADD3 R6, -R0, 0xbd, RZ ;  /* 0x000000bd00067810 */ /* 0x000fe20007ffe1ff */
[----:B------:R-:W-:-:S03]  /*18c0*/  IMAD.SHL.U32 R0, R26, 0x100, RZ ;  /* 0x000001001a007824 */ /* 0x000fc600078e00ff */
[----:B------:R-:W-:Y:S02]  /*18d0*/  ISETP.GT.AND P0, PT, R6, 0x3f, PT ;  /* 0x0000003f0600780c */ /* 0x000fe40003f04270 */
[----:B------:R-:W-:-:S04]  /*18e0*/  SHF.R.U32.HI R0, RZ, 0x1, R0 ;  /* 0x00000001ff007819 */ /* 0x000fc80000011600 */
[----:B------:R-:W-:-:S07]  /*18f0*/  LOP3.LUT R5, R0, 0x40000000, RZ, 0xfc, !PT ;  /* 0x4000000000057812 */ /* 0x000fce00078efcff */
[C---:B------:R-:W-:Y:S02]  /*1900*/  @!P0 IADD3 R0, -R6.reuse, 0x40, RZ ;  /* 0x0000004006008810 */ /* 0x040fe40007ffe1ff */
[----:B------:R-:W-:Y:S02]  /*1910*/  @!P0 ISETP.NE.AND P1, PT, R6, RZ, PT ;  /* 0x000000ff0600820c */ /* 0x000fe40003f25270 */
[--C-:B------:R-:W-:Y:S01]  /*1920*/  @!P0 SHF.L.U64.HI R0, R4, R0, R5.reuse ;  /* 0x0000000004008219 */ /* 0x100fe20000010205 */
[----:B------:R-:W-:Y:S01]  /*1930*/  IMAD.MOV.U32 R4, RZ, RZ, RZ ;  /* 0x000000ffff047224 */ /* 0x000fe200078e00ff */
[-CC-:B------:R-:W-:Y:S02]  /*1940*/  @!P0 SHF.R.U64 R3, R7, R6.reuse, R5.reuse ;  /* 0x0000000607038219 */ /* 0x180fe40000001205 */
[----:B------:R-:W-:Y:S02]  /*1950*/  @!P0 SHF.R.U32.HI R4, RZ, R6, R5 ;  /* 0x00000006ff048219 */ /* 0x000fe40000011605 */
[----:B------:R-:W-:-:S04]  /*1960*/  @!P0 SEL R5, R0, RZ, P1 ;  /* 0x000000ff00058207 */ /* 0x000fc80000800000 */
[----:B------:R-:W-:-:S04]  /*1970*/  LEA.HI R0, P0, R5, R3, RZ, 0x1 ;  /* 0x0000000305007211 */ /* 0x000fc800078108ff */
[----:B------:R-:W-:Y:S01]  /*1980*/  IADD3 R5, P1, RZ, -R0, RZ ;  /* 0x80000000ff057210 */ /* 0x000fe20007f3e0ff */
[----:B------:R-:W-:Y:S01]  /*1990*/  IMAD.X R3, RZ, RZ, R4, P0 ;  /* 0x000000ffff037224 */ /* 0x000fe200000e0604 */
[----:B------:R-:W-:-:S03]  /*19a0*/  ISETP.GE.AND P0, PT, R26, RZ, PT ;  /* 0x000000ff1a00720c */ /* 0x000fc60003f06270 */
[----:B------:R-:W-:Y:S01]  /*19b0*/  IMAD.X R6, RZ, RZ, ~R3, P1 ;  /* 0x000000ffff067224 */ /* 0x000fe200008e0e03 */
[----:B------:R-:W-:-:S04]  /*19c0*/  SEL R4, R5, R0, !P0 ;  /* 0x0000000005047207 */ /* 0x000fc80004000000 */
[----:B------:R-:W-:-:S07]  /*19d0*/  SEL R5, R6, R3, !P0 ;  /* 0x0000000306057207 */ /* 0x000fce0004000000 */
.L_x_43:
[----:B------:R-:W-:Y:S05]  /*19e0*/  BSYNC B0 ;  /* 0x0000000000007941 */ /* 0x000fea0003800000 */
.L_x_42:
[----:B------:R-:W0:Y:S01]  /*19f0*/  I2F.S64 R26, R4 ;  /* 0x00000004001a7312 */ /* 0x000e220000301400 */
[----:B------:R-:W-:Y:S01]  /*1a00*/  ULDC UR4, c[0x0][0x244] ;  /* 0x0000910000047ab9 */ /* 0x000fe20000000800 */
[----:B------:R-:W-:Y:S01]  /*1a10*/  BSSY B6, `(.L_x_44) ;  /* 0x0000015000067945 */ /* 0x000fe20003800000 */
[----:B0-----:R-:W-:-:S06]  /*1a20*/  FMUL R27, R26, UR4 ;  /* 0x000000041a1b7c20 */ /* 0x001fcc0008400000 */
[----:B------:R-:W0:Y:S02]  /*1a30*/  F2I.TRUNC.NTZ R27, R27 ;  /* 0x0000001b001b7305 */ /* 0x000e24000020f100 */
        /* <DEDUP_REMOVED lines=18> */
.L_x_45:
[----:B------:R-:W-:Y:S05]  /*1b60*/  BSYNC B6 ;  /* 0x0000000000067941 */ /* 0x000fea0003800000 */
.L_x_44:
        /* <DEDUP_REMOVED lines=18> */
.L_x_40:
[----:B------:R-:W-:Y:S05]  /*1c90*/  BSYNC B7 ;  /* 0x0000000000077941 */ /* 0x000fea0003800000 */
.L_x_36:
[----:B------:R-:W-:Y:S01]  /*1ca0*/  LOP3.LUT R27, R27, 0xf, RZ, 0xc0, !PT ;  /* 0x0000000f1b1b7812 */ /* 0x000fe200078ec0ff */
[----:B------:R-:W-:Y:S01]  /*1cb0*/  ULDC UR4, c[0x0][0x248] ;  /* 0x0000920000047ab9 */ /* 0x000fe20000000800 */
[----:B------:R-:W-:Y:S02]  /*1cc0*/  BSSY B7, `(.L_x_46) ;  /* 0x0000035000077945 */ /* 0x000fe40003800000 */
[----:B------:R-:W-:-:S04]  /*1cd0*/  ISETP.NE.AND P0, PT, R27, RZ, PT ;  /* 0x000000ff1b00720c */ /* 0x000fc80003f05270 */
[----:B------:R-:W-:-:S13]  /*1ce0*/  ISETP.GT.OR P0, PT, RZ, UR4, P0 ;  /* 0x00000004ff007c0c */ /* 0x000fda0008704670 */
[----:B------:R-:W-:Y:S05]  /*1cf0*/  @P0 BRA `(.L_x_47) ;  /* 0x0000000000c40947 */ /* 0x000fea0003800000 */
[----:B------:R-:W-:Y:S01]  /*1d00*/  FSETP.GT.AND P0, PT, R26, RZ, PT ;  /* 0x000000ff1a00720b */ /* 0x000fe20003f04000 */
[----:B------:R-:W-:-:S12]  /*1d10*/  BSSY B6, `(.L_x_48) ;  /* 0x000001b000067945 */ /* 0x000fd80003800000 */
[----:B------:R-:W0:Y:S01]  /*1d20*/  @P0 LDC R5, c[0x0][0x22c] ;  /* 0x00008b00ff050b82 */ /* 0x000e220000000800 */
[C---:B------:R-:W-:Y:S01]  /*1d30*/  @!P0 FADD R3, R26.reuse, -1 ;  /* 0xbf8000001a038421 */ /* 0x040fe20000000000 */
[----:B------:R-:W-:-:S04]  /*1d40*/  @P0 FADD R26, R26, 1 ;  /* 0x3f8000001a1a0421 */ /* 0x000fc80000000000 */
[----:B------:R-:W-:-:S04]  /*1d50*/  @!P0 FSETP.GEU.AND P1, PT, R28, R3, PT ;  /* 0x000000031c00820b */ /* 0x000fc80003f2e000 */
[----:B------:R-:W-:Y:S02]  /*1d60*/  @!P0 FSEL R0, R3, R28, !P1 ;  /* 0x0000001c03008208 */ /* 0x000fe40004800000 */
[----:B0-----:R-:W-:-:S04]  /*1d70*/  @P0 FSETP.GEU.AND P2, PT, R26, R5, PT ;  /* 0x000000051a00020b */ /* 0x001fc80003f4e000 */
[----:B------:R-:W-:-:S04]  /*1d80*/  @P0 FSEL R0, R26, R5, !P2 ;  /* 0x000000051a000208 */ /* 0x000fc80005000000 */
        /* <DEDUP_REMOVED lines=19> */
.L_x_49:
[----:B------:R-:W-:Y:S05]  /*1ec0*/  BSYNC B6 ;  /* 0x0000000000067941 */ /* 0x000fea0003800000 */
.L_x_48:
[C---:B------:R-:W-:Y:S02]  /*1ed0*/  ISETP.GE.AND P0, PT, R26.reuse, 0x8, PT ;  /* 0x000000081a00780c */ /* 0x040fe40003f06270 */
[----:B------:R-:W-:-:S04]  /*1ee0*/  LOP3.LUT R26, R26, 0xf, RZ, 0xc0, !PT ;  /* 0x0000000f1a1a7812 */ /* 0x000fc800078ec0ff */
[----:B------:R-:W-:-:S07]  /*1ef0*/  PRMT R27, R26, 0x7610, R27 ;  /* 0x000076101a1b7816 */ /* 0x000fce000000001b */
        /* <DEDUP_REMOVED lines=17> */
.L_x_47:
[----:B------:R-:W-:Y:S05]  /*2010*/  BSYNC B7 ;  /* 0x0000000000077941 */ /* 0x000fea0003800000 */
.L_x_46:
[----:B------:R-:W-:Y:S01]  /*2020*/  SHF.R.S32.HI R5, RZ, 0x1f, R24 ;  /* 0x0000001fff057819 */ /* 0x000fe20000011418 */
[----:B------:R-:W-:Y:S01]  /*2030*/  ULDC.64 UR4, c[0x0][0x210] ;  /* 0x0000840000047ab9 */ /* 0x000fe20000000a00 */
[----:B------:R-:W-:Y:S01]  /*2040*/  LOP3.LUT R27, R27, 0xffff, RZ, 0xc0, !PT ;  /* 0x0000ffff1b1b7812 */ /* 0x000fe200078ec0ff */
[----:B------:R-:W-:Y:S01]  /*2050*/  BSSY B0, `(.L_x_50) ;  /* 0x000002a000007945 */ /* 0x000fe20003800000 */
[----:B------:R-:W-:-:S04]  /*2060*/  LEA.HI R5, P0, R5, R22, RZ, 0x2 ;  /* 0x0000001605057211 */ /* 0x000fc800078110ff */
[----:B------:R-:W-:Y:S01]  /*2070*/  LOP3.LUT R3, R5, 0x3ffffffc, RZ, 0xc0, !PT ;  /* 0x3ffffffc05037812 */ /* 0x000fe200078ec0ff */
[----:B------:R-:W-:-:S04]  /*2080*/  IMAD.X R6, RZ, RZ, R24, P0 ;  /* 0x000000ffff067224 */ /* 0x000fc800000e0618 */
[----:B------:R-:W-:Y:S01]  /*2090*/  IMAD.IADD R0, R22, 0x1, -R3 ;  /* 0x0000000116007824 */ /* 0x000fe200078e0a03 */
[--C-:B------:R-:W-:Y:S01]  /*20a0*/  SHF.R.S64 R5, R5, 0x2, R6.reuse ;  /* 0x0000000205057819 */ /* 0x100fe20000001006 */
[----:B------:R-:W-:Y:S01]  /*20b0*/  IMAD.MOV.U32 R3, RZ, RZ, 0xf ;  /* 0x0000000fff037424 */ /* 0x000fe200078e00ff */
[----:B------:R-:W-:Y:S01]  /*20c0*/  SHF.R.S32.HI R6, RZ, 0x2, R6 ;  /* 0x00000002ff067819 */ /* 0x000fe20000011406 */
[----:B------:R-:W-:Y:S01]  /*20d0*/  IMAD.SHL.U32 R0, R0, 0x4, RZ ;  /* 0x0000000400007824 */ /* 0x000fe200078e00ff */
[----:B------:R-:W-:-:S04]  /*20e0*/  LEA R4, P0, R5, UR4, 0x1 ;  /* 0x0000000405047c11 */ /* 0x000fc8000f8008ff */
[-C--:B------:R-:W-:Y:S02]  /*20f0*/  SHF.L.U32 R3, R3, R0.reuse, RZ ;  /* 0x0000000003037219 */ /* 0x080fe400000006ff */
[----:B------:R-:W-:Y:S02]  /*2100*/  LEA.HI.X R5, R5, UR5, R6, 0x1, P0 ;  /* 0x0000000505057c11 */ /* 0x000fe400080f0c06 */
[----:B------:R-:W-:Y:S02]  /*2110*/  SHF.L.U32 R0, R27, R0, RZ ;  /* 0x000000001b007219 */ /* 0x000fe400000006ff */
[----:B------:R-:W-:-:S07]  /*2120*/  LOP3.LUT R3, R3, 0xffff, RZ, 0x3c, !PT ;  /* 0x0000ffff03037812 */ /* 0x000fce00078e3cff */
.L_x_53:
[----:B------:R-:W2:Y:S01]  /*2130*/  LDG.E.U16 R21, desc[UR36][R4.64] ;  /* 0x0000002404157981 */ /* 0x000ea2000c1e1500 */
[C---:B------:R-:W-:Y:S01]  /*2140*/  LOP3.LUT R6, R4.reuse, 0xfffffffd, RZ, 0xc0, !PT ;  /* 0xfffffffd04067812 */ /* 0x040fe200078ec0ff */
[----:B------:R-:W-:Y:S01]  /*2150*/  IMAD.MOV.U32 R7, RZ, RZ, R5 ;  /* 0x000000ffff077224 */ /* 0x000fe200078e0005 */
[----:B------:R-:W-:Y:S01]  /*2160*/  LOP3.LUT R9, R4, 0x2, RZ, 0xc0, !PT ;  /* 0x0000000204097812 */ /* 0x000fe200078ec0ff */
[----:B------:R-:W-:Y:S01]  /*2170*/  IMAD.MOV.U32 R11, RZ, RZ, 0x3254 ;  /* 0x00003254ff0b7424 */ /* 0x000fe200078e00ff */
[----:B------:R-:W-:Y:S05]  /*2180*/  YIELD ;  /* 0x0000000000007946 */ /* 0x000fea0003800000 */
[----:B------:R0:W5:Y:S01]  /*2190*/  LDG.E R10, [R6] ;  /* 0x00000000060a7381 */ /* 0x00016200001e0900 */
[C---:B------:R-:W-:Y:S01]  /*21a0*/  ISETP.EQ.U32.AND P0, PT, R9.reuse, RZ, PT ;  /* 0x000000ff0900720c */ /* 0x040fe20003f02070 */
[----:B------:R-:W-:Y:S01]  /*21b0*/  BSSY B1, `(.L_x_51) ;  /* 0x000000d000017945 */ /* 0x000fe20003800000 */
[----:B------:R-:W-:-:S02]  /*21c0*/  IMAD.SHL.U32 R14, R9, 0x8, RZ ;  /* 0x00000008090e7824 */ /* 0x000fc400078e00ff */
[----:B------:R-:W-:Y:S02]  /*21d0*/  SEL R12, R11, 0x5410, P0 ;  /* 0x000054100b0c7807 */ /* 0x000fe40000000000 */
[----:B--2---:R-:W-:-:S04]  /*21e0*/  LOP3.LUT R8, R0, R3, R21, 0xf8, !PT ;  /* 0x0000000300087212 */ /* 0x004fc800078ef815 */
[----:B0-----:R-:W-:-:S07]  /*21f0*/  LOP3.LUT R11, R8, 0xffff, RZ, 0xc0, !PT ;  /* 0x0000ffff080b7812 */ /* 0x001fce00078ec0ff */
.L_x_52:
[CC--:B-----5:R-:W-:Y:S02]  /*2200*/  PRMT R13, R10.reuse, R12.reuse, R11 ;  /* 0x0000000c0a0d7216 */ /* 0x0e0fe4000000000b */
[----:B------:R-:W-:-:S04]  /*2210*/  PRMT R9, R10, R12, R21 ;  /* 0x0000000c0a097216 */ /* 0x000fc80000000015 */
[-C--:B------:R-:W-:Y:S01]  /*2220*/  PRMT R15, R9, R12.reuse, RZ ;  /* 0x0000000c090f7216 */ /* 0x080fe200000000ff */
[----:B------:R-:W2:Y:S02]  /*2230*/  ATOMG.E.CAS.STRONG.GPU PT, R13, [R6], R9, R13 ;  /* 0x00000009060d73a9 */ /* 0x000ea400001ee10d */
[----:B--2---:R-:W-:-:S04]  /*2240*/  PRMT R10, R13, R12, RZ ;  /* 0x0000000c0d0a7216 */ /* 0x004fc800000000ff */
[----:B------:R-:W-:Y:S01]  /*2250*/  ISETP.NE.U32.AND P0, PT, R10, R15, PT ;  /* 0x0000000f0a00720c */ /* 0x000fe20003f05070 */
[----:B------:R-:W-:-:S12]  /*2260*/  IMAD.MOV.U32 R10, RZ, RZ, R13 ;  /* 0x000000ffff0a7224 */ /* 0x000fd800078e000d */
[----:B------:R-:W-:Y:S05]  /*2270*/  @P0 BRA `(.L_x_52) ;  /* 0xfffffffc00e00947 */ /* 0x000fea000383ffff */
[----:B------:R-:W-:Y:S05]  /*2280*/  BSYNC B1 ;  /* 0x0000000000017941 */ /* 0x000fea0003800000 */
.L_x_51:
[----:B------:R-:W-:Y:S02]  /*2290*/  SHF.R.U32.HI R6, RZ, R14, R13 ;  /* 0x0000000eff067219 */ /* 0x000fe4000001160d */
[----:B------:R-:W-:Y:S02]  /*22a0*/  PRMT R8, R8, 0x9910, RZ ;  /* 0x0000991008087816 */ /* 0x000fe400000000ff */
[----:B------:R-:W-:-:S03]  /*22b0*/  PRMT R7, R6, 0x9910, RZ ;  /* 0x0000991006077816 */ /* 0x000fc600000000ff */
[----:B------:R-:W-:-:S05]  /*22c0*/  IMAD.MOV.U32 R6, RZ, RZ, R8 ;  /* 0x000000ffff067224 */ /* 0x000fca00078e0008 */
[----:B------:R-:W-:-:S13]  /*22d0*/  ISETP.NE.AND P0, PT, R7, R6, PT ;  /* 0x000000060700720c */ /* 0x000fda0003f05270 */
[----:B------:R-:W-:Y:S05]  /*22e0*/  @P0 BRA `(.L_x_53) ;  /* 0xfffffffc00900947 */ /* 0x000fea000383ffff */
[----:B------:R-:W-:Y:S05]  /*22f0*/  BSYNC B0 ;  /* 0x0000000000007941 */ /* 0x000fea0003800000 */
.L_x_50:
[----:B------:R-:W-:Y:S01]  /*2300*/  IADD3 R22, P0, R22, UR38, RZ ;  /* 0x0000002616167c10 */ /* 0x000fe2000ff1e0ff */
[----:B------:R-:W-:Y:S01]  /*2310*/  ULDC.64 UR4, c[0x0][0x218] ;  /* 0x0000860000047ab9 */ /* 0x000fe20000000a00 */
[----:B------:R-:W-:-:S03]  /*2320*/  IMAD.MOV.U32 R3, RZ, RZ, R23 ;  /* 0x000000ffff037224 */ /* 0x000fc600078e0017 */
[----:B------:R-:W-:Y:S01]  /*2330*/  IMAD.X R24, RZ, RZ, R24, P0 ;  /* 0x000000ffff187224 */ /* 0x000fe200000e0618 */
[----:B------:R-:W-:-:S04]  /*2340*/  ISETP.GE.U32.AND P0, PT, R22, UR4, PT ;  /* 0x0000000416007c0c */ /* 0x000fc8000bf06070 */
[----:B------:R-:W-:-:S13]  /*2350*/  ISETP.GE.U32.AND.EX P0, PT, R24, UR5, PT, P0 ;  /* 0x0000000518007c0c */ /* 0x000fda000bf06100 */
[----:B------:R-:W-:Y:S05]  /*2360*/  @!P0 BRA `(.L_x_54) ;  /* 0xfffffff000008947 */ /* 0x000fea000383ffff */
[----:B------:R-:W-:Y:S05]  /*2370*/  BSYNC B8 ;  /* 0x0000000000087941 */ /* 0x000fea0003800000 */
.L_x_35:
[----:B------:R-:W-:Y:S01]  /*2380*/  VIADD R22, R25, 0x587c5 ;  /* 0x000587c519167836 */ /* 0x000fe20000000000 */
[----:B------:R-:W-:Y:S04]  /*2390*/  STL.64 [R1+0x38], R18 ;  /* 0x0000381201007387 */ /* 0x000fe80000100a00 */
[----:B------:R-:W-:Y:S04]  /*23a0*/  STL.64 [R1+0x40], R16 ;  /* 0x0000401001007387 */ /* 0x000fe80000100a00 */
[----:B------:R-:W-:Y:S01]  /*23b0*/  STL.64 [R1+0x30], R22 ;  /* 0x0000301601007387 */ /* 0x000fe20000100a00 */
[----:B------:R-:W-:Y:S05]  /*23c0*/  EXIT ;  /* 0x000000000000794d */ /* 0x000fea0003800000 */
.L_x_55:
        /* <DEDUP_REMOVED lines=11> */
.L_x_734:


//--------------------- .text._ZN7cutlass9reference6device6kernel12BlockForEachINS_12float_e4m3_tENS1_6detail17RandomUniformFuncIS4_EEEEvPT_mNT0_6ParamsE --------------------------
	.section	.text._ZN7cutlass9reference6device6kernel12BlockForEachINS_12float_e4m3_tENS1_6detail17RandomUniformFuncIS4_EEEEvPT_mNT0_6ParamsE,"ax",@progbits
	.align	128
        .global         _ZN7cutlass9reference6device6kernel12BlockForEachINS_12float_e4m3_tENS1_6detail17RandomUniformFuncIS4_EEEEvPT_mNT0_6ParamsE
        .type           _ZN7cutlass9reference6device6kernel12BlockForEachINS_12float_e4m3_tENS1_6detail17RandomUniformFuncIS4_EEEEvPT_mNT0_6ParamsE,@function
        .size           _ZN7cutlass9reference6device6kernel12BlockForEachINS_12float_e4m3_tENS1_6detail17RandomUniformFuncIS4_EEEEvPT_mNT0_6ParamsE,(.L_x_735 - _ZN7cutlass9reference6device6kernel12BlockForEachINS_12float_e4m3_tENS1_6detail17RandomUniformFuncIS4_EEEEvPT_mNT0_6ParamsE)
        .other          _ZN7cutlass9reference6device6kernel12BlockForEachINS_12float_e4m3_tENS1_6detail17RandomUniformFuncIS4_EEEEvPT_mNT0_6ParamsE,@"STO_CUDA_ENTRY STV_DEFAULT"
_ZN7cutlass9reference6device6kernel12BlockForEachINS_12float_e4m3_tENS1_6detail17RandomUniformFuncIS4_EEEEvPT_mNT0_6ParamsE:
.text._ZN7cutlass9reference6device6kernel12BlockForEachINS_12float_e4m3_tENS1_6detail17RandomUniformFuncIS4_EEEEvPT_mNT0_6ParamsE:
        /* <DEDUP_REMOVED lines=47> */
.L_x_63:
[----:B------:R-:W-:Y:S01]  /*02f0*/  LOP3.LUT P0, RZ, R9, 0x3, RZ, 0xc0, !PT ;  /* 0x0000000309ff7812 */ /* 0x000fe2000780c0ff */
[----:B------:R-:W-:-:S12]  /*0300*/  BSSY B0, `(.L_x_58) ;  /* 0x00000f2000007945 */ /* 0x000fd80003800000 */
[----:B0-----:R-:W-:Y:S05]  /*0310*/  @!P0 BRA `(.L_x_59) ;  /* 0x0000000c00c08947 */ /* 0x001fea0003800000 */
[----:B------:R-:W-:Y:S02]  /*0320*/  HFMA2.MMA R19, -RZ, RZ, 0, 0 ;  /* 0x00000000ff137435 */ /* 0x000fe400000001ff */
.L_x_62:
[----:B------:R-:W-:Y:S01]  /*0330*/  IMAD.MOV.U32 R20, RZ, RZ, RZ ;  /* 0x000000ffff147224 */ /* 0x000fe200078e00ff */
[----:B0-----:R-:W-:Y:S02]  /*0340*/  CS2R R4, SRZ ;  /* 0x0000000000047805 */ /* 0x001fe4000001ff00 */
[----:B------:R-:W-:Y:S01]  /*0350*/  CS2R R10, SRZ ;  /* 0x00000000000a7805 */ /* 0x000fe2000001ff00 */
[----:B------:R-:W-:-:S07]  /*0360*/  IMAD.MOV.U32 R7, RZ, RZ, RZ ;  /* 0x000000ffff077224 */ /* 0x000fce00078e00ff */
.L_x_61:
        /* <DEDUP_REMOVED lines=8> */
.L_x_60:
        /* <DEDUP_REMOVED lines=227> */
.L_x_59:
[----:B------:R-:W-:Y:S05]  /*1220*/  BSYNC B0 ;  /* 0x0000000000007941 */ /* 0x000fea0003800000 */
.L_x_58:
[--C-:B------:R-:W-:Y:S01]  /*1230*/  SHF.R.U64 R9, R9, 0x2, R2.reuse ;  /* 0x0000000209097819 */ /* 0x100fe20000001202 */
[----:B------:R-:W-:Y:S01]  /*1240*/  VIADD R21, R21, 0x1 ;  /* 0x0000000115157836 */ /* 0x000fe20000000000 */
[----:B------:R-:W-:Y:S02]  /*1250*/  SHF.R.U32.HI R2, RZ, 0x2, R2 ;  /* 0x00000002ff027819 */ /* 0x000fe40000011602 */
[----:B------:R-:W-:-:S04]  /*1260*/  ISETP.NE.U32.AND P0, PT, R9, RZ, PT ;  /* 0x000000ff0900720c */ /* 0x000fc80003f05070 */
[----:B------:R-:W-:-:S13]  /*1270*/  ISETP.NE.AND.EX P0, PT, R2, RZ, PT, P0 ;  /* 0x000000ff0200720c */ /* 0x000fda0003f05300 */
[----:B------:R-:W-:Y:S05]  /*1280*/  @!P0 BRA `(.L_x_57) ;  /* 0x0000000000048947 */ /* 0x000fea0003800000 */
[----:B------:R-:W-:Y:S05]  /*1290*/  BRA `(.L_x_63) ;  /* 0xfffffff000147947 */ /* 0x000fea000383ffff */
.L_x_57:
[----:B------:R-:W-:Y:S05]  /*12a0*/  BSYNC B1 ;  /* 0x0000000000017941 */ /* 0x000fea0003800000 */
.L_x_56:
        /* <DEDUP_REMOVED lines=10> */
[----:B------:R-:W-:Y:S01]  /*1350*/  ULDC.64 UR6, c[0x0][0x238] ;  /* 0x00008e0000067ab9 */ /* 0x000fe20000000a00 */
[----:B------:R-:W-:Y:S01]  /*1360*/  ULDC UR13, c[0x0][0xc] ;  /* 0x00000300000d7ab9 */ /* 0x000fe20000000800 */
[----:B------:R-:W-:Y:S01]  /*1370*/  DSETP.LT.AND P4, PT, RZ, UR6, PT ;  /* 0x00000006ff007e2a */ /* 0x000fe2000bf81000 */
[----:B------:R-:W-:Y:S02]  /*1380*/  UIMAD UR13, UR4, UR13, URZ ;  /* 0x0000000d040d72a4 */ /* 0x000fe4000f8e023f */
[----:B------:R-:W3:Y:S01]  /*1390*/  LDC.64 R2, c[0x0][0x228] ;  /* 0x00008a00ff027b82 */ /* 0x000ee20000000a00 */
[----:B------:R-:W-:Y:S01]  /*13a0*/  ULDC.64 UR14, c[0x0][0x238] ;  /* 0x00008e00000e7ab9 */ /* 0x000fe20000000a00 */
[----:B------:R-:W-:Y:S01]  /*13b0*/  ULDC UR8, c[0x0][0x248] ;  /* 0x0000920000087ab9 */ /* 0x000fe20000000800 */
[----:B------:R-:W-:Y:S01]  /*13c0*/  ULDC UR10, c[0x0][0x240] ;  /* 0x00009000000a7ab9 */ /* 0x000fe20000000800 */
[----:B------:R-:W-:Y:S01]  /*13d0*/  ULDC UR9, c[0x0][0x244] ;  /* 0x0000910000097ab9 */ /* 0x000fe20000000800 */
[----:B------:R-:W-:Y:S01]  /*13e0*/  UMOV UR12, URZ ;  /* 0x0000003f000c7c82 */ /* 0x000fe20008000000 */
[----:B------:R-:W-:Y:S01]  /*13f0*/  UMOV UR11, 0x7fc00000 ;  /* 0x7fc00000000b7882 */ /* 0x000fe20000000000 */
[----:B------:R-:W-:Y:S01]  /*1400*/  ULDC.64 UR4, c[0x0][0x218] ;  /* 0x0000860000047ab9 */ /* 0x000fe20000000a00 */
[----:B------:R-:W4:Y:S01]  /*1410*/  LDC.64 R8, c[0x0][0x228] ;  /* 0x00008a00ff087b82 */ /* 0x000f220000000a00 */
[----:B------:R-:W-:Y:S01]  /*1420*/  ULDC.64 UR6, c[0x0][0x210] ;  /* 0x0000840000067ab9 */ /* 0x000fe20000000a00 */
[----:B-1----:R-:W-:Y:S01]  /*1430*/  ISETP.GT.AND P3, PT, R0, -0x1, PT ;  /* 0xffffffff0000780c */ /* 0x002fe20003f64270 */
[----:B---3--:R-:W-:-:S12]  /*1440*/  FADD R14, -R2, R3 ;  /* 0x00000003020e7221 */ /* 0x008fd80000000100 */
.L_x_72:
[----:B-1----:R-:W-:Y:S01]  /*1450*/  MOV R17, R4 ;  /* 0x0000000400117202 */ /* 0x002fe20000000f00 */
[----:B------:R-:W-:Y:S01]  /*1460*/  IMAD.MOV.U32 R19, RZ, RZ, R10 ;  /* 0x000000ffff137224 */ /* 0x000fe200078e000a */
[----:B------:R-:W-:Y:S01]  /*1470*/  BSSY B1, `(.L_x_65) ;  /* 0x0000077000017945 */ /* 0x000fe20003800000 */
[----:B------:R-:W-:Y:S01]  /*1480*/  IMAD.MOV.U32 R18, RZ, RZ, R11 ;  /* 0x000000ffff127224 */ /* 0x000fe200078e000b */
[----:B0-----:R-:W-:Y:S01]  /*1490*/  MOV R11, R17 ;  /* 0x00000011000b7202 */ /* 0x001fe20000000f00 */
[--C-:B------:R-:W-:Y:S01]  /*14a0*/  IMAD.MOV.U32 R16, RZ, RZ, R5.reuse ;  /* 0x000000ffff107224 */ /* 0x100fe200078e0005 */
[----:B------:R-:W-:Y:S01]  /*14b0*/  MOV R15, R19 ;  /* 0x00000013000f7202 */ /* 0x000fe20000000f00 */
[----:B------:R-:W-:Y:S01]  /*14c0*/  IMAD.MOV.U32 R4, RZ, RZ, R5 ;  /* 0x000000ffff047224 */ /* 0x000fe200078e0005 */
[----:B------:R-:W-:Y:S01]  /*14d0*/  MOV R10, R18 ;  /* 0x00000012000a7202 */ /* 0x000fe20000000f00 */
[----:B------:R-:W-:Y:S06]  /*14e0*/  @!P4 BRA `(.L_x_66) ;  /* 0x000000000048c947 */ /* 0x000fec0003800000 */
[----:B------:R-:W-:Y:S01]  /*14f0*/  SHF.R.U32.HI R10, RZ, 0x2, R7 ;  /* 0x00000002ff0a7819 */ /* 0x000fe20000011607 */
[----:B------:R-:W-:Y:S01]  /*1500*/  HFMA2.MMA R3, -RZ, RZ, 0.1171875, 0 ;  /* 0x2f800000ff037435 */ /* 0x000fe200000001ff */
[----:B------:R-:W-:Y:S02]  /*1510*/  IADD3 R6, R6, 0x587c5, RZ ;  /* 0x000587c506067810 */ /* 0x000fe40007ffe0ff */
[----:B------:R-:W-:Y:S01]  /*1520*/  LOP3.LUT R11, R10, R7, RZ, 0x3c, !PT ;  /* 0x000000070a0b7212 */ /* 0x000fe200078e3cff */
[----:B------:R-:W-:Y:S01]  /*1530*/  IMAD.SHL.U32 R7, R5, 0x10, RZ ;  /* 0x0000001005077824 */ /* 0x000fe200078e00ff */
[----:B------:R-:W-:Y:S03]  /*1540*/  MOV R15, R18 ;  /* 0x00000012000f7202 */ /* 0x000fe60000000f00 */
[----:B------:R-:W-:Y:S05]  /*1550*/  IMAD.SHL.U32 R10, R11, 0x2, RZ ;  /* 0x000000020b0a7824 */ /* 0x000fea00078e00ff */
[----:B------:R-:W-:Y:S04]  /*1560*/  LOP3.LUT R10, R5, R10, R11, 0x96, !PT ;  /* 0x0000000a050a7212 */ /* 0x000fe800078e960b */
[----:B------:R-:W-:Y:S02]  /*1570*/  LOP3.LUT R4, R10, R7, RZ, 0x3c, !PT ;  /* 0x000000070a047212 */ /* 0x000fe400078e3cff */
[----:B------:R-:W-:Y:S03]  /*1580*/  MOV R7, R19 ;  /* 0x0000001300077202 */ /* 0x000fe60000000f00 */
[----:B------:R-:W-:Y:S05]  /*1590*/  IMAD.IADD R2, R4, 0x1, R6 ;  /* 0x0000000104027824 */ /* 0x000fea00078e0206 */
[----:B------:R-:W-:Y:S05]  /*15a0*/  I2FP.F32.U32 R2, R2 ;  /* 0x0000000200027245 */ /* 0x000fea0000201000 */
[----:B------:R-:W-:Y:S04]  /*15b0*/  FFMA R0, R2, R3, 1.1641532182693481445e-10 ;  /* 0x2f00000002007423 */ /* 0x000fe80000000003 */
[----:B------:R-:W0:Y:S02]  /*15c0*/  F2F.F64.F32 R10, R0 ;  /* 0x00000000000a7310 */ /* 0x000e240000201800 */
[----:B0-----:R-:W-:Y:S01]  /*15d0*/  DSETP.GEU.AND P0, PT, R10, UR14, PT ;  /* 0x0000000e0a007e2a */ /* 0x001fe2000bf0e000 */
[----:B------:R-:W-:Y:S02]  /*15e0*/  IMAD.MOV.U32 R11, RZ, RZ, R5 ;  /* 0x000000ffff0b7224 */ /* 0x000fe400078e0005 */
[----:B------:R-:W-:Y:S11]  /*15f0*/  IMAD.MOV.U32 R10, RZ, RZ, R17 ;  /* 0x000000ffff0a7224 */ /* 0x000ff600078e0011 */
[----:B------:R-:W-:Y:S05]  /*1600*/  @!P0 BRA `(.L_x_67) ;  /* 0x0000000400588947 */ /* 0x000fea0003800000 */
.L_x_66:
        /* <DEDUP_REMOVED lines=12> */
[----:B------:R-:W-:Y:S01]  /*16d0*/  @!P3 F2FP.SATFINITE.E4M3.F32.PACK_AB_MERGE_C R17, RZ, R16, RZ ;  /* 0x00000010ff11b23e */ /* 0x000fe200048070ff */
        /* <DEDUP_REMOVED lines=42> */
.L_x_70:
[----:B------:R-:W-:Y:S05]  /*1980*/  BSYNC B0 ;  /* 0x0000000000007941 */ /* 0x000fea0003800000 */
.L_x_69:
[----:B------:R-:W-:Y:S02]  /*1990*/  MOV R2, R0 ;  /* 0x0000000000027202 */ /* 0x000fe40000000f00 */
[----:B------:R-:W-:Y:S04]  /*19a0*/  MOV R3, R7 ;  /* 0x0000000700037202 */ /* 0x000fe80000000f00 */
[----:B------:R-:W0:Y:S02]  /*19b0*/  I2F.S64 R16, R2 ;  /* 0x0000000200107312 */ /* 0x000e240000301400 */
[----:B0-----:R-:W-:Y:S05]  /*19c0*/  FMUL R17, R16, UR9 ;  /* 0x0000000910117c20 */ /* 0x001fea0008400000 */
[----:B------:R-:W-:Y:S07]  /*19d0*/  F2FP.SATFINITE.E4M3.F32.PACK_AB_MERGE_C R17, RZ, R17, RZ ;  /* 0x00000011ff11723e */ /* 0x000fee00048070ff */
.L_x_68:
[----:B------:R-:W-:Y:S02]  /*19e0*/  ISETP.LE.AND P0, PT, RZ, UR8, PT ;  /* 0x00000008ff007c0c */ /* 0x000fe4000bf03270 */
[----:B------:R-:W-:Y:S11]  /*19f0*/  MOV R7, R15 ;  /* 0x0000000f00077202 */ /* 0x000ff60000000f00 */
[----:B------:R-:W-:Y:S05]  /*1a00*/  @!P0 BRA `(.L_x_71) ;  /* 0x0000000000748947 */ /* 0x000fea0003800000 */
[----:B------:R-:W-:Y:S01]  /*1a10*/  F2FP.SATFINITE.E4M3.F32.PACK_AB_MERGE_C R0, RZ, RZ, RZ ;  /* 0x000000ffff00723e */ /* 0x000fe200048070ff */
[----:B------:R-:W-:Y:S01]  /*1a20*/  IMAD.MOV.U32 R7, RZ, RZ, R15 ;  /* 0x000000ffff077224 */ /* 0x000fe200078e000f */
[----:B------:R-:W-:Y:S02]  /*1a30*/  LOP3.LUT R2, R17, 0xff, RZ, 0xc0, !PT ;  /* 0x000000ff11027812 */ /* 0x000fe400078ec0ff */
[----:B------:R-:W-:Y:S02]  /*1a40*/  LOP3.LUT R0, R0, 0xff, RZ, 0xc0, !PT ;  /* 0x000000ff00007812 */ /* 0x000fe400078ec0ff */
[----:B------:R-:W-:Y:S02]  /*1a50*/  F2FP.F16.E4M3.UNPACK_B R2, R2 ;  /* 0x00000002ff02723e */ /* 0x000fe400020006ff */
[----:B------:R-:W-:Y:S03]  /*1a60*/  F2FP.F16.E4M3.UNPACK_B R0, R0 ;  /* 0x00000000ff00723e */ /* 0x000fe600020006ff */
[----:B------:R-:W-:Y:S02]  /*1a70*/  HADD2.F32 R2, -RZ, R2.H0_H0 ;  /* 0x20000002ff027230 */ /* 0x000fe40000004100 */
[----:B------:R-:W-:Y:S05]  /*1a80*/  HADD2.F32 R3, -RZ, R0.H0_H0 ;  /* 0x20000000ff037230 */ /* 0x000fea0000004100 */
[----:B------:R-:W-:Y:S11]  /*1a90*/  FSETP.NEU.AND P0, PT, R2, R3, PT ;  /* 0x000000030200720b */ /* 0x000ff60003f0d000 */
[----:B------:R-:W-:Y:S02]  /*1aa0*/  @!UPT UIADD3 URZ, URZ, URZ, URZ ;  /* 0x0000003f3f3ff290 */ /* 0x000fe4000fffe03f */
[----:B------:R-:W-:Y:S05]  /*1ab0*/  @P0 BRA `(.L_x_71) ;  /* 0x0000000000480947 */ /* 0x000fea0003800000 */
[C---:B------:R-:W-:Y:S01]  /*1ac0*/  FSETP.GT.AND P2, PT, R16.reuse, RZ, PT ;  /* 0x000000ff1000720b */ /* 0x040fe20003f44000 */
[----:B------:R-:W-:Y:S11]  /*1ad0*/  IMAD.MOV.U32 R7, RZ, RZ, R15 ;  /* 0x000000ffff077224 */ /* 0x000ff600078e000f */
[----:B------:R-:W-:Y:S01]  /*1ae0*/  @!UPT UIADD3 URZ, URZ, URZ, URZ ;  /* 0x0000003f3f3ff290 */ /* 0x000fe2000fffe03f */
[C---:B------:R-:W-:Y:S01]  /*1af0*/  @!P2 FADD R3, R16.reuse, -1 ;  /* 0xbf8000001003a421 */ /* 0x040fe20000000000 */
[----:B------:R-:W-:Y:S04]  /*1b00*/  @P2 FADD R16, R16, 1 ;  /* 0x3f80000010102421 */ /* 0x000fe80000000000 */
[----:B------:R-:W-:Y:S02]  /*1b10*/  @!P2 FSETP.GEU.AND P1, PT, R14, R3, PT ;  /* 0x000000030e00a20b */ /* 0x000fe40003f2e000 */
[CC--:B------:R-:W-:Y:S02]  /*1b20*/  @P2 FSETP.GEU.AND P0, PT, R16.reuse, R9.reuse, PT ;  /* 0x000000091000220b */ /* 0x0c0fe40003f0e000 */
[----:B------:R-:W-:Y:S02]  /*1b30*/  @!P2 FSEL R17, R3, R14, !P1 ;  /* 0x0000000e0311a208 */ /* 0x000fe40004800000 */
[----:B------:R-:W-:Y:S04]  /*1b40*/  @P2 FSEL R17, R16, R9, !P0 ;  /* 0x0000000910112208 */ /* 0x000fe80004000000 */
[----:B------:R-:W-:Y:S01]  /*1b50*/  F2FP.SATFINITE.E4M3.F32.PACK_AB_MERGE_C R17, RZ, R17, RZ ;  /* 0x00000011ff11723e */ /* 0x000fe200048070ff */
[----:B------:R-:W-:Y:S05]  /*1b60*/  BRA `(.L_x_71) ;  /* 0x00000000001c7947 */ /* 0x000fea0003800000 */
.L_x_67:
[----:B------:R-:W-:Y:S01]  /*1b70*/  MOV R11, R17 ;  /* 0x00000011000b7202 */ /* 0x000fe20000000f00 */
[----:B------:R-:W-:Y:S01]  /*1b80*/  IMAD.U32 R0, RZ, RZ, UR11 ;  /* 0x0000000bff007e24 */ /* 0x000fe2000f8e00ff */
[----:B------:R-:W-:Y:S01]  /*1b90*/  MOV R7, R19 ;  /* 0x0000001300077202 */ /* 0x000fe20000000f00 */
[----:B------:R-:W-:Y:S01]  /*1ba0*/  IMAD.MOV.U32 R5, RZ, RZ, R4 ;  /* 0x000000ffff057224 */ /* 0x000fe200078e0004 */
[----:B------:R-:W-:Y:S01]  /*1bb0*/  MOV R4, R16 ;  /* 0x0000001000047202 */ /* 0x000fe20000000f00 */
[----:B------:R-:W-:Y:S01]  /*1bc0*/  IMAD.MOV.U32 R10, RZ, RZ, R18 ;  /* 0x000000ffff0a7224 */ /* 0x000fe200078e0012 */
[----:B------:R-:W-:Y:S02]  /*1bd0*/  F2FP.SATFINITE.E4M3.F32.PACK_AB_MERGE_C R17, RZ, R0, RZ ;  /* 0x00000000ff11723e */ /* 0x000fe400048070ff */
.L_x_71:
[----:B------:R-:W-:Y:S05]  /*1be0*/  BSYNC B1 ;  /* 0x0000000000017941 */ /* 0x000fea0003800000 */
.L_x_65:
[C---:B------:R-:W-:Y:S04]  /*1bf0*/  IADD3 R2, P0, R13.reuse, UR6, RZ ;  /* 0x000000060d027c10 */ /* 0x040fe8000ff1e0ff */
[----:B------:R-:W-:Y:S02]  /*1c00*/  IADD3.X R3, R12, UR7, RZ, P0, !PT ;  /* 0x000000070c037c10 */ /* 0x000fe400087fe4ff */
[----:B------:R-:W-:Y:S03]  /*1c10*/  IADD3 R13, P0, R13, UR13, RZ ;  /* 0x0000000d0d0d7c10 */ /* 0x000fe6000ff1e0ff */
[----:B------:R1:W-:Y:S02]  /*1c20*/  STG.E.U8 desc[UR16][R2.64], R17 ;  /* 0x0000001102007986 */ /* 0x0003e4000c101110 */
[----:B------:R-:W-:Y:S01]  /*1c30*/  IMAD.X R12, RZ, RZ, R12, P0 ;  /* 0x000000ffff0c7224 */ /* 0x000fe200000e060c */
[----:B------:R-:W-:Y:S04]  /*1c40*/  ISETP.GE.U32.AND P0, PT, R13, UR4, PT ;  /* 0x000000040d007c0c */ /* 0x000fe8000bf06070 */
[----:B------:R-:W-:Y:S11]  /*1c50*/  ISETP.GE.U32.AND.EX P0, PT, R12, UR5, PT, P0 ;  /* 0x000000050c007c0c */ /* 0x000ff6000bf06100 */
[----:B------:R-:W-:Y:S02]  /*1c60*/  @!UPT UIADD3 URZ, URZ, URZ, URZ ;  /* 0x0000003f3f3ff290 */ /* 0x000fe4000fffe03f */
[----:B------:R-:W-:Y:S05]  /*1c70*/  @!P0 BRA `(.L_x_72) ;  /* 0xfffffff400f48947 */ /* 0x000fea000383ffff */
[----:B------:R-:W-:Y:S05]  /*1c80*/  BSYNC B2 ;  /* 0x0000000000027941 */ /* 0x000fea0003800000 */
.L_x_64:
[----:B------:R-:W-:Y:S04]  /*1c90*/  STL.64 [R1+0x38], R10 ;  /* 0x0000380a01007387 */ /* 0x000fe80000100a00 */
[----:B------:R-:W-:Y:S04]  /*1ca0*/  STL.64 [R1+0x40], R4 ;  /* 0x0000400401007387 */ /* 0x000fe80000100a00 */
[----:B------:R-:W-:Y:S01]  /*1cb0*/  STL.64 [R1+0x30], R6 ;  /* 0x0000300601007387 */ /* 0x000fe20000100a00 */
[----:B------:R-:W-:Y:S05]  /*1cc0*/  EXIT ;  /* 0x000000000000794d */ /* 0x000fea0003800000 */
.L_x_73:
        /* <DEDUP_REMOVED lines=11> */
.L_x_735:


//--------------------- .text._ZN7cutlass13device_kernelINS_4gemm6kernel13GemmUniversalIN4cute5tupleIJiiiiEEENS1_10collective13CollectiveMmaINS1_49MainloopSm90TmaGmmaRmemAWarpSpecializedMixedInputILi7ENS5_IJNS4_1CILi1EEESB_SB_EEENS1_35KernelTmaWarpSpecializedCooperativeEEENS5_IJNSA_ILi128EEESF_SF_EEENS5_IJNS_15integer_subbyteILi4ELb1EEENS_5ArrayINS_12float_e4m3_tELi8ELb0EEEEEENS5_IJlSB_lEEESK_SN_NS4_8TiledMMAINS4_8MMA_AtomIJNS4_4SM904GMMA31MMA_64x128x32_F32E4M3E4M3_RS_TNILNSR_7ScaleInE1ELST_1EEEEEENS4_6LayoutINS5_IJNSA_ILi2EEESB_SB_EEENS5_IJSB_NSA_ILi0EEESZ_EEEEENS5_IJNS4_10UnderscoreES12_S12_EEEEENS4_13SM90_TMA_LOADENS4_14ComposedLayoutINS4_7SwizzleILi2ELi4ELi3EEENS4_18smem_ptr_flag_bitsILi4EEENSW_INS5_IJNSA_ILi8EEESF_EEENS5_IJSF_SB_EEEEEEENS4_9Copy_AtomIJNS4_39AutoVectorizingCopyWithAssumedAlignmentILi128EEESI_EEENS4_8identityES15_NS16_INS17_ILi3ELi4ELi3EEENS19_ILi8EEES1E_EEvS1K_EENS_8epilogue10collective18CollectiveEpilogueINS1P_22Sm90TmaWarpSpecializedILi4ELi2ELi16ELb1ELb0EEEJSG_NS5_IJSF_NSA_ILi32EEEEEENS_6half_tENS5_IJSB_llEEES1W_S1X_NS1P_6fusion15FusionCallbacksIS1T_NS1Y_17LinearCombinationIS1W_fS1W_fLNS_15FloatRoundStyleE2EEESG_S1V_JEEES15_NS16_IS1L_NS19_ILi16EEENSW_INS5_IJNSA_ILi64EEES1B_EEENS5_IJSB_S25_EEEEEEENS4_17SM75_U16x8_LDSM_TENS4_14SM90_TMA_STOREES29_NS4_17SM90_U16x8_STSM_TENS1G_IJNS4_17SM90_U32x4_STSM_NES1W_EEEvEEEvvEEEEvNT_6ParamsE --------------------------
	.section	.text._ZN7cutlass13device_kernelINS_4gemm6kernel13GemmUniversalIN4cute5tupleIJiiiiEEENS1_10collective13CollectiveMmaINS1_49MainloopSm90TmaGmmaRmemAWarpSpecializedMixedInputILi7ENS5_IJNS4_1CILi1EEESB_SB_EEENS1_35KernelTmaWarpSpecializedCooperativeEEENS5_IJNSA_ILi128EEESF_SF_EEENS5_IJNS_15integer_subbyteILi4ELb1EEENS_5ArrayINS_12float_e4m3_tELi8ELb0EEEEEENS5_IJlSB_lEEESK_SN_NS4_8TiledMMAINS4_8MMA_AtomIJNS4_4SM904GMMA31MMA_64x128x32_F32E4M3E4M3_RS_TNILNSR_7ScaleInE1ELST_1EEEEEENS4_6LayoutINS5_IJNSA_ILi2EEESB_SB_EEENS5_IJSB_NSA_ILi0EEESZ_EEEEENS5_IJNS4_10UnderscoreES12_S12_EEEEENS4_13SM90_TMA_LOADENS4_14ComposedLayoutINS4_7SwizzleILi2ELi4ELi3EEENS4_18smem_ptr_flag_bitsILi4EEENSW_INS5_IJNSA_ILi8EEESF_EEENS5_IJSF_SB_EEEEEEENS4_9Copy_AtomIJNS4_39AutoVectorizingCopyWithAssumedAlignmentILi128EEESI_EEENS4_8identityES15_NS16_INS17_ILi3ELi4ELi3EEENS19_ILi8EEES1E_EEvS1K_EENS_8epilogue10collective18CollectiveEpilogueINS1P_22Sm90TmaWarpSpecializedILi4ELi2ELi16ELb1ELb0EEEJSG_NS5_IJSF_NSA_ILi32EEEEEENS_6half_tENS5_IJSB_llEEES1W_S1X_NS1P_6fusion15FusionCallbacksIS1T_NS1Y_17LinearCombinationIS1W_fS1W_fLNS_15FloatRoundStyleE2EEESG_S1V_JEEES15_NS16_IS1L_NS19_ILi16EEENSW_INS5_IJNSA_ILi64EEES1B_EEENS5_IJSB_S25_EEEEEEENS4_17SM75_U16x8_LDSM_TENS4_14SM90_TMA_STOREES29_NS4_17SM90_U16x8_STSM_TENS1G_IJNS4_17SM90_U32x4_STSM_NES1W_EEEvEEEvvEEEEvNT_6ParamsE,"ax",@progbits
	.align	128
.text._ZN7cutlass13device_kernelINS_4gemm6kernel13GemmUniversalIN4cute5tupleIJiiiiEEENS1_10collective13CollectiveMmaINS1_49MainloopSm90TmaGmmaRmemAWarpSpecializedMixedInputILi7ENS5_IJNS4_1CILi1EEESB_SB_EEENS1_35KernelTmaWarpSpecializedCooperativeEEENS5_IJNSA_ILi128EEESF_SF_EEENS5_IJNS_15integer_subbyteILi4ELb1EEENS_5ArrayINS_12float_e4m3_tELi8ELb0EEEEEENS5_IJlSB_lEEESK_SN_NS4_8TiledMMAINS4_8MMA_AtomIJNS4_4SM904GMMA31MMA_64x128x32_F32E4M3E4M3_RS_TNILNSR_7ScaleInE1ELST_1EEEEEENS4_6LayoutINS5_IJNSA_ILi2EEESB_SB_EEENS5_IJSB_NSA_ILi0EEESZ_EEEEENS5_IJNS4_10UnderscoreES12_S12_EEEEENS4_13SM90_TMA_LOADENS4_14ComposedLayoutINS4_7SwizzleILi2ELi4ELi3EEENS4_18smem_ptr_flag_bitsILi4EEENSW_INS5_IJNSA_ILi8EEESF_EEENS5_IJSF_SB_EEEEEEENS4_9Copy_AtomIJNS4_39AutoVectorizingCopyWithAssumedAlignmentILi128EEESI_EEENS4_8identityES15_NS16_INS17_ILi3ELi4ELi3EEENS19_ILi8EEES1E_EEvS1K_EENS_8epilogue10collective18CollectiveEpilogueINS1P_22Sm90TmaWarpSpecializedILi4ELi2ELi16ELb1ELb0EEEJSG_NS5_IJSF_NSA_ILi32EEEEEENS_6half_tENS5_IJSB_llEEES1W_S1X_NS1P_6fusion15FusionCallbacksIS1T_NS1Y_17LinearCombinationIS1W_fS1W_fLNS_15FloatRoundStyleE2EEESG_S1V_JEEES15_NS16_IS1L_NS19_ILi16EEENSW_INS5_IJNSA_ILi64EEES1B_EEENS5_IJSB_S25_EEEEEEENS4_17SM75_U16x8_LDSM_TENS4_14SM90_TMA_STOREES29_NS4_17SM90_U16x8_STSM_TENS1G_IJNS4_17SM90_U32x4_STSM_NES1W_EEEvEEEvvEEEEvNT_6ParamsE:
        .type           _ZN7cutlass13device_kernelINS_4gemm6kernel13GemmUniversalIN4cute5tupleIJiiiiEEENS1_10collective13CollectiveMmaINS1_49MainloopSm90TmaGmmaRmemAWarpSpecializedMixedInputILi7ENS5_IJNS4_1CILi1EEESB_SB_EEENS1_35KernelTmaWarpSpecializedCooperativeEEENS5_IJNSA_ILi128EEESF_SF_EEENS5_IJNS_15integer_subbyteILi4ELb1EEENS_5ArrayINS_12float_e4m3_tELi8ELb0EEEEEENS5_IJlSB_lEEESK_SN_NS4_8TiledMMAINS4_8MMA_AtomIJNS4_4SM904GMMA31MMA_64x128x32_F32E4M3E4M3_RS_TNILNSR_7ScaleInE1ELST_1EEEEEENS4_6LayoutINS5_IJNSA_ILi2EEESB_SB_EEENS5_IJSB_NSA_ILi0EEESZ_EEEEENS5_IJNS4_10UnderscoreES12_S12_EEEEENS4_13SM90_TMA_LOADENS4_14ComposedLayoutINS4_7SwizzleILi2ELi4ELi3EEENS4_18smem_ptr_flag_bitsILi4EEENSW_INS5_IJNSA_ILi8EEESF_EEENS5_IJSF_SB_EEEEEEENS4_9Copy_AtomIJNS4_39AutoVectorizingCopyWithAssumedAlignmentILi128EEESI_EEENS4_8identityES15_NS16_INS17_ILi3ELi4ELi3EEENS19_ILi8EEES1E_EEvS1K_EENS_8epilogue10collective18CollectiveEpilogueINS1P_22Sm90TmaWarpSpecializedILi4ELi2ELi16ELb1ELb0EEEJSG_NS5_IJSF_NSA_ILi32EEEEEENS_6half_tENS5_IJSB_llEEES1W_S1X_NS1P_6fusion15FusionCallbacksIS1T_NS1Y_17LinearCombinationIS1W_fS1W_fLNS_15FloatRoundStyleE2EEESG_S1V_JEEES15_NS16_IS1L_NS19_ILi16EEENSW_INS5_IJNSA_ILi64EEES1B_EEENS5_IJSB_S25_EEEEEEENS4_17SM75_U16x8_LDSM_TENS4_14SM90_TMA_STOREES29_NS4_17SM90_U16x8_STSM_TENS1G_IJNS4_17SM90_U32x4_STSM_NES1W_EEEvEEEvvEEEEvNT_6ParamsE,@function
        .size           _ZN7cutlass13device_kernelINS_4gemm6kernel13GemmUniversalIN4cute5tupleIJiiiiEEENS1_10collective13CollectiveMmaINS1_49MainloopSm90TmaGmmaRmemAWarpSpecializedMixedInputILi7ENS5_IJNS4_1CILi1EEESB_SB_EEENS1_35KernelTmaWarpSpecializedCooperativeEEENS5_IJNSA_ILi128EEESF_SF_EEENS5_IJNS_15integer_subbyteILi4ELb1EEENS_5ArrayINS_12float_e4m3_tELi8ELb0EEEEEENS5_IJlSB_lEEESK_SN_NS4_8TiledMMAINS4_8MMA_AtomIJNS4_4SM904GMMA31MMA_64x128x32_F32E4M3E4M3_RS_TNILNSR_7ScaleInE1ELST_1EEEEEENS4_6LayoutINS5_IJNSA_ILi2EEESB_SB_EEENS5_IJSB_NSA_ILi0EEESZ_EEEEENS5_IJNS4_10UnderscoreES12_S12_EEEEENS4_13SM90_TMA_LOADENS4_14ComposedLayoutINS4_7SwizzleILi2ELi4ELi3EEENS4_18smem_ptr_flag_bitsILi4EEENSW_INS5_IJNSA_ILi8EEESF_EEENS5_IJSF_SB_EEEEEEENS4_9Copy_AtomIJNS4_39AutoVectorizingCopyWithAssumedAlignmentILi128EEESI_EEENS4_8identityES15_NS16_INS17_ILi3ELi4ELi3EEENS19_ILi8EEES1E_EEvS1K_EENS_8epilogue10collective18CollectiveEpilogueINS1P_22Sm90TmaWarpSpecializedILi4ELi2ELi16ELb1ELb0EEEJSG_NS5_IJSF_NSA_ILi32EEEEEENS_6half_tENS5_IJSB_llEEES1W_S1X_NS1P_6fusion15FusionCallbacksIS1T_NS1Y_17LinearCombinationIS1W_fS1W_fLNS_15FloatRoundStyleE2EEESG_S1V_JEEES15_NS16_IS1L_NS19_ILi16EEENSW_INS5_IJNSA_ILi64EEES1B_EEENS5_IJSB_S25_EEEEEEENS4_17SM75_U16x8_LDSM_TENS4_14SM90_TMA_STOREES29_NS4_17SM90_U16x8_STSM_TENS1G_IJNS4_17SM90_U32x4_STSM_NES1W_EEEvEEEvvEEEEvNT_6ParamsE,(.L_x_729 - _ZN7cutlass13device_kernelINS_4gemm6kernel13GemmUniversalIN4cute5tupleIJiiiiEEENS1_10collective13CollectiveMmaINS1_49MainloopSm90TmaGmmaRmemAWarpSpecializedMixedInputILi7ENS5_IJNS4_1CILi1EEESB_SB_EEENS1_35KernelTmaWarpSpecializedCooperativeEEENS5_IJNSA_ILi128EEESF_SF_EEENS5_IJNS_15integer_subbyteILi4ELb1EEENS_5ArrayINS_12float_e4m3_tELi8ELb0EEEEEENS5_IJlSB_lEEESK_SN_NS4_8TiledMMAINS4_8MMA_AtomIJNS4_4SM904GMMA31MMA_64x128x32_F32E4M3E4M3_RS_TNILNSR_7ScaleInE1ELST_1EEEEEENS4_6LayoutINS5_IJNSA_ILi2EEESB_SB_EEENS5_IJSB_NSA_ILi0EEESZ_EEEEENS5_IJNS4_10UnderscoreES12_S12_EEEEENS4_13SM90_TMA_LOADENS4_14ComposedLayoutINS4_7SwizzleILi2ELi4ELi3EEENS4_18smem_ptr_flag_bitsILi4EEENSW_INS5_IJNSA_ILi8EEESF_EEENS5_IJSF_SB_EEEEEEENS4_9Copy_AtomIJNS4_39AutoVectorizingCopyWithAssumedAlignmentILi128EEESI_EEENS4_8identityES15_NS16_INS17_ILi3ELi4ELi3EEENS19_ILi8EEES1E_EEvS1K_EENS_8epilogue10collective18CollectiveEpilogueINS1P_22Sm90TmaWarpSpecializedILi4ELi2ELi16ELb1ELb0EEEJSG_NS5_IJSF_NSA_ILi32EEEEEENS_6half_tENS5_IJSB_llEEES1W_S1X_NS1P_6fusion15FusionCallbacksIS1T_NS1Y_17LinearCombinationIS1W_fS1W_fLNS_15FloatRoundStyleE2EEESG_S1V_JEEES15_NS16_IS1L_NS19_ILi16EEENSW_INS5_IJNSA_ILi64EEES1B_EEENS5_IJSB_S25_EEEEEEENS4_17SM75_U16x8_LDSM_TENS4_14SM90_TMA_STOREES29_NS4_17SM90_U16x8_STSM_TENS1G_IJNS4_17SM90_U32x4_STSM_NES1W_EEEvEEEvvEEEEvNT_6ParamsE)
        .other          _ZN7cutlass13device_kernelINS_4gemm6kernel13GemmUniversalIN4cute5tupleIJiiiiEEENS1_10collective13CollectiveMmaINS1_49MainloopSm90TmaGmmaRmemAWarpSpecializedMixedInputILi7ENS5_IJNS4_1CILi1EEESB_SB_EEENS1_35KernelTmaWarpSpecializedCooperativeEEENS5_IJNSA_ILi128EEESF_SF_EEENS5_IJNS_15integer_subbyteILi4ELb1EEENS_5ArrayINS_12float_e4m3_tELi8ELb0EEEEEENS5_IJlSB_lEEESK_SN_NS4_8TiledMMAINS4_8MMA_AtomIJNS4_4SM904GMMA31MMA_64x128x32_F32E4M3E4M3_RS_TNILNSR_7ScaleInE1ELST_1EEEEEENS4_6LayoutINS5_IJNSA_ILi2EEESB_SB_EEENS5_IJSB_NSA_ILi0EEESZ_EEEEENS5_IJNS4_10UnderscoreES12_S12_EEEEENS4_13SM90_TMA_LOADENS4_14ComposedLayoutINS4_7SwizzleILi2ELi4ELi3EEENS4_18smem_ptr_flag_bitsILi4EEENSW_INS5_IJNSA_ILi8EEESF_EEENS5_IJSF_SB_EEEEEEENS4_9Copy_AtomIJNS4_39AutoVectorizingCopyWithAssumedAlignmentILi128EEESI_EEENS4_8identityES15_NS16_INS17_ILi3ELi4ELi3EEENS19_ILi8EEES1E_EEvS1K_EENS_8epilogue10collective18CollectiveEpilogueINS1P_22Sm90TmaWarpSpecializedILi4ELi2ELi16ELb1ELb0EEEJSG_NS5_IJSF_NSA_ILi32EEEEEENS_6half_tENS5_IJSB_llEEES1W_S1X_NS1P_6fusion15FusionCallbacksIS1T_NS1Y_17LinearCombinationIS1W_fS1W_fLNS_15FloatRoundStyleE2EEESG_S1V_JEEES15_NS16_IS1L_NS19_ILi16EEENSW_INS5_IJNSA_ILi64EEES1B_EEENS5_IJSB_S25_EEEEEEENS4_17SM75_U16x8_LDSM_TENS4_14SM90_TMA_STOREES29_NS4_17SM90_U16x8_STSM_TENS1G_IJNS4_17SM90_U32x4_STSM_NES1W_EEEvEEEvvEEEEvNT_6ParamsE,@"STO_CUDA_ENTRY STV_DEFAULT"
_ZN7cutlass13device_kernelINS_4gemm6kernel13GemmUniversalIN4cute5tupleIJiiiiEEENS1_10collective13CollectiveMmaINS1_49MainloopSm90TmaGmmaRmemAWarpSpecializedMixedInputILi7ENS5_IJNS4_1CILi1EEESB_SB_EEENS1_35KernelTmaWarpSpecializedCooperativeEEENS5_IJNSA_ILi128EEESF_SF_EEENS5_IJNS_15integer_subbyteILi4ELb1EEENS_5ArrayINS_12float_e4m3_tELi8ELb0EEEEEENS5_IJlSB_lEEESK_SN_NS4_8TiledMMAINS4_8MMA_AtomIJNS4_4SM904GMMA31MMA_64x128x32_F32E4M3E4M3_RS_TNILNSR_7ScaleInE1ELST_1EEEEEENS4_6LayoutINS5_IJNSA_ILi2EEESB_SB_EEENS5_IJSB_NSA_ILi0EEESZ_EEEEENS5_IJNS4_10UnderscoreES12_S12_EEEEENS4_13SM90_TMA_LOADENS4_14ComposedLayoutINS4_7SwizzleILi2ELi4ELi3EEENS4_18smem_ptr_flag_bitsILi4EEENSW_INS5_IJNSA_ILi8EEESF_EEENS5_IJSF_SB_EEEEEEENS4_9Copy_AtomIJNS4_39AutoVectorizingCopyWithAssumedAlignmentILi128EEESI_EEENS4_8identityES15_NS16_INS17_ILi3ELi4ELi3EEENS19_ILi8EEES1E_EEvS1K_EENS_8epilogue10collective18CollectiveEpilogueINS1P_22Sm90TmaWarpSpecializedILi4ELi2ELi16ELb1ELb0EEEJSG_NS5_IJSF_NSA_ILi32EEEEEENS_6half_tENS5_IJSB_llEEES1W_S1X_NS1P_6fusion15FusionCallbacksIS1T_NS1Y_17LinearCombinationIS1W_fS1W_fLNS_15FloatRoundStyleE2EEESG_S1V_JEEES15_NS16_IS1L_NS19_ILi16EEENSW_INS5_IJNSA_ILi64EEES1B_EEENS5_IJSB_S25_EEEEEEENS4_17SM75_U16x8_LDSM_TENS4_14SM90_TMA_STOREES29_NS4_17SM90_U16x8_STSM_TENS1G_IJNS4_17SM90_U32x4_STSM_NES1W_EEEvEEEvvEEEEvNT_6ParamsE:
[----:B------:R-:W1:Y:S01]  /*0000*/  LDC R1, c[0x0][0x28] ;  /* 0x00000a00ff017b82 */ /* 0x000e620000000800 */
[----:B------:R-:W2:Y:S07]  /*0010*/  S2R R18, SR_TID.X ;  /* 0x0000000000127919 */ /* 0x000eae0000002100 */
[----:B------:R-:W3:Y:S01]  /*0020*/  LDC.64 R4, c[0x0][0x788] ;  /* 0x0001e200ff047b82 */ /* 0x000ee20000000a00 */
[----:B------:R-:W-:Y:S01]  /*0030*/  ELECT P0, URZ, PT ;  /* 0x00000000003f782f */ /* 0x000fe20003800000 */
[----:B------:R-:W-:Y:S01]  /*0040*/  BSSY B0, `(.L_x_74) ;  /* 0x0000019000007945 */ /* 0x000fe20003800000 */
[----:B--2---:R-:W-:-:S02]  /*0050*/  SHF.R.U32.HI R9, RZ, 0x5, R18 ;  /* 0x00000005ff097819 */ /* 0x004fc40000011612 */
[----:B------:R-:W-:-:S03]  /*0060*/  SHF.R.U32.HI R14, RZ, 0x7, R18 ;  /* 0x00000007ff0e7819 */ /* 0x000fc60000011612 */
[----:B------:R-:W2:Y:S04]  /*0070*/  SHFL.IDX PT, R0, R9, RZ, 0x1f ;  /* 0x00001fff09007589 */ /* 0x000ea800000e0000 */
[----:B------:R4:W1:Y:S01]  /*0080*/  SHFL.IDX PT, R10, R14, RZ, 0x1f ;  /* 0x00001fff0e0a7589 */ /* 0x00086200000e0000 */
[----:B--2---:R-:W-:Y:S02]  /*0090*/  ISETP.NE.OR P0, PT, R0, RZ, !P0 ;  /* 0x000000ff0000720c */ /* 0x004fe40004705670 */
[----:B------:R-:W-:-:S11]  /*00a0*/  SHF.R.S32.HI R3, RZ, 0x1f, R0 ;  /* 0x0000001fff037819 */ /* 0x000fd60000011400 */
[----:B-1-34-:R-:W-:Y:S05]  /*00b0*/  @P0 BRA `(.L_x_75) ;  /* 0x0000000000440947 */ /* 0x01afea0003800000 */
[----:B------:R-:W-:Y:S02]  /*00c0*/  ULDC.64 UR4, c[0x0][0x198] ;  /* 0x0000660000047ab9 */ /* 0x000fe40000000a00 */
[----:B------:R-:W-:Y:S02]  /*00d0*/  UIADD3 UR6, UP0, UR4, 0xf0, URZ ;  /* 0x000000f004067890 */ /* 0x000fe4000ff1e03f */
[----:B------:R-:W-:Y:S02]  /*00e0*/  UIADD3 UR8, UP1, UR4, 0x1f0, URZ ;  /* 0x000001f004087890 */ /* 0x000fe4000ff3e03f */
[----:B------:R-:W-:Y:S02]  /*00f0*/  UIADD3 UR10, UP2, UR4, 0x2f0, URZ ;  /* 0x000002f0040a7890 */ /* 0x000fe4000ff5e03f */
[----:B------:R-:W-:Y:S02]  /*0100*/  UIADD3 UR12, UP3, UR4, 0x5f0, URZ ;  /* 0x000005f0040c7890 */ /* 0x000fe4000ff7e03f */
[----:B------:R-:W-:-:S02]  /*0110*/  UIADD3 UR4, UP4, UR4, 0x6f0, URZ ;  /* 0x000006f004047890 */ /* 0x000fc4000ff9e03f */
[----:B------:R-:W-:Y:S02]  /*0120*/  UIADD3.X UR7, URZ, UR5, URZ, UP0, !UPT ;  /* 0x000000053f077290 */ /* 0x000fe400087fe43f */
[----:B------:R-:W-:Y:S02]  /*0130*/  UIADD3.X UR9, URZ, UR5, URZ, UP1, !UPT ;  /* 0x000000053f097290 */ /* 0x000fe40008ffe43f */
[----:B------:R-:W-:Y:S02]  /*0140*/  UIADD3.X UR11, URZ, UR5, URZ, UP2, !UPT ;  /* 0x000000053f0b7290 */ /* 0x000fe400097fe43f */
[----:B------:R-:W-:Y:S02]  /*0150*/  UIADD3.X UR13, URZ, UR5, URZ, UP3, !UPT ;  /* 0x000000053f0d7290 */ /* 0x000fe40009ffe43f */
[----:B------:R-:W-:Y:S01]  /*0160*/  UIADD3.X UR5, URZ, UR5, URZ, UP4, !UPT ;  /* 0x000000053f057290 */ /* 0x000fe2000a7fe43f */
[----:B------:R1:W-:Y:S02]  /*0170*/  UTMACCTL.PF [UR6] ;  /* 0x00000000060079b9 */ /* 0x0003e40008040000 */
[----:B------:R1:W-:Y:S02]  /*0180*/  UTMACCTL.PF [UR8] ;  /* 0x00000000080079b9 */ /* 0x0003e40008040000 */
[----:B------:R1:W-:Y:S02]  /*0190*/  UTMACCTL.PF [UR10] ;  /* 0x000000000a0079b9 */ /* 0x0003e40008040000 */
[----:B------:R1:W-:Y:S02]  /*01a0*/  UTMACCTL.PF [UR12] ;  /* 0x000000000c0079b9 */ /* 0x0003e40008040000 */
[----:B------:R1:W-:Y:S02]  /*01b0*/  UTMACCTL.PF [UR4] ;  /* 0x00000000040079b9 */ /* 0x0003e40008040000 */
[----:B-1----:R-:W-:Y:S01]  /*01c0*/  NOP ;  /* 0x0000000000007918 */ /* 0x002fe20000000000 */
.L_x_75:
[----:B------:R-:W-:Y:S05]  /*01d0*/  BSYNC B0 ;  /* 0x0000000000007941 */ /* 0x000fea0003800000 */
.L_x_74:
[----:B------:R-:W-:Y:S01]  /*01e0*/  ULDC.64 UR4, c[0x0][0x790] ;  /* 0x0001e40000047ab9 */ /* 0x000fe20000000a00 */
[----:B------:R-:W-:Y:S01]  /*01f0*/  LEA.HI R3, R3, R0, RZ, 0x2 ;  /* 0x0000000003037211 */ /* 0x000fe200078f10ff */
[----:B------:R-:W-:Y:S01]  /*0200*/  ULDC.64 UR42, c[0x0][0x208] ;  /* 0x00008200002a7ab9 */ /* 0x000fe20000000a00 */
[----:B------:R-:W-:Y:S01]  /*0210*/  ISETP.NE.U32.AND P1, PT, RZ, UR4, PT ;  /* 0x00000004ff007c0c */ /* 0x000fe2000bf25070 */
[----:B------:R-:W-:Y:S01]  /*0220*/  IMAD.MOV.U32 R6, RZ, RZ, R4 ;  /* 0x000000ffff067224 */ /* 0x000fe200078e0004 */
[----:B------:R-:W-:Y:S01]  /*0230*/  LOP3.LUT R3, R3, 0xfffffffc, RZ, 0xc0, !PT ;  /* 0xfffffffc03037812 */ /* 0x000fe200078ec0ff */
[----:B------:R-:W-:Y:S01]  /*0240*/  IMAD.MOV.U32 R7, RZ, RZ, R5 ;  /* 0x000000ffff077224 */ /* 0x000fe200078e0005 */
[----:B------:R-:W-:Y:S02]  /*0250*/  ISETP.NE.AND.EX P2, PT, RZ, UR5, PT, P1 ;  /* 0x00000005ff007c0c */ /* 0x000fe4000bf45310 */
[----:B------:R-:W-:Y:S01]  /*0260*/  PRMT R2, RZ, 0x7610, R2 ;  /* 0x00007610ff027816 */ /* 0x000fe20000000002 */
[----:B------:R-:W-:-:S10]  /*0270*/  IMAD.IADD R0, R0, 0x1, -R3 ;  /* 0x0000000100007824 */ /* 0x000fd400078e0a03 */
[----:B------:R-:W-:Y:S05]  /*0280*/  @P2 BRA `(.L_x_76) ;  /* 0x0000000000302947 */ /* 0x000fea0003800000 */
[----:B------:R-:W-:Y:S02]  /*0290*/  ULDC.64 UR6, c[0x0][0x788] ;  /* 0x0001e20000067ab9 */ /* 0x000fe40000000a00 */
[----:B------:R-:W-:-:S04]  /*02a0*/  ISETP.NE.U32.AND P0, PT, RZ, UR6, PT ;  /* 0x00000006ff007c0c */ /* 0x000fc8000bf05070 */
[----:B------:R-:W-:-:S13]  /*02b0*/  ISETP.NE.AND.EX P0, PT, RZ, UR7, PT, P0 ;  /* 0x00000007ff007c0c */ /* 0x000fda000bf05300 */
[----:B------:R-:W-:Y:S05]  /*02c0*/  @!P0 BRA `(.L_x_77) ;  /* 0x0000000000108947 */ /* 0x000fea0003800000 */
[----:B------:R-:W2:Y:S02]  /*02d0*/  LDG.E R2, desc[UR42][R6.64] ;  /* 0x0000002a06027981 */ /* 0x000ea4000c1e1900 */
[----:B--2---:R-:W-:Y:S01]  /*02e0*/  FSETP.NEU.AND P3, PT, R2, RZ, PT ;  /* 0x000000ff0200720b */ /* 0x004fe20003f6d000 */
[----:B------:R-:W-:Y:S01]  /*02f0*/  IMAD.MOV.U32 R2, RZ, RZ, 0x1 ;  /* 0x00000001ff027424 */ /* 0x000fe200078e00ff */
[----:B------:R-:W-:Y:S11]  /*0300*/  BRA `(.L_x_76) ;  /* 0x0000000000107947 */ /* 0x000ff60003800000 */
.L_x_77:
[----:B------:R-:W-:Y:S01]  /*0310*/  ULDC UR6, c[0x0][0x780] ;  /* 0x0001e00000067ab9 */ /* 0x000fe20000000800 */
[----:B------:R-:W-:Y:S01]  /*0320*/  IMAD.MOV.U32 R2, RZ, RZ, 0x1 ;  /* 0x00000001ff027424 */ /* 0x000fe200078e00ff */
[----:B------:R-:W-:Y:S02]  /*0330*/  FSETP.NEU.AND P3, PT, RZ, UR6, PT ;  /* 0x00000006ff007c0b */ /* 0x000fe4000bf6d000 */
[----:B------:R-:W-:-:S11]  /*0340*/  CS2R R6, SRZ ;  /* 0x0000000000067805 */ /* 0x000fd6000001ff00 */
.L_x_76:
[----:B------:R-:W-:Y:S01]  /*0350*/  ISETP.NE.U32.AND P0, PT, R6, RZ, PT ;  /* 0x000000ff0600720c */ /* 0x000fe20003f05070 */
[----:B------:R-:W-:Y:S01]  /*0360*/  IMAD.MOV.U32 R3, RZ, RZ, 0x1 ;  /* 0x00000001ff037424 */ /* 0x000fe200078e00ff */
[----:B------:R-:W-:Y:S02]  /*0370*/  ISETP.NE.AND.EX P1, PT, RZ, UR5, PT, P1 ;  /* 0x00000005ff007c0c */ /* 0x000fe4000bf25310 */
[----:B------:R-:W-:-:S13]  /*0380*/  ISETP.NE.AND.EX P0, PT, R7, RZ, PT, P0 ;  /* 0x000000ff0700720c */ /* 0x000fda0003f05300 */
[----:B------:R-:W-:Y:S05]  /*0390*/  @P0 BRA P1, `(.L_x_78) ;  /* 0x0000000000300947 */ /* 0x000fea0000800000 */
[----:B------:R-:W-:Y:S02]  /*03a0*/  ISETP.NE.U32.AND P1, PT, RZ, UR4, PT ;  /* 0x00000004ff007c0c */ /* 0x000fe4000bf25070 */
[----:B------:R-:W-:Y:S02]  /*03b0*/  ISETP.NE.U32.AND P0, PT, R6, RZ, PT ;  /* 0x000000ff0600720c */ /* 0x000fe40003f05070 */
[----:B------:R-:W-:Y:S02]  /*03c0*/  ISETP.NE.AND.EX P1, PT, RZ, UR5, PT, P1 ;  /* 0x00000005ff007c0c */ /* 0x000fe4000bf25310 */
[----:B------:R-:W-:Y:S02]  /*03d0*/  PRMT R2, R2, 0x9910, RZ ;  /* 0x0000991002027816 */ /* 0x000fe400000000ff */
[----:B------:R-:W-:Y:S02]  /*03e0*/  ISETP.NE.AND.EX P0, PT, R7, RZ, PT, P0 ;  /* 0x000000ff0700720c */ /* 0x000fe40003f05300 */
[----:B------:R-:W-:-:S02]  /*03f0*/  ISETP.NE.AND P4, PT, R2, RZ, PT ;  /* 0x000000ff0200720c */ /* 0x000fc40003f85270 */
[----:B------:R-:W-:Y:S02]  /*0400*/  SEL R3, RZ, 0xffffffff, P3 ;  /* 0xffffffffff037807 */ /* 0x000fe40001800000 */
[----:B------:R-:W-:-:S04]  /*0410*/  SEL R2, RZ, 0xffffffff, P0 ;  /* 0xffffffffff027807 */ /* 0x000fc80000000000 */
[----:B------:R-:W-:-:S04]  /*0420*/  @P1 SEL R3, R2, R3, !P4 ;  /* 0x0000000302031207 */ /* 0x000fc80006000000 */
[----:B------:R-:W-:-:S04]  /*0430*/  LOP3.LUT R3, R3, 0x1, RZ, 0xc0, !PT ;  /* 0x0000000103037812 */ /* 0x000fc800078ec0ff */
[----:B------:R-:W-:-:S04]  /*0440*/  ISETP.NE.U32.AND P0, PT, R3, 0x1, PT ;  /* 0x000000010300780c */ /* 0x000fc80003f05070 */
[----:B------:R-:W-:-:S09]  /*0450*/  SEL R3, RZ, 0x1, !P0 ;  /* 0x00000001ff037807 */ /* 0x000fd20004000000 */
.L_x_78:
[----:B------:R-:W1:Y:S02]  /*0460*/  SHFL.IDX PT, R2, R9, RZ, 0x1f ;  /* 0x00001fff09027589 */ /* 0x000e6400000e0000 */
[----:B-1----:R-:W-:-:S13]  /*0470*/  ISETP.NE.AND P0, PT, R2, RZ, PT ;  /* 0x000000ff0200720c */ /* 0x002fda0003f05270 */
[----:B------:R-:W-:Y:S05]  /*0480*/  @P0 BRA `(.L_x_79) ;  /* 0x0000000000700947 */ /* 0x000fea0003800000 */
[----:B------:R-:W1:Y:S01]  /*0490*/  S2UR UR8, SR_CgaCtaId ;  /* 0x00000000000879c3 */ /* 0x000e620000008800 */
[----:B------:R-:W-:Y:S01]  /*04a0*/  UMOV UR4, 0x400 ;  /* 0x0000040000047882 */ /* 0x000fe20000000000 */
[----:B------:R-:W-:Y:S01]  /*04b0*/  UMOV UR5, 0x1 ;  /* 0x0000000100057882 */ /* 0x000fe20000000000 */
[----:B------:R-:W-:Y:S01]  /*04c0*/  UMOV UR6, 0x100 ;  /* 0x0000010000067882 */ /* 0x000fe20000000000 */
[----:B------:R-:W-:Y:S01]  /*04d0*/  ELECT P0, URZ, PT ;  /* 0x00000000003f782f */ /* 0x000fe20003800000 */
[----:B------:R-:W-:-:S04]  /*04e0*/  UIADD3 UR6, -UR6, 0x100000, URZ ;  /* 0x0010000006067890 */ /* 0x000fc8000fffe13f */
[----:B------:R-:W-:Y:S02]  /*04f0*/  USHF.L.U32 UR7, UR6, 0xb, URZ ;  /* 0x0000000b06077899 */ /* 0x000fe4000800063f */
[----:B------:R-:W-:Y:S02]  /*0500*/  USHF.L.U32 UR6, UR6, 0x1, URZ ;  /* 0x0000000106067899 */ /* 0x000fe4000800063f */
[----:B-1----:R-:W-:Y:S02]  /*0510*/  ULEA UR8, UR8, UR4, 0x18 ;  /* 0x0000000408087291 */ /* 0x002fe4000f8ec03f */
[----:B------:R-:W-:-:S04]  /*0520*/  UIADD3 UR4, -UR5, 0x100000, URZ ;  /* 0x0010000005047890 */ /* 0x000fc8000fffe13f */
[----:B------:R-:W-:Y:S02]  /*0530*/  USHF.L.U32 UR5, UR4, 0xb, URZ ;  /* 0x0000000b04057899 */ /* 0x000fe4000800063f */
[----:B------:R-:W-:Y:S01]  /*0540*/  USHF.L.U32 UR4, UR4, 0x1, URZ ;  /* 0x0000000104047899 */ /* 0x000fe2000800063f */
[----:B------:R-:W1:Y:S11]  /*0550*/  FENCE.VIEW.ASYNC.S ;  /* 0x00000000000073c6 */ /* 0x000e760000000000 */
[----:B-1----:R1:W2:Y:S01]  /*0560*/  SYNCS.EXCH.64 URZ, [UR8], UR4 ;  /* 0x00000004083f75b2 */ /* 0x0022a20008000100 */
[----:B------:R1:W3:Y:S01]  /*0570*/  SYNCS.EXCH.64 URZ, [UR8+0x38], UR6 ;  /* 0x00003806083f75b2 */ /* 0x0002e20008000100 */
[----:B------:R1:W4:Y:S01]  /*0580*/  SYNCS.EXCH.64 URZ, [UR8+0x8], UR4 ;  /* 0x00000804083f75b2 */ /* 0x0003220008000100 */
[----:B------:R1:W1:Y:S01]  /*0590*/  SYNCS.EXCH.64 URZ, [UR8+0x40], UR6 ;  /* 0x00004006083f75b2 */ /* 0x0002620008000100 */
        /* <DEDUP_REMOVED lines=10> */
[----:B------:R-:W-:Y:S01]  /*0640*/  NOP ;  /* 0x0000000000007918 */ /* 0x000fe20000000000 */
.L_x_79:
[----:B------:R-:W5:Y:S01]  /*0650*/  SHFL.IDX PT, R6, R9, RZ, 0x1f ;  /* 0x00001fff09067589 */ /* 0x000f6200000e0000 */
[----:B------:R-:W1:Y:S01]  /*0660*/  LDC R2, c[0x0][0xb04] ;  /* 0x0002c100ff027b82 */ /* 0x000e620000000800 */
[----:B------:R-:W-:Y:S01]  /*0670*/  NOP ;  /* 0x0000000000007918 */ /* 0x000fe20000000000 */
[----:B-----5:R-:W-:-:S13]  /*0680*/  ISETP.NE.AND P0, PT, R6, RZ, PT ;  /* 0x000000ff0600720c */ /* 0x020fda0003f05270 */
[----:B------:R-:W-:Y:S05]  /*0690*/  @P0 BRA `(.L_x_80) ;  /* 0x0000000000580947 */ /* 0x000fea0003800000 */
[----:B-1----:R-:W1:Y:S01]  /*06a0*/  S2UR UR5, SR_CgaCtaId ;  /* 0x00000000000579c3 */ /* 0x002e620000008800 */
[----:B------:R-:W-:Y:S01]  /*06b0*/  UMOV UR4, 0x400 ;  /* 0x0000040000047882 */ /* 0x000fe20000000000 */
[----:B------:R-:W-:Y:S01]  /*06c0*/  UMOV UR6, 0x20 ;  /* 0x0000002000067882 */ /* 0x000fe20000000000 */
[----:B------:R-:W-:Y:S01]  /*06d0*/  UMOV UR7, 0x100 ;  /* 0x0000010000077882 */ /* 0x000fe20000000000 */
[----:B------:R-:W-:Y:S01]  /*06e0*/  ELECT P0, URZ, PT ;  /* 0x00000000003f782f */ /* 0x000fe20003800000 */
[----:B-1----:R-:W-:Y:S02]  /*06f0*/  ULEA UR8, UR5, UR4, 0x18 ;  /* 0x0000000405087291 */ /* 0x002fe4000f8ec03f */
[----:B------:R-:W-:-:S04]  /*0700*/  UIADD3 UR4, -UR6, 0x100000, URZ ;  /* 0x0010000006047890 */ /* 0x000fc8000fffe13f */
[----:B------:R-:W-:Y:S02]  /*0710*/  USHF.L.U32 UR5, UR4, 0xb, URZ ;  /* 0x0000000b04057899 */ /* 0x000fe4000800063f */
[----:B------:R-:W-:Y:S02]  /*0720*/  USHF.L.U32 UR4, UR4, 0x1, URZ ;  /* 0x0000000104047899 */ /* 0x000fe4000800063f */
[----:B------:R-:W-:-:S04]  /*0730*/  UIADD3 UR6, -UR7, 0x100000, URZ ;  /* 0x0010000007067890 */ /* 0x000fc8000fffe13f */
[----:B------:R-:W-:Y:S02]  /*0740*/  USHF.L.U32 UR7, UR6, 0xb, URZ ;  /* 0x0000000b06077899 */ /* 0x000fe4000800063f */
[----:B------:R-:W-:Y:S01]  /*0750*/  USHF.L.U32 UR6, UR6, 0x1, URZ ;  /* 0x0000000106067899 */ /* 0x000fe2000800063f */
[----:B------:R-:W1:Y:S03]  /*0760*/  FENCE.VIEW.ASYNC.S ;  /* 0x00000000000073c6 */ /* 0x000e660000000000 */
[----:B-1----:R1:W1:Y:S08]  /*0770*/  SYNCS.EXCH.64 URZ, [UR8+0x70], UR4 ;  /* 0x00007004083f75b2 */ /* 0x0022700008000100 */
        /* <DEDUP_REMOVED lines=8> */
.L_x_80:
[----:B------:R-:W5:Y:S01]  /*0800*/  SHFL.IDX PT, R9, R9, RZ, 0x1f ;  /* 0x00001fff09097589 */ /* 0x000f6200000e0000 */
[----:B-1----:R-:W-:Y:S02]  /*0810*/  ISETP.NE.AND P6, PT, R2, 0x1, PT ;  /* 0x000000010200780c */ /* 0x002fe40003fc5270 */
[----:B------:R-:W-:Y:S01]  /*0820*/  ELECT P0, URZ, PT ;  /* 0x00000000003f782f */ /* 0x000fe20003800000 */
[----:B------:R-:W1:Y:S01]  /*0830*/  S2UR UR36, SR_CgaCtaId ;  /* 0x00000000002479c3 */ /* 0x000e620000008800 */
[----:B------:R-:W2:Y:S01]  /*0840*/  S2R R12, SR_CTAID.Y ;  /* 0x00000000000c7919 */ /* 0x000ea20000002600 */
[----:B------:R-:W-:Y:S01]  /*0850*/  UMOV UR4, 0x20 ;  /* 0x0000002000047882 */ /* 0x000fe20000000000 */
[----:B------:R-:W-:Y:S01]  /*0860*/  ISETP.NE.AND P3, PT, R0, RZ, PT ;  /* 0x000000ff0000720c */ /* 0x000fe20003f65270 */
[----:B------:R-:W-:Y:S01]  /*0870*/  NOP ;  /* 0x0000000000007918 */ /* 0x000fe20000000000 */
[----:B------:R-:W3:Y:S01]  /*0880*/  S2R R6, SR_CTAID.X ;  /* 0x0000000000067919 */ /* 0x000ee20000002500 */
[----:B------:R-:W-:Y:S01]  /*0890*/  ISETP.NE.AND P4, PT, R10, RZ, PT ;  /* 0x000000ff0a00720c */ /* 0x000fe20003f85270 */
[----:B------:R-:W-:Y:S01]  /*08a0*/  UMOV UR37, 0x1 ;  /* 0x0000000100257882 */ /* 0x000fe20000000000 */
[----:B------:R-:W-:Y:S01]  /*08b0*/  LOP3.LUT R23, R23, 0xfffffffd, RZ, 0xc0, !PT ;  /* 0xfffffffd17177812 */ /* 0x000fe200078ec0ff */
[----:B------:R-:W-:Y:S01]  /*08c0*/  BSSY B7, `(.L_x_81) ;  /* 0x0000a8f000077945 */ /* 0x000fe20003800000 */
[----:B------:R-:W-:Y:S01]  /*08d0*/  LOP3.LUT R27, R18, 0x7f, RZ, 0xc0, !PT ;  /* 0x0000007f121b7812 */ /* 0x000fe200078ec0ff */
[----:B------:R-:W3:Y:S01]  /*08e0*/  @P6 LDC R17, c[0x0][0x10] ;  /* 0x00000400ff116b82 */ /* 0x000ee20000000800 */
[----:B------:R-:W-:Y:S01]  /*08f0*/  @P6 IMAD.MOV.U32 R7, RZ, RZ, RZ ;  /* 0x000000ffff076224 */ /* 0x000fe200078e00ff */
[----:B------:R-:W-:-:S06]  /*0900*/  @P6 LOP3.LUT R23, R23, 0x2, RZ, 0xfc, !PT ;  /* 0x0000000217176812 */ /* 0x000fcc00078efcff */
[----:B------:R-:W4:Y:S01]  /*0910*/  @!P6 LDC R11, c[0x0][0xc] ;  /* 0x00000300ff0beb82 */ /* 0x000f220000000800 */
[----:B-----5:R-:W-:Y:S01]  /*0920*/  ISETP.NE.OR P1, PT, R9, RZ, !P0 ;  /* 0x000000ff0900720c */ /* 0x020fe20004725670 */
[----:B------:R-:W-:Y:S01]  /*0930*/  @P6 IMAD.MOV.U32 R9, RZ, RZ, RZ ;  /* 0x000000ffff096224 */ /* 0x000fe200078e00ff */
[----:B------:R-:W-:-:S04]  /*0940*/  ISETP.EQ.OR P0, PT, R0, 0x3, !P3 ;  /* 0x000000030000780c */ /* 0x000fc80005f02670 */
[----:B------:R-:W-:-:S04]  /*0950*/  ISETP.EQ.AND P0, PT, R10, RZ, P0 ;  /* 0x000000ff0a00720c */ /* 0x000fc80000702270 */
[----:B------:R-:W-:Y:S01]  /*0960*/  SEL R22, RZ, 0x1, !P0 ;  /* 0x00000001ff167807 */ /* 0x000fe20004000000 */
[----:B--2---:R-:W-:Y:S02]  /*0970*/  @P6 IMAD.MOV.U32 R8, RZ, RZ, R12 ;  /* 0x000000ffff086224 */ /* 0x004fe400078e000c */
[----:B------:R-:W-:Y:S01]  /*0980*/  VOTEU.ALL UP0, P1 ;  /* 0x00000000003f7886 */ /* 0x000fe20000800000 */
[----:B------:R-:W-:Y:S01]  /*0990*/  VOTEU.ALL UP1, P1 ;  /* 0x00000000003f7886 */ /* 0x000fe20000820000 */
[----:B---3--:R-:W-:-:S03]  /*09a0*/  @P6 IMAD.WIDE.U32 R16, R6, R17, R8 ;  /* 0x0000001106106225 */ /* 0x008fc600078e0008 */
[----:B------:R-:W-:Y:S01]  /*09b0*/  @!UP0 UMOV UR6, 0x400 ;  /* 0x0000040000068882 */ /* 0x000fe20000000000 */
[----:B------:R-:W-:-:S04]  /*09c0*/  @!UP0 UIADD3 UR4, -UR4, 0x100000, URZ ;  /* 0x0010000004048890 */ /* 0x000fc8000fffe13f */
[----:B------:R-:W-:Y:S02]  /*09d0*/  @!UP0 USHF.L.U32 UR5, UR4, 0xb, URZ ;  /* 0x0000000b04058899 */ /* 0x000fe4000800063f */
[----:B------:R-:W-:Y:S01]  /*09e0*/  @!UP0 USHF.L.U32 UR4, UR4, 0x1, URZ ;  /* 0x0000000104048899 */ /* 0x000fe2000800063f */
[----:B------:R-:W-:Y:S01]  /*09f0*/  @P6 IMAD.IADD R17, R17, 0x1, R7 ;  /* 0x0000000111116824 */ /* 0x000fe200078e0207 */
[----:B-1----:R-:W-:Y:S01]  /*0a00*/  @!UP0 ULEA UR8, UR36, UR6, 0x18 ;  /* 0x0000000624088291 */ /* 0x002fe2000f8ec03f */
[----:B------:R-:W-:Y:S01]  /*0a10*/  VIADD R9, R10, 0xffffffff ;  /* 0xffffffff0a097836 */ /* 0x000fe20000000000 */
[----:B------:R-:W-:Y:S01]  /*0a20*/  VOTEU.ALL UP0, P1 ;  /* 0x00000000003f7886 */ /* 0x000fe20000800000 */
[----:B------:R-:W-:Y:S01]  /*0a30*/  ULDC UR6, c[0x0][0xc] ;  /* 0x0000030000067ab9 */ /* 0x000fe20000000800 */
[----:B------:R-:W-:Y:S01]  /*0a40*/  ULDC UR7, c[0x0][0x10] ;  /* 0x0000040000077ab9 */ /* 0x000fe20000000800 */
[----:B------:R-:W-:Y:S01]  /*0a50*/  @!P6 IMAD.MOV.U32 R8, RZ, RZ, R12 ;  /* 0x000000ffff08e224 */ /* 0x000fe200078e000c */
[----:B------:R-:W-:Y:S01]  /*0a60*/  ISETP.EQ.AND P1, PT, R0, 0x2, !P4 ;  /* 0x000000020000780c */ /* 0x000fe20006722270 */
[----:B------:R-:W-:Y:S01]  /*0a70*/  IMAD.MOV.U32 R7, RZ, RZ, RZ ;  /* 0x000000ffff077224 */ /* 0x000fe200078e00ff */
[----:B------:R-:W-:-:S02]  /*0a80*/  ISETP.GE.U32.AND P5, PT, R9, 0x2, PT ;  /* 0x000000020900780c */ /* 0x000fc40003fa6070 */
[----:B------:R-:W-:Y:S01]  /*0a90*/  SEL R19, RZ, 0x1, !P1 ;  /* 0x00000001ff137807 */ /* 0x000fe20004800000 */
[----:B----4-:R-:W-:Y:S01]  /*0aa0*/  @!P6 IMAD.WIDE.U32 R10, R11, R8, R6 ;  /* 0x000000080b0ae225 */ /* 0x010fe200078e0006 */
[----:B------:R-:W1:Y:S02]  /*0ab0*/  FENCE.VIEW.ASYNC.S ;  /* 0x00000000000073c6 */ /* 0x000e640000000000 */
[----:B-1----:R-:W1:Y:S01]  /*0ac0*/  @!UP0 SYNCS.EXCH.64 URZ, [UR8+0xb0], UR4 ;  /* 0x0000b004083f85b2 */ /* 0x002e620008000100 */
[----:B------:R-:W-:Y:S01]  /*0ad0*/  SEL R22, R22, 0x2, P5 ;  /* 0x0000000216167807 */ /* 0x000fe20002800000 */
[----:B------:R-:W-:Y:S01]  /*0ae0*/  @!P6 IMAD.MOV.U32 R16, RZ, RZ, R10 ;  /* 0x000000ffff10e224 */ /* 0x000fe200078e000a */
[----:B------:R-:W-:Y:S01]  /*0af0*/  SEL R19, R19, 0x2, P5 ;  /* 0x0000000213137807 */ /* 0x000fe20002800000 */
[----:B------:R-:W-:Y:S01]  /*0b00*/  @!P6 IMAD.MOV.U32 R17, RZ, RZ, R11 ;  /* 0x000000ffff11e224 */ /* 0x000fe200078e000b */
[----:B------:R2:W1:Y:S01]  /*0b10*/  @!UP1 SYNCS.EXCH.64 URZ, [UR8+0xb8], UR4 ;  /* 0x0000b804083f95b2 */ /* 0x0004620008000100 */
[----:B------:R-:W-:Y:S01]  /*0b20*/  NOP ;  /* 0x0000000000007918 */ /* 0x000fe20000000000 */
[----:B--2---:R-:W-:-:S03]  /*0b30*/  UIMAD.WIDE.U32 UR4, UR6, UR7, URZ ;  /* 0x00000007060472a5 */ /* 0x004fc6000f8e003f */
[----:B------:R-:W-:Y:S02]  /*0b40*/  ULDC UR6, c[0x0][0x14] ;  /* 0x0000050000067ab9 */ /* 0x000fe40000000800 */
[----:B------:R-:W-:Y:S02]  /*0b50*/  UIMAD.WIDE.U32 UR40, UR4, UR6, URZ ;  /* 0x00000006042872a5 */ /* 0x000fe4000f8e003f */
[----:B------:R-:W-:-:S04]  /*0b60*/  UIMAD UR38, UR5, UR6, URZ ;  /* 0x00000006052672a4 */ /* 0x000fc8000f8e023f */
[----:B------:R-:W-:Y:S01]  /*0b70*/  UIADD3 UR38, UR41, UR38, URZ ;  /* 0x0000002629267290 */ /* 0x000fe2000fffe03f */
[----:B-1----:R-:W-:Y:S06]  /*0b80*/  BAR.SYNC.DEFER_BLOCKING 0x0 ;  /* 0x0000000000007b1d */ /* 0x002fec0000010000 */
[----:B------:R-:W-:Y:S05]  /*0b90*/  @!P4 BRA `(.L_x_82) ;  /* 0x000000740034c947 */ /* 0x000fea0003800000 */
[----:B------:R-:W-:-:S13]  /*0ba0*/  ISETP.GT.U32.AND P0, PT, R9, 0x1, PT ;  /* 0x000000010900780c */ /* 0x000fda0003f04070 */
[----:B------:R-:W-:Y:S05]  /*0bb0*/  @P0 BRA `(.L_x_83) ;  /* 0x000000a4007c0947 */ /* 0x000fea0003800000 */
[----:B------:R-:W-:Y:S01]  /*0bc0*/  ULDC.64 UR4, c[0x0][0xaf8] ;  /* 0x0002be0000047ab9 */ /* 0x000fe20000000a00 */
[----:B------:R-:W-:Y:S01]  /*0bd0*/  UMOV UR47, 0xffffffff ;  /* 0xffffffff002f7882 */ /* 0x000fe20000000000 */
[----:B------:R-:W-:Y:S01]  /*0be0*/  ISETP.GE.U32.AND P0, PT, R16, UR4, PT ;  /* 0x0000000410007c0c */ /* 0x000fe2000bf06070 */
[----:B------:R-:W-:Y:S01]  /*0bf0*/  IMAD.MOV.U32 R23, RZ, RZ, -0x1 ;  /* 0xffffffffff177424 */ /* 0x000fe200078e00ff */
[----:B------:R-:W-:Y:S01]  /*0c00*/  PRMT R88, RZ, 0x7610, R88 ;  /* 0x00007610ff587816 */ /* 0x000fe20000000058 */
[----:B------:R-:W-:Y:S01]  /*0c10*/  IMAD.MOV.U32 R113, RZ, RZ, -0x1 ;  /* 0xffffffffff717424 */ /* 0x000fe200078e00ff */
[----:B------:R-:W-:Y:S02]  /*0c20*/  ISETP.GE.U32.AND.EX P0, PT, R17, UR5, PT, P0 ;  /* 0x0000000511007c0c */ /* 0x000fe4000bf06100 */
[----:B------:R-:W-:-:S11]  /*0c30*/  PRMT R0, RZ, 0x7610, R0 ;  /* 0x00007610ff007816 */ /* 0x000fd60000000000 */
[----:B------:R-:W-:Y:S05]  /*0c40*/  @P0 BRA `(.L_x_84) ;  /* 0x0000000400580947 */ /* 0x000fea0003800000 */
[----:B------:R-:W1:Y:S01]  /*0c50*/  LDC.64 R20, c[0x0][0xad0] ;  /* 0x0002b400ff147b82 */ /* 0x000e620000000a00 */
[----:B------:R-:W-:Y:S02]  /*0c60*/  IMAD.MOV.U32 R4, RZ, RZ, R16 ;  /* 0x000000ffff047224 */ /* 0x000fe400078e0010 */
[----:B------:R-:W-:-:S05]  /*0c70*/  IMAD.MOV.U32 R5, RZ, RZ, R17 ;  /* 0x000000ffff057224 */ /* 0x000fca00078e0011 */
[----:B------:R-:W2:Y:S08]  /*0c80*/  LDC R0, c[0x0][0xad8] ;  /* 0x0002b600ff007b82 */ /* 0x000eb00000000800 */
[----:B------:R-:W3:Y:S01]  /*0c90*/  LDC.64 R24, c[0x0][0xac8] ;  /* 0x0002b200ff187b82 */ /* 0x000ee20000000a00 */
[----:B-1----:R-:W-:-:S04]  /*0ca0*/  ISETP.NE.U32.AND P0, PT, R20, RZ, PT ;  /* 0x000000ff1400720c */ /* 0x002fc80003f05070 */
[----:B------:R-:W-:-:S13]  /*0cb0*/  ISETP.NE.AND.EX P0, PT, R21, RZ, PT, P0 ;  /* 0x000000ff1500720c */ /* 0x000fda0003f05300 */
[----:B--23--:R-:W-:Y:S05]  /*0cc0*/  @!P0 BRA `(.L_x_85) ;  /* 0x0000000000288947 */ /* 0x00cfea0003800000 */
[----:B------:R-:W1:Y:S02]  /*0cd0*/  LDC R3, c[0x0][0xadc] ;  /* 0x0002b700ff037b82 */ /* 0x000e640000000800 */
[----:B-1----:R-:W-:-:S05]  /*0ce0*/  IADD3 R3, P0, R16, R3, RZ ;  /* 0x0000000310037210 */ /* 0x002fca0007f1e0ff */
[----:B------:R-:W-:-:S04]  /*0cf0*/  IMAD.X R9, RZ, RZ, R17, P0 ;  /* 0x000000ffff097224 */ /* 0x000fc800000e0611 */
[----:B------:R-:W-:-:S04]  /*0d00*/  IMAD.WIDE.U32 R4, R9, R20, RZ ;  /* 0x0000001409047225 */ /* 0x000fc800078e00ff */
[----:B------:R-:W-:-:S04]  /*0d10*/  IMAD.WIDE.U32 R10, P0, R3, R21, R4 ;  /* 0x00000015030a7225 */ /* 0x000fc80007800004 */
[----:B------:R-:W-:-:S04]  /*0d20*/  IMAD.WIDE.U32 R4, R3, R20, RZ ;  /* 0x0000001403047225 */ /* 0x000fc800078e00ff */
[----:B------:R-:W-:Y:S01]  /*0d30*/  IMAD.X R13, RZ, RZ, RZ, P0 ;  /* 0x000000ffff0d7224 */ /* 0x000fe200000e06ff */
[----:B------:R-:W-:Y:S01]  /*0d40*/  IADD3 RZ, P0, R5, R10, RZ ;  /* 0x0000000a05ff7210 */ /* 0x000fe20007f1e0ff */
[----:B------:R-:W-:-:S04]  /*0d50*/  IMAD.MOV.U32 R12, RZ, RZ, R11 ;  /* 0x000000ffff0c7224 */ /* 0x000fc800078e000b */
[----:B------:R-:W-:-:S08]  /*0d60*/  IMAD.WIDE.U32.X R4, R9, R21, R12, P0 ;  /* 0x0000001509047225 */ /* 0x000fd000000e040c */
.L_x_85:
[-CC-:B------:R-:W-:Y:S01]  /*0d70*/  SHF.R.U64 R30, R4, R0.reuse, R5.reuse ;  /* 0x00000000041e7219 */ /* 0x180fe20000001205 */
[----:B------:R-:W1:Y:S01]  /*0d80*/  LDC.64 R28, c[0x0][0xae8] ;  /* 0x0002ba00ff1c7b82 */ /* 0x000e620000000a00 */
[----:B------:R-:W-:Y:S01]  /*0d90*/  SHF.R.U32.HI R0, RZ, R0, R5 ;  /* 0x00000000ff007219 */ /* 0x000fe20000011605 */
[----:B------:R-:W-:Y:S01]  /*0da0*/  ULDC UR4, c[0x0][0x150] ;  /* 0x0000540000047ab9 */ /* 0x000fe20000000800 */
[----:B------:R-:W-:Y:S01]  /*0db0*/  IADD3 R3, P0, RZ, -R30, RZ ;  /* 0x8000001eff037210 */ /* 0x000fe20007f1e0ff */
[----:B------:R-:W-:-:S04]  /*0dc0*/  IMAD.MOV.U32 R7, RZ, RZ, -0x1 ;  /* 0xffffffffff077424 */ /* 0x000fc800078e00ff */
[----:B------:R-:W-:Y:S01]  /*0dd0*/  IMAD.X R5, RZ, RZ, ~R0, P0 ;  /* 0x000000ffff057224 */ /* 0x000fe200000e0e00 */
[----:B------:R-:W2:Y:S03]  /*0de0*/  LDC R10, c[0x0][0xac0] ;  /* 0x0002b000ff0a7b82 */ /* 0x000ea60000000800 */
[-C--:B------:R-:W-:Y:S02]  /*0df0*/  IMAD R0, R5, R24.reuse, RZ ;  /* 0x0000001805007224 */ /* 0x080fe400078e02ff */
[----:B------:R-:W-:-:S03]  /*0e00*/  IMAD.WIDE.U32 R4, R3, R24, R16 ;  /* 0x0000001803047225 */ /* 0x000fc600078e0010 */
[----:B------:R-:W3:Y:S01]  /*0e10*/  LDC R20, c[0x0][0xab0] ;  /* 0x0002ac00ff147b82 */ /* 0x000ee20000000800 */
[----:B------:R-:W-:Y:S01]  /*0e20*/  IMAD R3, R3, R25, R0 ;  /* 0x0000001903037224 */ /* 0x000fe200078e0200 */
[----:B------:R-:W-:-:S03]  /*0e30*/  I2FP.F32.U32 R0, R6 ;  /* 0x0000000600007245 */ /* 0x000fc60000201000 */
[----:B------:R-:W-:Y:S02]  /*0e40*/  IMAD.IADD R5, R5, 0x1, R3 ;  /* 0x0000000105057824 */ /* 0x000fe400078e0203 */
[----:B------:R-:W-:Y:S01]  /*0e50*/  FMUL R0, R0, UR4 ;  /* 0x0000000400007c20 */ /* 0x000fe20008400000 */
[----:B------:R-:W4:Y:S01]  /*0e60*/  LDC R3, c[0x0][0x144] ;  /* 0x00005100ff037b82 */ /* 0x000f220000000800 */
[----:B-1----:R-:W-:Y:S01]  /*0e70*/  ISETP.NE.U32.AND P0, PT, R28, RZ, PT ;  /* 0x000000ff1c00720c */ /* 0x002fe20003f05070 */
[----:B------:R-:W-:-:S03]  /*0e80*/  ULDC UR4, c[0x0][0x154] ;  /* 0x0000550000047ab9 */ /* 0x000fc60000000800 */
[----:B------:R-:W1:Y:S01]  /*0e90*/  F2I.U32.TRUNC.NTZ R0, R0 ;  /* 0x0000000000007305 */ /* 0x000e62000020f000 */
[----:B------:R-:W-:Y:S02]  /*0ea0*/  ISETP.NE.AND.EX P0, PT, R29, RZ, PT, P0 ;  /* 0x000000ff1d00720c */ /* 0x000fe40003f05300 */
[----:B------:R-:W4:Y:S01]  /*0eb0*/  LDC R13, c[0x0][0x148] ;  /* 0x00005200ff0d7b82 */ /* 0x000f220000000800 */
[-CC-:B--2---:R-:W-:Y:S02]  /*0ec0*/  SHF.R.U64 R12, R4, R10.reuse, R5.reuse ;  /* 0x0000000a040c7219 */ /* 0x184fe40000001205 */
[----:B------:R-:W-:Y:S02]  /*0ed0*/  SHF.R.U32.HI R5, RZ, R10, R5 ;  /* 0x0000000aff057219 */ /* 0x000fe40000011605 */
[----:B------:R-:W-:-:S03]  /*0ee0*/  I2FP.F32.U32 R4, R8 ;  /* 0x0000000800047245 */ /* 0x000fc60000201000 */
[----:B------:R-:W2:Y:S01]  /*0ef0*/  LDC R24, c[0x0][0xaa8] ;  /* 0x0002aa00ff187b82 */ /* 0x000ea20000000800 */
[-CC-:B---3--:R-:W-:Y:S01]  /*0f00*/  SHF.R.U64 R26, R12, R20.reuse, R5.reuse ;  /* 0x000000140c1a7219 */ /* 0x188fe20000001205 */
[----:B------:R-:W-:Y:S01]  /*0f10*/  FMUL R4, R4, UR4 ;  /* 0x0000000404047c20 */ /* 0x000fe20008400000 */
[----:B------:R-:W-:Y:S01]  /*0f20*/  SHF.R.U32.HI R5, RZ, R20, R5 ;  /* 0x00000014ff057219 */ /* 0x000fe20000011605 */
[----:B-1----:R-:W-:Y:S01]  /*0f30*/  IMAD.MOV R0, RZ, RZ, -R0 ;  /* 0x000000ffff007224 */ /* 0x002fe200078e0a00 */
[----:B------:R-:W-:Y:S01]  /*0f40*/  ULDC UR4, c[0x0][0xb00] ;  /* 0x0002c00000047ab9 */ /* 0x000fe20000000800 */
[----:B------:R1:W3:Y:S01]  /*0f50*/  F2I.U32.TRUNC.NTZ R9, R4 ;  /* 0x0000000400097305 */ /* 0x0002e2000020f000 */
[--C-:B------:R-:W-:Y:S01]  /*0f60*/  SHF.R.U64 R20, R26, UR4, R5.reuse ;  /* 0x000000041a147c19 */ /* 0x100fe20008001205 */
[----:B------:R-:W2:Y:S01]  /*0f70*/  LDC R21, c[0x0][0xaf0] ;  /* 0x0002bc00ff157b82 */ /* 0x000ea20000000800 */
[----:B----4-:R-:W-:Y:S01]  /*0f80*/  IMAD R0, R3, R0, R6 ;  /* 0x0000000003007224 */ /* 0x010fe200078e0206 */
[----:B------:R-:W-:-:S02]  /*0f90*/  SHF.R.U32.HI R5, RZ, UR4, R5 ;  /* 0x00000004ff057c19 */ /* 0x000fc40008011605 */
[----:B------:R-:W-:Y:S01]  /*0fa0*/  SHF.L.U32 R3, R7, UR4, RZ ;  /* 0x0000000407037c19 */ /* 0x000fe200080006ff */
[----:B-1----:R-:W-:-:S03]  /*0fb0*/  IMAD.MOV.U32 R4, RZ, RZ, R20 ;  /* 0x000000ffff047224 */ /* 0x002fc600078e0014 */
[----:B------:R-:W1:Y:S08]  /*0fc0*/  LDC R23, c[0x0][0xae0] ;  /* 0x0002b800ff177b82 */ /* 0x000e700000000800 */
[----:B------:R-:W4:Y:S01]  /*0fd0*/  LDC R25, c[0x0][0xab8] ;  /* 0x0002ae00ff197b82 */ /* 0x000f220000000800 */
[----:B---3--:R-:W-:Y:S05]  /*0fe0*/  @!P0 BRA `(.L_x_86) ;  /* 0x0000000000288947 */ /* 0x008fea0003800000 */
[----:B------:R-:W3:Y:S02]  /*0ff0*/  LDC R11, c[0x0][0xaf4] ;  /* 0x0002bd00ff0b7b82 */ /* 0x000ee40000000800 */
[----:B---3--:R-:W-:-:S05]  /*1000*/  IADD3 R11, P0, R20, R11, RZ ;  /* 0x0000000b140b7210 */ /* 0x008fca0007f1e0ff */
        /* <DEDUP_REMOVED lines=8> */
.L_x_86:
[----:B------:R-:W-:Y:S01]  /*1090*/  LOP3.LUT R3, RZ, R3, RZ, 0x33, !PT ;  /* 0x00000003ff037212 */ /* 0x000fe200078e33ff */
[----:B------:R-:W-:Y:S01]  /*10a0*/  USHF.L.U32 UR4, UR37, UR4, URZ ;  /* 0x0000000425047299 */ /* 0x000fe2000800063f */
[----:B--2---:R-:W-:Y:S01]  /*10b0*/  SHF.R.U64 R4, R4, R21, R5 ;  /* 0x0000001504047219 */ /* 0x004fe20000001205 */
[----:B------:R-:W-:Y:S01]  /*10c0*/  VIADD R5, R24, 0xffffffff ;  /* 0xffffffff18057836 */ /* 0x000fe20000000000 */
[----:B------:R-:W-:Y:S01]  /*10d0*/  LOP3.LUT R3, R26, R3, RZ, 0xc0, !PT ;  /* 0x000000031a037212 */ /* 0x000fe200078ec0ff */
[----:B------:R-:W-:Y:S01]  /*10e0*/  IMAD.MOV R9, RZ, RZ, -R9 ;  /* 0x000000ffff097224 */ /* 0x000fe200078e0a09 */
[----:B------:R-:W-:Y:S01]  /*10f0*/  R2UR UR47, R30 ;  /* 0x000000001e2f72ca */ /* 0x000fe200000e0000 */
[----:B------:R-:W-:Y:S01]  /*1100*/  IMAD.MOV R6, RZ, RZ, -R4 ;  /* 0x000000ffff067224 */ /* 0x000fe200078e0a04 */
[----:B------:R-:W-:Y:S01]  /*1110*/  LOP3.LUT R5, R12, R5, RZ, 0xc0, !PT ;  /* 0x000000050c057212 */ /* 0x000fe200078ec0ff */
[----:B------:R-:W-:Y:S02]  /*1120*/  IMAD R7, R4, UR4, R3 ;  /* 0x0000000404077c24 */ /* 0x000fe4000f8e0203 */
[----:B------:R-:W-:-:S02]  /*1130*/  @P6 IMAD R0, R13, R9, R8 ;  /* 0x000000090d006224 */ /* 0x000fc400078e0208 */
[----:B-1----:R-:W-:Y:S02]  /*1140*/  IMAD R3, R6, R23, R20 ;  /* 0x0000001706037224 */ /* 0x002fe400078e0214 */
[----:B----4-:R-:W-:Y:S02]  /*1150*/  IMAD R0, R7, R25, R0 ;  /* 0x0000001907007224 */ /* 0x010fe400078e0200 */
[----:B------:R-:W-:Y:S02]  /*1160*/  IMAD R3, R3, R24, R5 ;  /* 0x0000001803037224 */ /* 0x000fe400078e0205 */
[----:B------:R-:W-:-:S03]  /*1170*/  IMAD.MOV.U32 R4, RZ, RZ, 0x1 ;  /* 0x00000001ff047424 */ /* 0x000fc600078e00ff */
[----:B------:R-:W-:Y:S02]  /*1180*/  SEL R113, R3, R0, !P6 ;  /* 0x0000000003717207 */ /* 0x000fe40007000000 */
[----:B------:R-:W-:Y:S02]  /*1190*/  SEL R23, R0, R3, !P6 ;  /* 0x0000000300177207 */ /* 0x000fe40007000000 */
[----:B------:R-:W-:-:S07]  /*11a0*/  PRMT R0, R4, 0x7610, R0 ;  /* 0x0000761004007816 */ /* 0x000fce0000000000 */
.L_x_84:
[----:B------:R-:W-:-:S08]  /*11b0*/  NOP ;  /* 0x0000000000007918 */ /* 0x000fd00000000000 */
[----:B------:R-:W1:Y:S02]  /*11c0*/  USETMAXREG.TRY_ALLOC.CTAPOOL UP0, 0xe8 ;  /* 0x000000e8000079c8 */ /* 0x000e640008000600 */
[----:B-1----:R-:W-:-:S13]  /*11d0*/  PLOP3.LUT P0, PT, PT, PT, UP0, 0x80, 0x0 ;  /* 0x000000000000781c */ /* 0x002fda0003f0f008 */
[----:B------:R-:W-:Y:S05]  /*11e0*/  @!P0 BRA `(.L_x_84) ;  /* 0xfffffffc00f08947 */ /* 0x000fea000383ffff */
[----:B------:R-:W-:Y:S02]  /*11f0*/  ULDC.64 UR4, c[0x0][0x790] ;  /* 0x0001e40000047ab9 */ /* 0x000fe40000000a00 */
[----:B------:R-:W-:Y:S02]  /*1200*/  IMAD.U32 R93, RZ, RZ, UR4 ;  /* 0x00000004ff5d7e24 */ /* 0x000fe4000f8e00ff */
[----:B------:R-:W-:-:S03]  /*1210*/  IMAD.U32 R94, RZ, RZ, UR5 ;  /* 0x00000005ff5e7e24 */ /* 0x000fc6000f8e00ff */
[----:B------:R-:W-:-:S04]  /*1220*/  ISETP.NE.U32.AND P1, PT, R93, RZ, PT ;  /* 0x000000ff5d00720c */ /* 0x000fc80003f25070 */
[----:B------:R-:W-:-:S13]  /*1230*/  ISETP.NE.AND.EX P0, PT, R94, RZ, PT, P1 ;  /* 0x000000ff5e00720c */ /* 0x000fda0003f05310 */
[----:B------:R-:W-:Y:S05]  /*1240*/  @P0 BRA `(.L_x_87) ;  /* 0x00000000002c0947 */ /* 0x000fea0003800000 */
[----:B------:R-:W-:Y:S02]  /*1250*/  ULDC.64 UR4, c[0x0][0x788] ;  /* 0x0001e20000047ab9 */ /* 0x000fe40000000a00 */
[----:B------:R-:W-:-:S04]  /*1260*/  ISETP.NE.U32.AND P0, PT, RZ, UR4, PT ;  /* 0x00000004ff007c0c */ /* 0x000fc8000bf05070 */
[----:B------:R-:W-:-:S13]  /*1270*/  ISETP.NE.AND.EX P0, PT, RZ, UR5, PT, P0 ;  /* 0x00000005ff007c0c */ /* 0x000fda000bf05300 */
[----:B------:R-:W-:Y:S05]  /*1280*/  @!P0 BRA `(.L_x_88) ;  /* 0x0000000000108947 */ /* 0x000fea0003800000 */
[----:B------:R-:W1:Y:S02]  /*1290*/  LDC.64 R4, c[0x0][0x788] ;  /* 0x0001e200ff047b82 */ /* 0x000e640000000a00 */
[----:B-1----:R1:W5:Y:S01]  /*12a0*/  LDG.E R101, desc[UR42][R4.64] ;  /* 0x0000002a04657981 */ /* 0x002362000c1e1900 */
[----:B------:R-:W-:Y:S01]  /*12b0*/  IMAD.MOV.U32 R88, RZ, RZ, 0x1 ;  /* 0x00000001ff587424 */ /* 0x000fe200078e00ff */
[----:B------:R-:W-:Y:S06]  /*12c0*/  BRA `(.L_x_87) ;  /* 0x00000000000c7947 */ /* 0x000fec0003800000 */
.L_x_88:
[----:B------:R-:W-:Y:S01]  /*12d0*/  ULDC UR4, c[0x0][0x780] ;  /* 0x0001e00000047ab9 */ /* 0x000fe20000000800 */
[----:B------:R-:W-:Y:S02]  /*12e0*/  IMAD.MOV.U32 R88, RZ, RZ, 0x1 ;  /* 0x00000001ff587424 */ /* 0x000fe400078e00ff */
[----:B------:R-:W-:-:S07]  /*12f0*/  IMAD.U32 R101, RZ, RZ, UR4 ;  /* 0x00000004ff657e24 */ /* 0x000fce000f8e00ff */
.L_x_87:
[----:B------:R-:W-:Y:S02]  /*1300*/  ULDC.64 UR4, c[0x0][0x7b0] ;  /* 0x0001ec0000047ab9 */ /* 0x000fe40000000a00 */
[----:B------:R-:W-:-:S04]  /*1310*/  ISETP.NE.U32.AND P0, PT, RZ, UR4, PT ;  /* 0x00000004ff007c0c */ /* 0x000fc8000bf05070 */
[----:B------:R-:W-:-:S13]  /*1320*/  ISETP.NE.AND.EX P0, PT, RZ, UR5, PT, P0 ;  /* 0x00000005ff007c0c */ /* 0x000fda000bf05300 */
[----:B------:R-:W-:Y:S05]  /*1330*/  @P0 BRA `(.L_x_89) ;  /* 0x0000000000240947 */ /* 0x000fea0003800000 */
[----:B------:R-:W-:Y:S02]  /*1340*/  ULDC.64 UR4, c[0x0][0x7a8] ;  /* 0x0001ea0000047ab9 */ /* 0x000fe40000000a00 */
[----:B------:R-:W-:-:S04]  /*1350*/  ISETP.NE.U32.AND P0, PT, RZ, UR4, PT ;  /* 0x00000004ff007c0c */ /* 0x000fc8000bf05070 */
[----:B------:R-:W-:-:S13]  /*1360*/  ISETP.NE.AND.EX P0, PT, RZ, UR5, PT, P0 ;  /* 0x00000005ff007c0c */ /* 0x000fda000bf05300 */
[----:B------:R-:W-:Y:S05]  /*1370*/  @!P0 BRA `(.L_x_90) ;  /* 0x00000000000c8947 */ /* 0x000fea0003800000 */
[----:B------:R-:W2:Y:S02]  /*1380*/  LDC.64 R102, c[0x0][0x7a8] ;  /* 0x0001ea00ff667b82 */ /* 0x000ea40000000a00 */
[----:B--2---:R2:W5:Y:S01]  /*1390*/  LDG.E R102, desc[UR42][R102.64] ;  /* 0x0000002a66667981 */ /* 0x004562000c1e1900 */
[----:B------:R-:W-:Y:S05]  /*13a0*/  BRA `(.L_x_89) ;  /* 0x0000000000087947 */ /* 0x000fea0003800000 */
.L_x_90:
[----:B------:R-:W-:Y:S02]  /*13b0*/  ULDC UR4, c[0x0][0x7a0] ;  /* 0x0001e80000047ab9 */ /* 0x000fe40000000800 */
[----:B------:R-:W-:-:S07]  /*13c0*/  IMAD.U32 R102, RZ, RZ, UR4 ;  /* 0x00000004ff667e24 */ /* 0x000fce000f8e00ff */
.L_x_89:
[----:B------:R-:W-:Y:S01]  /*13d0*/  LOP3.LUT P2, RZ, R0, 0xff, RZ, 0xc0, !PT ;  /* 0x000000ff00ff7812 */ /* 0x000fe2000784c0ff */
[----:B------:R-:W-:Y:S01]  /*13e0*/  UMOV UR39, URZ ;  /* 0x0000003f00277c82 */ /* 0x000fe20008000000 */
[----:B------:R-:W-:-:S11]  /*13f0*/  PLOP3.LUT P0, PT, PT, PT, PT, 0x80, 0x0 ;  /* 0x000000000000781c */ /* 0x000fd60003f0f070 */
[----:B------:R-:W-:Y:S05]  /*1400*/  @!P2 BRA `(.L_x_91) ;  /* 0x000000680080a947 */ /* 0x000fea0003800000 */
[----:B------:R-:W-:Y:S01]  /*1410*/  IMAD.SHL.U32 R27, R27, 0x40, RZ ;  /* 0x000000401b1b7824 */ /* 0x000fe200078e00ff */
[----:B------:R-:W-:Y:S01]  /*1420*/  ULDC UR4, c[0x0][0x28c] ;  /* 0x0000a30000047ab9 */ /* 0x000fe20000000800 */
[C---:B------:R-:W-:Y:S01]  /*1430*/  IMAD.SHL.U32 R3, R18.reuse, 0x4, RZ ;  /* 0x0000000412037824 */ /* 0x040fe200078e00ff */
[----:B------:R-:W-:Y:S01]  /*1440*/  UIADD3 UR4, UR4, 0x7f, URZ ;  /* 0x0000007f04047890 */ /* 0x000fe2000fffe03f */
[----:B------:R-:W-:Y:S01]  /*1450*/  IMAD.SHL.U32 R100, R18, 0x20, RZ ;  /* 0x0000002012647824 */ /* 0x000fe200078e00ff */
[----:B------:R-:W-:Y:S01]  /*1460*/  LOP3.LUT R0, R27, 0x1800, RZ, 0xc0, !PT ;  /* 0x000018001b007812 */ /* 0x000fe200078ec0ff */
[----:B------:R-:W-:Y:S01]  /*1470*/  IMAD.SHL.U32 R14, R14, 0x2000, RZ ;  /* 0x000020000e0e7824 */ /* 0x000fe200078e00ff */
[----:B------:R-:W-:Y:S01]  /*1480*/  USHF.R.S32.HI UR5, URZ, 0x1f, UR4 ;  /* 0x0000001f3f057899 */ /* 0x000fe20008011404 */
[----:B------:R-:W-:Y:S01]  /*1490*/  LOP3.LUT R124, R22, 0x1, RZ, 0xfc, !PT ;  /* 0x00000001167c7812 */ /* 0x000fe200078efcff */
[----:B------:R-:W-:Y:S01]  /*14a0*/  IMAD.MOV.U32 R91, RZ, RZ, 0x1 ;  /* 0x00000001ff5b7424 */ /* 0x000fe200078e00ff */
[--C-:B-1----:R-:W-:Y:S01]  /*14b0*/  LOP3.LUT R5, R0, 0xc, R3.reuse, 0xf8, !PT ;  /* 0x0000000c00057812 */ /* 0x102fe200078ef803 */
[----:B------:R-:W-:Y:S01]  /*14c0*/  ULEA.HI UR5, UR5, UR4, URZ, 0x7 ;  /* 0x0000000405057291 */ /* 0x000fe2000f8f383f */
[----:B------:R-:W-:Y:S01]  /*14d0*/  LOP3.LUT R0, R100, 0x300, RZ, 0xc0, !PT ;  /* 0x0000030064007812 */ /* 0x000fe200078ec0ff */
[----:B------:R-:W-:Y:S01]  /*14e0*/  ULDC.64 UR54, c[0x0][0x198] ;  /* 0x0000660000367ab9 */ /* 0x000fe20000000a00 */
[----:B------:R-:W-:Y:S01]  /*14f0*/  LOP3.LUT R5, R5, 0x80, R100, 0xf8, !PT ;  /* 0x0000008005057812 */ /* 0x000fe200078ef864 */
[----:B------:R-:W-:Y:S01]  /*1500*/  UMOV UR48, URZ ;  /* 0x0000003f00307c82 */ /* 0x000fe20008000000 */
[----:B------:R-:W-:Y:S01]  /*1510*/  LOP3.LUT R0, R0, 0x60, R3, 0xf8, !PT ;  /* 0x0000006000007812 */ /* 0x000fe200078ef803 */
[----:B------:R-:W-:Y:S01]  /*1520*/  UMOV UR49, URZ ;  /* 0x0000003f00317c82 */ /* 0x000fe20008000000 */
[----:B------:R-:W-:Y:S01]  /*1530*/  LOP3.LUT R5, R5, 0x2000, R14, 0xf8, !PT ;  /* 0x0000200005057812 */ /* 0x000fe200078ef80e */
[----:B------:R-:W-:Y:S01]  /*1540*/  USHF.R.S32.HI UR50, URZ, 0x7, UR5 ;  /* 0x000000073f327899 */ /* 0x000fe20008011405 */
[----:B------:R-:W-:Y:S01]  /*1550*/  LOP3.LUT R122, R19, 0x1, RZ, 0xfc, !PT ;  /* 0x00000001137a7812 */ /* 0x000fe200078efcff */
[----:B------:R-:W-:Y:S01]  /*1560*/  UMOV UR53, URZ ;  /* 0x0000003f00357c82 */ /* 0x000fe20008000000 */
[----:B------:R-:W-:Y:S01]  /*1570*/  LOP3.LUT R0, R5, R0, RZ, 0xfc, !PT ;  /* 0x0000000005007212 */ /* 0x000fe200078efcff */
[----:B------:R-:W-:-:S03]  /*1580*/  UMOV UR39, URZ ;  /* 0x0000003f00277c82 */ /* 0x000fc60008000000 */
[C---:B------:R-:W-:Y:S01]  /*1590*/  LEA.HI R89, R0.reuse, 0x8800, RZ, 0x1f ;  /* 0x0000880000597811 */ /* 0x040fe200078ff8ff */
[----:B------:R-:W-:-:S05]  /*15a0*/  IMAD.SHL.U32 R90, R0, 0x4, RZ ;  /* 0x00000004005a7824 */ /* 0x000fca00078e00ff */
[----:B------:R-:W-:-:S07]  /*15b0*/  LOP3.LUT R90, R90, 0x4, RZ, 0xc0, !PT ;  /* 0x000000045a5a7812 */ /* 0x000fce00078ec0ff */
.L_x_191:
[----:B-1----:R-:W1:Y:S01]  /*15c0*/  S2UR UR51, SR_CgaCtaId ;  /* 0x00000000003379c3 */ /* 0x002e620000008800 */
[----:B------:R-:W-:Y:S02]  /*15d0*/  UMOV UR52, 0x400 ;  /* 0x0000040000347882 */ /* 0x000fe40000000000 */
[----:B-1----:R-:W-:-:S04]  /*15e0*/  ULEA UR52, UR51, UR52, 0x18 ;  /* 0x0000003433347291 */ /* 0x002fc8000f8ec03f */
[----:B------:R-:W-:-:S04]  /*15f0*/  UIADD3 UR4, UR52, 0x8800, URZ ;  /* 0x0000880034047890 */ /* 0x000fc8000fffe03f */
[----:B------:R-:W-:-:S06]  /*1600*/  ULOP3.LUT UP0, URZ, UR4, 0x1bf, URZ, 0xc0, !UPT ;  /* 0x000001bf043f7892 */ /* 0x000fcc000f80c03f */
[----:B------:R-:W-:-:S13]  /*1610*/  PLOP3.LUT P0, PT, PT, PT, UP0, 0x80, 0x0 ;  /* 0x000000000000781c */ /* 0x000fda0003f0f008 */
[----:B------:R-:W-:Y:S05]  /*1620*/  @!P0 BRA `(.L_x_92) ;  /* 0x0000000000408947 */ /* 0x000fea0003800000 */
[----:B------:R-:W-:Y:S01]  /*1630*/  MOV R0, 0x118 ;  /* 0x0000011800007802 */ /* 0x000fe20000000f00 */
[----:B------:R-:W-:Y:S01]  /*1640*/  ULDC.64 UR4, c[0x4][0x108] ;  /* 0x0100420000047ab9 */ /* 0x000fe20000000a00 */
[----:B------:R-:W-:Y:S01]  /*1650*/  ULDC.64 UR6, c[0x4][0x70] ;  /* 0x01001c0000067ab9 */ /* 0x000fe20000000a00 */
[----:B------:R-:W-:Y:S01]  /*1660*/  IMAD.U32 R4, RZ, RZ, UR4 ;  /* 0x00000004ff047e24 */ /* 0x000fe2000f8e00ff */
[----:B------:R1:W3:Y:S01]  /*1670*/  LDC.64 R14, c[0x4][R0] ;  /* 0x01000000000e7b82 */ /* 0x0002e20000000a00 */
[----:B------:R-:W-:Y:S01]  /*1680*/  IMAD.U32 R5, RZ, RZ, UR5 ;  /* 0x00000005ff057e24 */ /* 0x000fe2000f8e00ff */
[----:B------:R-:W-:Y:S01]  /*1690*/  ULDC.64 UR4, c[0x4][0x110] ;  /* 0x0100440000047ab9 */ /* 0x000fe20000000a00 */
[----:B------:R-:W-:Y:S02]  /*16a0*/  IMAD.U32 R10, RZ, RZ, UR6 ;  /* 0x00000006ff0a7e24 */ /* 0x000fe4000f8e00ff */
[----:B------:R-:W-:Y:S02]  /*16b0*/  IMAD.U32 R6, RZ, RZ, UR4 ;  /* 0x00000004ff067e24 */ /* 0x000fe4000f8e00ff */
[----:B------:R-:W-:-:S02]  /*16c0*/  IMAD.U32 R7, RZ, RZ, UR5 ;  /* 0x00000005ff077e24 */ /* 0x000fc4000f8e00ff */
[----:B------:R-:W-:Y:S02]  /*16d0*/  IMAD.U32 R11, RZ, RZ, UR7 ;  /* 0x00000007ff0b7e24 */ /* 0x000fe4000f8e00ff */
[----:B------:R-:W-:Y:S02]  /*16e0*/  IMAD.MOV.U32 R8, RZ, RZ, 0x70 ;  /* 0x00000070ff087424 */ /* 0x000fe400078e00ff */
[----:B------:R-:W-:Y:S02]  /*16f0*/  IMAD.MOV.U32 R12, RZ, RZ, 0x1 ;  /* 0x00000001ff0c7424 */ /* 0x000fe400078e00ff */
[----:B-1----:R-:W-:-:S07]  /*1700*/  IMAD.MOV.U32 R13, RZ, RZ, RZ ;  /* 0x000000ffff0d7224 */ /* 0x002fce00078e00ff */
[----:B------:R-:W-:-:S07]  /*1710*/  LEPC R20, `(.L_x_92) ;  /* 0x000000001014794e */ /* 0x000fce0000000000 */
[----:B--23-5:R-:W-:Y:S05]  /*1720*/  CALL.ABS.NOINC R14 ;  /* 0x000000000e007343 */ /* 0x02cfea0003c00000 */
.L_x_92:
[----:B------:R-:W-:Y:S01]  /*1730*/  UMOV UR4, 0xffffffff ;  /* 0xffffffff00047882 */ /* 0x000fe20000000000 */
[----:B------:R-:W-:Y:S02]  /*1740*/  ISETP.NE.AND P1, PT, R124, 0x3, PT ;  /* 0x000000037c00780c */ /* 0x000fe40003f25270 */
[----:B------:R-:W-:Y:S02]  /*1750*/  LOP3.LUT R13, R18, 0x80, RZ, 0xc0, !PT ;  /* 0x00000080120d7812 */ /* 0x000fe400078ec0ff */
[----:B------:R-:W-:Y:S02]  /*1760*/  P2R R0, PR, RZ, 0x2 ;  /* 0x00000002ff007803 */ /* 0x000fe40000000000 */
[----:B------:R-:W-:Y:S01]  /*1770*/  SHF.R.U32.HI R13, RZ, 0x7, R13 ;  /* 0x00000007ff0d7819 */ /* 0x000fe2000001160d */
[----:B------:R-:W-:Y:S06]  /*1780*/  BRA.DIV UR4, `(.L_x_93) ;  /* 0x0000009a04907947 */ /* 0x000fec000b800000 */
.L_x_277:
[----:B------:R-:W-:Y:S05]  /*1790*/  @!P1 BRA `(.L_x_94) ;  /* 0x0000000000049947 */ /* 0x000fea0003800000 */
[----:B------:R-:W-:Y:S01]  /*17a0*/  BPT.TRAP 0x1 ;  /* 0x000000040000795c */ /* 0x000fe20000300000 */
.L_x_94:
[----:B------:R-:W-:Y:S02]  /*17b0*/  IMAD.U32 R3, RZ, RZ, UR53 ;  /* 0x00000035ff037e24 */ /* 0x000fe4000f8e00ff */
[----:B------:R-:W-:-:S03]  /*17c0*/  IMAD.U32 R0, RZ, RZ, UR49 ;  /* 0x00000031ff007e24 */ /* 0x000fc6000f8e00ff */
[----:B------:R-:W-:Y:S02]  /*17d0*/  LEA R3, R3, UR52, 0x3 ;  /* 0x0000003403037c11 */ /* 0x000fe4000f8e18ff */
[----:B------:R-:W-:-:S04]  /*17e0*/  SHF.L.U32 R0, R0, 0x1f, RZ ;  /* 0x0000001f00007819 */ /* 0x000fc800000006ff */
[----:B------:R1:W3:Y:S01]  /*17f0*/  SYNCS.PHASECHK.TRANS64.TRYWAIT P0, [R3+URZ], R0 ;  /* 0x00000000030075a7 */ /* 0x0002e2000800017f */
[----:B------:R-:W-:Y:S05]  /*1800*/  @!P1 BRA `(.L_x_95) ;  /* 0x0000000000049947 */ /* 0x000fea0003800000 */
[----:B------:R-:W-:Y:S01]  /*1810*/  BPT.TRAP 0x1 ;  /* 0x000000040000795c */ /* 0x000fe20000300000 */
.L_x_95:
[----:B---3--:R-:W-:Y:S05]  /*1820*/  @P0 BRA `(.L_x_96) ;  /* 0x0000000000080947 */ /* 0x008fea0003800000 */
[----:B------:R-:W3:Y:S02]  /*1830*/  SYNCS.PHASECHK.TRANS64.TRYWAIT P0, [R3+URZ], R0 ;  /* 0x00000000030075a7 */ /* 0x000ee4000800017f */
[----:B---3--:R-:W-:Y:S05]  /*1840*/  @!P0 BRA `(.L_x_97) ;  /* 0x00000098007c8947 */ /* 0x008fea0003800000 */
.L_x_96:
[----:B------:R-:W-:-:S13]  /*1850*/  ISETP.NE.AND P0, PT, R124, 0x3, PT ;  /* 0x000000037c00780c */ /* 0x000fda0003f05270 */
[----:B------:R-:W-:Y:S05]  /*1860*/  @!P0 BRA `(.L_x_98) ;  /* 0x0000000000048947 */ /* 0x000fea0003800000 */
[----:B------:R-:W-:Y:S01]  /*1870*/  BPT.TRAP 0x1 ;  /* 0x000000040000795c */ /* 0x000fe20000300000 */
.L_x_98:
[----:B------:R-:W-:Y:S02]  /*1880*/  UIADD3 UR4, UR53, 0x1, URZ ;  /* 0x0000000135047890 */ /* 0x000fe4000fffe03f */
[----:B-1-3--:R-:W-:Y:S01]  /*1890*/  IMAD.U32 R3, RZ, RZ, UR53 ;  /* 0x00000035ff037e24 */ /* 0x00afe2000f8e00ff */
[----:B------:R-:W-:Y:S01]  /*18a0*/  BSSY B6, `(.L_x_99) ;  /* 0x000001d000067945 */ /* 0x000fe20003800000 */
[----:B------:R-:W-:-:S03]  /*18b0*/  UISETP.NE.AND UP0, UPT, UR4, 0x7, UPT ;  /* 0x000000070400788c */ /* 0x000fc6000bf05270 */
[----:B------:R-:W-:Y:S01]  /*18c0*/  PRMT R24, R90, 0x5410, R3 ;  /* 0x000054105a187816 */ /* 0x000fe20000000003 */
[----:B------:R-:W-:Y:S02]  /*18d0*/  USEL UR5, URZ, 0x1, UP0 ;  /* 0x000000013f057887 */ /* 0x000fe40008000000 */
[----:B------:R-:W-:Y:S02]  /*18e0*/  USEL UR4, UR4, URZ, UP0 ;  /* 0x0000003f04047287 */ /* 0x000fe40008000000 */
[----:B------:R-:W-:Y:S02]  /*18f0*/  ULOP3.LUT UR5, UR49, UR5, URZ, 0x3c, !UPT ;  /* 0x0000000531057292 */ /* 0x000fe4000f8e3c3f */
[----:B------:R-:W-:-:S04]  /*1900*/  ULEA UR4, UR4, UR52, 0x3 ;  /* 0x0000003404047291 */ /* 0x000fc8000f8e183f */
[----:B------:R-:W-:-:S05]  /*1910*/  IMAD.U32 R0, RZ, RZ, UR5 ;  /* 0x00000005ff007e24 */ /* 0x000fca000f8e00ff */
[----:B------:R-:W-:-:S04]  /*1920*/  SHF.L.U32 R0, R0, 0x1f, RZ ;  /* 0x0000001f00007819 */ /* 0x000fc800000006ff */
[----:B------:R-:W1:Y:S02]  /*1930*/  SYNCS.PHASECHK.TRANS64.TRYWAIT P0, [UR4], R0 ;  /* 0x00000000ff0075a7 */ /* 0x000e640008000144 */
[----:B-1----:R-:W-:Y:S02]  /*1940*/  P2R R117, PR, RZ, 0x1 ;  /* 0x00000001ff757803 */ /* 0x002fe40000000000 */
[----:B------:R-:W-:-:S13]  /*1950*/  LOP3.LUT P0, RZ, R24, 0x4, RZ, 0xc0, !PT ;  /* 0x0000000418ff7812 */ /* 0x000fda000780c0ff */
        /* <DEDUP_REMOVED lines=17> */
.L_x_100:
[----:B------:R-:W-:Y:S05]  /*1a70*/  BSYNC B6 ;  /* 0x0000000000067941 */ /* 0x000fea0003800000 */
.L_x_99:
[----:B------:R-:W-:Y:S01]  /*1a80*/  LOP3.LUT R0, R18, 0x60, RZ, 0xc0, !PT ;  /* 0x0000006012007812 */ /* 0x000fe200078ec0ff */
[----:B------:R-:W-:Y:S01]  /*1a90*/  USHF.L.U32 UR4, UR53, 0x7, URZ ;  /* 0x0000000735047899 */ /* 0x000fe2000800063f */
[----:B------:R-:W-:Y:S01]  /*1aa0*/  SHF.R.U32.HI R3, RZ, 0x2, R18 ;  /* 0x00000002ff037819 */ /* 0x000fe20000011612 */
[----:B--2---:R-:W-:Y:S01]  /*1ab0*/  IMAD.MOV.U32 R103, RZ, RZ, 0x20 ;  /* 0x00000020ff677424 */ /* 0x004fe200078e00ff */
[----:B------:R-:W-:Y:S01]  /*1ac0*/  SHF.R.U32.HI R0, RZ, 0x5, R0 ;  /* 0x00000005ff007819 */ /* 0x000fe20000011600 */
[----:B------:R-:W-:Y:S01]  /*1ad0*/  BSSY B6, `(.L_x_101) ;  /* 0x0000029000067945 */ /* 0x000fe20003800000 */
[----:B------:R-:W-:Y:S02]  /*1ae0*/  LOP3.LUT R3, R3, 0x7, RZ, 0xc0, !PT ;  /* 0x0000000703037812 */ /* 0x000fe400078ec0ff */
[----:B------:R-:W-:Y:S01]  /*1af0*/  SHF.R.U32.HI R108, RZ, 0x1, R18 ;  /* 0x00000001ff6c7819 */ /* 0x000fe20000011612 */
[----:B------:R-:W-:Y:S01]  /*1b00*/  IMAD.SHL.U32 R0, R0, 0x10, RZ ;  /* 0x0000001000007824 */ /* 0x000fe200078e00ff */
[----:B------:R-:W-:-:S04]  /*1b10*/  LOP3.LUT P0, RZ, R18, 0x8, RZ, 0xc0, !PT ;  /* 0x0000000812ff7812 */ /* 0x000fc8000780c0ff */
[----:B------:R-:W-:Y:S02]  /*1b20*/  LOP3.LUT R3, R0, 0xfffffff0, R3, 0xe2, !PT ;  /* 0xfffffff000037812 */ /* 0x000fe400078ee203 */
[----:B------:R-:W-:Y:S01]  /*1b30*/  SHF.R.U64 R0, R24, 0x3, RZ ;  /* 0x0000000318007819 */ /* 0x000fe200000012ff */
[----:B------:R-:W-:Y:S01]  /*1b40*/  IMAD.U32 R24, RZ, RZ, UR53 ;  /* 0x00000035ff187e24 */ /* 0x000fe2000f8e00ff */
[----:B------:R-:W-:Y:S02]  /*1b50*/  LOP3.LUT R108, R3, 0x40, R108, 0xf8, !PT ;  /* 0x00000040036c7812 */ /* 0x000fe400078ef86c */
[----:B------:R-:W-:Y:S02]  /*1b60*/  IADD3 R0, R89, UR52, R0 ;  /* 0x0000003459007c10 */ /* 0x000fe4000fffe000 */
[----:B------:R-:W-:Y:S02]  /*1b70*/  LOP3.LUT R4, R108, UR4, RZ, 0xfc, !PT ;  /* 0x000000046c047c12 */ /* 0x000fe4000f8efcff */
[----:B------:R-:W-:Y:S01]  /*1b80*/  SEL R103, R103, 0xffffffe0, !P0 ;  /* 0xffffffe067677807 */ /* 0x000fe20004000000 */
[----:B------:R-:W-:Y:S01]  /*1b90*/  LDS.U16 R3, [R0+0x200] ;  /* 0x0002000000037984 */ /* 0x000fe20000000400 */
[----:B------:R-:W-:-:S03]  /*1ba0*/  LEA R5, R4, UR52, 0x3 ;  /* 0x0000003404057c11 */ /* 0x000fc6000f8e18ff */
[----:B------:R-:W1:Y:S01]  /*1bb0*/  LDS.U16 R4, [R0] ;  /* 0x0000000000047984 */ /* 0x000e620000000400 */
[----:B------:R-:W-:-:S03]  /*1bc0*/  IMAD R24, R24, 0x4000, R103 ;  /* 0x0000400018187824 */ /* 0x000fc600078e0267 */
[----:B------:R2:W3:Y:S01]  /*1bd0*/  LDS.U16 R27, [R0+0x8] ;  /* 0x00000800001b7984 */ /* 0x0004e20000000400 */
[----:B------:R-:W-:-:S03]  /*1be0*/  IMAD.WIDE R24, R24, 0x4, RZ ;  /* 0x0000000418187825 */ /* 0x000fc600078e02ff */
[----:B------:R2:W4:Y:S01]  /*1bf0*/  LDS.U16 R28, [R0+0x208] ;  /* 0x00020800001c7984 */ /* 0x0005220000000400 */
[----:B------:R-:W-:-:S03]  /*1c00*/  LOP3.LUT R29, R24, R90, RZ, 0xfc, !PT ;  /* 0x0000005a181d7212 */ /* 0x000fc600078efcff */
[----:B------:R2:W2:Y:S01]  /*1c10*/  LDS.64 R106, [R5+0x32800] ;  /* 0x03280000056a7984 */ /* 0x0004a20000000a00 */
[----:B------:R-:W-:-:S03]  /*1c20*/  LOP3.LUT P0, RZ, R29, 0x4, RZ, 0xc0, !PT ;  /* 0x000000041dff7812 */ /* 0x000fc6000780c0ff */
[----:B------:R1:W2:Y:S02]  /*1c30*/  LDS.64 R104, [R5+0x32840] ;  /* 0x0328400005687984 */ /* 0x0002a40000000a00 */
[----:B-1----:R-:W-:-:S08]  /*1c40*/  PRMT R26, R4, 0x5410, R3 ;  /* 0x00005410041a7816 */ /* 0x002fd00000000003 */
[----:B------:R-:W-:Y:S05]  /*1c50*/  @!P0 BRA `(.L_x_102) ;  /* 0x0000000000408947 */ /* 0x000fea0003800000 */
[----:B--2---:R-:W-:Y:S01]  /*1c60*/  MOV R0, 0x118 ;  /* 0x0000011800007802 */ /* 0x004fe20000000f00 */
[----:B------:R-:W-:Y:S01]  /*1c70*/  ULDC.64 UR4, c[0x4][0xf8] ;  /* 0x01003e0000047ab9 */ /* 0x000fe20000000a00 */
[----:B------:R-:W-:Y:S01]  /*1c80*/  ULDC.64 UR6, c[0x4][0x50] ;  /* 0x0100140000067ab9 */ /* 0x000fe20000000a00 */
[----:B------:R-:W-:Y:S01]  /*1c90*/  IMAD.U32 R4, RZ, RZ, UR4 ;  /* 0x00000004ff047e24 */ /* 0x000fe2000f8e00ff */
[----:B------:R1:W2:Y:S01]  /*1ca0*/  LDC.64 R14, c[0x4][R0] ;  /* 0x01000000000e7b82 */ /* 0x0002a20000000a00 */
        /* <DEDUP_REMOVED lines=10> */
[----:B--2345:R-:W-:Y:S05]  /*1d50*/  CALL.ABS.NOINC R14 ;  /* 0x000000000e007343 */ /* 0x03cfea0003c00000 */
.L_x_102:
[----:B------:R-:W-:Y:S05]  /*1d60*/  BSYNC B6 ;  /* 0x0000000000067941 */ /* 0x000fea0003800000 */
.L_x_101:
[----:B------:R-:W-:Y:S01]  /*1d70*/  SHF.R.U64 R24, R29, 0x3, R25 ;  /* 0x000000031d187819 */ /* 0x000fe20000001219 */
[----:B------:R-:W-:Y:S01]  /*1d80*/  IMAD.MOV.U32 R9, RZ, RZ, 0x64206420 ;  /* 0x64206420ff097424 */ /* 0x000fe200078e00ff */
[----:B--234-:R-:W-:Y:S01]  /*1d90*/  PRMT R0, R27, 0x5410, R28 ;  /* 0x000054101b007816 */ /* 0x01cfe2000000001c */
[----:B------:R-:W-:Y:S01]  /*1da0*/  IMAD.MOV.U32 R111, RZ, RZ, -0x7f7f7f80 ;  /* 0x80808080ff6f7424 */ /* 0x000fe200078e00ff */
[----:B------:R-:W-:Y:S01]  /*1db0*/  IADD3 R3, R89, UR52, R24 ;  /* 0x0000003459037c10 */ /* 0x000fe2000fffe018 */
[----:B------:R-:W-:Y:S05]  /*1dc0*/  WARPSYNC.ALL ;  /* 0x0000000000007948 */ /* 0x000fea0003800000 */
[----:B------:R-:W-:Y:S01]  /*1dd0*/  LDS.U16 R115, [R3+0x200] ;  /* 0x0002000003737984 */ /* 0x000fe20000000400 */
[----:B------:R-:W-:-:S02]  /*1de0*/  LOP3.LUT R7, R26, 0x77777777, RZ, 0xc0, !PT ;  /* 0x777777771a077812 */ /* 0x000fc400078ec0ff */
[----:B------:R-:W-:Y:S01]  /*1df0*/  LOP3.LUT R10, R0, 0x77777777, RZ, 0xc0, !PT ;  /* 0x77777777000a7812 */ /* 0x000fe200078ec0ff */
[----:B------:R-:W1:Y:S01]  /*1e00*/  LDS.U16 R4, [R3] ;  /* 0x0000000003047984 */ /* 0x000e620000000400 */
[--C-:B------:R-:W-:Y:S02]  /*1e10*/  LOP3.LUT R6, R26, 0x88888888, R9.reuse, 0xea, !PT ;  /* 0x888888881a067812 */ /* 0x100fe400078eea09 */
[----:B------:R-:W-:Y:S01]  /*1e20*/  LOP3.LUT R8, R0, 0x88888888, R9, 0xea, !PT ;  /* 0x8888888800087812 */ /* 0x000fe200078eea09 */
[----:B------:R-:W-:Y:S01]  /*1e30*/  LDS.U16 R116, [R3+0x208] ;  /* 0x0002080003747984 */ /* 0x000fe20000000400 */
[----:B------:R-:W-:Y:S02]  /*1e40*/  LOP3.LUT R112, R106, 0xffffff00, R111, 0x6a, !PT ;  /* 0xffffff006a707812 */ /* 0x000fe400078e6a6f */
[----:B------:R-:W-:Y:S01]  /*1e50*/  SHF.R.U32.HI R0, RZ, 0x10, R7 ;  /* 0x00000010ff007819 */ /* 0x000fe20000011607 */
[----:B------:R2:W3:Y:S01]  /*1e60*/  LDS.U16 R5, [R3+0x8] ;  /* 0x0000080003057984 */ /* 0x0004e20000000400 */
[----:B------:R-:W-:-:S02]  /*1e70*/  SHF.R.U32.HI R11, RZ, 0x10, R10 ;  /* 0x00000010ff0b7819 */ /* 0x000fc4000001160a */
[----:B------:R-:W-:Y:S02]  /*1e80*/  LOP3.LUT R109, R107, 0x80808080, RZ, 0x3c, !PT ;  /* 0x808080806b6d7812 */ /* 0x000fe400078e3cff */
[----:B------:R-:W-:Y:S02]  /*1e90*/  LOP3.LUT R110, R105, 0x80808080, RZ, 0x3c, !PT ;  /* 0x80808080696e7812 */ /* 0x000fe400078e3cff */
[----:B------:R-:W-:Y:S02]  /*1ea0*/  LOP3.LUT R111, R104, 0xffffff00, R111, 0x6a, !PT ;  /* 0xffffff00686f7812 */ /* 0x000fe400078e6a6f */
[--C-:B------:R-:W-:Y:S02]  /*1eb0*/  SHF.R.U32.HI R92, RZ, 0x1, R6.reuse ;  /* 0x00000001ff5c7819 */ /* 0x100fe40000011606 */
[----:B------:R-:W-:Y:S02]  /*1ec0*/  SHF.R.U32.HI R93, RZ, 0x11, R6 ;  /* 0x00000011ff5d7819 */ /* 0x000fe40000011606 */
[----:B------:R-:W-:-:S02]  /*1ed0*/  SHF.R.U32.HI R94, RZ, 0x1, R8 ;  /* 0x00000001ff5e7819 */ /* 0x000fc40000011608 */
[----:B------:R-:W-:Y:S02]  /*1ee0*/  SHF.R.U32.HI R95, RZ, 0x11, R8 ;  /* 0x00000011ff5f7819 */ /* 0x000fe40000011608 */
[----:B------:R-:W-:Y:S02]  /*1ef0*/  PRMT R9, R106, R7, R107 ;  /* 0x000000076a097216 */ /* 0x000fe4000000006b */
[----:B------:R-:W-:Y:S02]  /*1f00*/  PRMT R6, R104, R0, R105 ;  /* 0x0000000068067216 */ /* 0x000fe40000000069 */
[----:B--2---:R-:W-:Y:S02]  /*1f10*/  PRMT R3, R106, R10, R107 ;  /* 0x0000000a6a037216 */ /* 0x004fe4000000006b */
[----:B------:R-:W-:Y:S02]  /*1f20*/  PRMT R8, R104, R11, R105 ;  /* 0x0000000b68087216 */ /* 0x000fe40000000069 */
[----:B------:R-:W-:-:S02]  /*1f30*/  PRMT R7, R112, R7, R109 ;  /* 0x0000000770077216 */ /* 0x000fc4000000006d */
[C-C-:B------:R-:W-:Y:S02]  /*1f40*/  PRMT R0, R111.reuse, R0, R110.reuse ;  /* 0x000000006f007216 */ /* 0x140fe4000000006e */
[----:B------:R-:W-:Y:S02]  /*1f50*/  PRMT R10, R112, R10, R109 ;  /* 0x0000000a700a7216 */ /* 0x000fe4000000006d */
[----:B------:R-:W-:Y:S02]  /*1f60*/  PRMT R11, R111, R11, R110 ;  /* 0x0000000b6f0b7216 */ /* 0x000fe4000000006e */
[----:B------:R-:W-:Y:S02]  /*1f70*/  PRMT R92, R7, R92, R9 ;  /* 0x0000005c075c7216 */ /* 0x000fe40000000009 */
[----:B------:R-:W-:Y:S02]  /*1f80*/  PRMT R93, R0, R93, R6 ;  /* 0x0000005d005d7216 */ /* 0x000fe40000000006 */
[----:B------:R-:W-:-:S02]  /*1f90*/  PRMT R94, R10, R94, R3 ;  /* 0x0000005e0a5e7216 */ /* 0x000fc40000000003 */
[----:B------:R-:W-:Y:S02]  /*1fa0*/  PRMT R95, R11, R95, R8 ;  /* 0x0000005f0b5f7216 */ /* 0x000fe40000000008 */
[----:B-1----:R-:W-:Y:S02]  /*1fb0*/  PRMT R115, R4, 0x5410, R115 ;  /* 0x0000541004737816 */ /* 0x002fe40000000073 */
[----:B---3--:R-:W-:Y:S01]  /*1fc0*/  PRMT R116, R5, 0x5410, R116 ;  /* 0x0000541005747816 */ /* 0x008fe20000000074 */
[----:B------:R-:W-:Y:S01]  /*1fd0*/  UIADD3 UR4, UR52, 0x16800, URZ ;  /* 0x0001680034047890 */ /* 0x000fe2000fffe03f */
[----:B------:R-:W-:Y:S01]  /*1fe0*/  WARPGROUP.ARRIVE ;  /* 0x00000000000079c5 */ /* 0x000fe20000000000 */
[----:B------:R-:W-:Y:S01]  /*1ff0*/  UMOV UR7, 0x40000040 ;  /* 0x4000004000077882 */ /* 0x000fe20000000000 */
[----:B------:R-:W-:Y:S01]  /*2000*/  IMAD.MOV.U32 R114, RZ, RZ, 0x40 ;  /* 0x00000040ff727424 */ /* 0x000fe200078e00ff */
[----:B------:R-:W-:Y:S01]  /*2010*/  USHF.R.U32.HI UR4, URZ, 0x4, UR4 ;  /* 0x000000043f047899 */ /* 0x000fe20008011604 */
[----:B------:R-:W-:Y:S01]  /*2020*/  LOP3.LUT P0, RZ, R18, 0x10, RZ, 0xc0, !PT ;  /* 0x0000001012ff7812 */ /* 0x000fe2000780c0ff */
[----:B------:R-:W-:-:S02]  /*2030*/  IMAD.U32 R3, RZ, RZ, UR53 ;  /* 0x00000035ff037e24 */ /* 0x000fc4000f8e00ff */
[----:B------:R-:W-:Y:S01]  /*2040*/  ULOP3.LUT UR4, UR4, 0x3fff, URZ, 0xc0, !UPT ;  /* 0x00003fff04047892 */ /* 0x000fe2000f8ec03f */
[----:B------:R-:W-:Y:S01]  /*2050*/  SEL R114, R114, 0xffffffc0, !P0 ;  /* 0xffffffc072727807 */ /* 0x000fe20004000000 */
[----:B------:R-:W-:Y:S02]  /*2060*/  IMAD.MOV.U32 R4, RZ, RZ, R90 ;  /* 0x000000ffff047224 */ /* 0x000fe400078e005a */
[----:B------:R-:W-:Y:S01]  /*2070*/  ULOP3.LUT UR44, UR4, 0x10000, URZ, 0xfc, !UPT ;  /* 0x00010000042c7892 */ /* 0x000fe2000f8efc3f */
[----:B------:R-:W-:Y:S02]  /*2080*/  IMAD.MOV.U32 R5, RZ, RZ, RZ ;  /* 0x000000ffff057224 */ /* 0x000fe400078e00ff */
[----:B------:R-:W-:Y:S01]  /*2090*/  IMAD R120, R3, 0x4000, R114 ;  /* 0x0000400003787824 */ /* 0x000fe200078e0272 */
[----:B------:R-:W-:-:S03]  /*20a0*/  ULEA UR45, UR53, UR44, 0xa ;  /* 0x0000002c352d7291 */ /* 0x000fc6000f8e503f */
[----:B------:R-:W-:-:S04]  /*20b0*/  IMAD.WIDE R118, R120, 0x4, R4 ;  /* 0x0000000478767825 */ /* 0x000fc800078e0204 */
[----:B------:R-:W-:Y:S01]  /*20c0*/  UMOV UR6, UR45 ;  /* 0x0000002d00067c82 */ /* 0x000fe20008000000 */
[----:B------:R-:W-:Y:S01]  /*20d0*/  LOP3.LUT P0, RZ, R118, 0x4, RZ, 0xc0, !PT ;  /* 0x0000000476ff7812 */ /* 0x000fe2000780c0ff */
[----:B------:R-:W-:Y:S03]  /*20e0*/  QGMMA.64x128x32.F32.E4M3.E4M3 R24, R92, gdesc[UR4], RZ, !UPT, gsb0 ;  /* 0x01e000045c187df3 */ /* 0x000fe6000c0008ff */
[----:B------:R-:W-:-:S09]  /*20f0*/  WARPGROUP.DEPBAR.LE gsb0, 0x0 ;  /* 0x00008000000079c5 */ /* 0x000fd20000010000 */
[----:B------:R-:W-:Y:S05]  /*2100*/  @!P0 BRA `(.L_x_103) ;  /* 0x0000000000408947 */ /* 0x000fea0003800000 */
[----:B------:R-:W-:Y:S01]  /*2110*/  MOV R0, 0x118 ;  /* 0x0000011800007802 */ /* 0x000fe20000000f00 */
        /* <DEDUP_REMOVED lines=14> */
[----:B--2--5:R-:W-:Y:S05]  /*2200*/  CALL.ABS.NOINC R14 ;  /* 0x000000000e007343 */ /* 0x024fea0003c00000 */
.L_x_103:
[----:B------:R-:W-:Y:S01]  /*2210*/  IMAD.MOV.U32 R6, RZ, RZ, 0x64206420 ;  /* 0x64206420ff067424 */ /* 0x000fe200078e00ff */
[C---:B------:R-:W-:Y:S01]  /*2220*/  LOP3.LUT R3, R115.reuse, 0x77777777, RZ, 0xc0, !PT ;  /* 0x7777777773037812 */ /* 0x040fe200078ec0ff */
[----:B------:R-:W-:Y:S05]  /*2230*/  WARPSYNC.ALL ;  /* 0x0000000000007948 */ /* 0x000fea0003800000 */
[----:B------:R-:W-:Y:S01]  /*2240*/  LOP3.LUT R7, R116, 0x77777777, RZ, 0xc0, !PT ;  /* 0x7777777774077812 */ /* 0x000fe200078ec0ff */
[----:B------:R-:W-:Y:S01]  /*2250*/  UIADD3 UR6, UR45, 0x2, URZ ;  /* 0x000000022d067890 */ /* 0x000fe2000fffe03f */
[----:B------:R-:W-:Y:S01]  /*2260*/  LOP3.LUT R0, R115, 0x88888888, R6, 0xea, !PT ;  /* 0x8888888873007812 */ /* 0x000fe200078eea06 */
[----:B------:R-:W-:Y:S01]  /*2270*/  UMOV UR7, 0x40000040 ;  /* 0x4000004000077882 */ /* 0x000fe20000000000 */
[----:B------:R-:W-:-:S02]  /*2280*/  PRMT R5, R106, R3, R107 ;  /* 0x000000036a057216 */ /* 0x000fc4000000006b */
[----:B------:R-:W-:Y:S02]  /*2290*/  PRMT R4, R112, R3, R109 ;  /* 0x0000000370047216 */ /* 0x000fe4000000006d */
[-C--:B------:R-:W-:Y:S02]  /*22a0*/  PRMT R9, R106, R7.reuse, R107 ;  /* 0x000000076a097216 */ /* 0x080fe4000000006b */
[----:B------:R-:W-:Y:S02]  /*22b0*/  PRMT R8, R112, R7, R109 ;  /* 0x0000000770087216 */ /* 0x000fe4000000006d */
[----:B------:R-:W-:Y:S02]  /*22c0*/  LOP3.LUT R6, R116, 0x88888888, R6, 0xea, !PT ;  /* 0x8888888874067812 */ /* 0x000fe400078eea06 */
[----:B------:R-:W-:Y:S02]  /*22d0*/  SHF.R.U32.HI R3, RZ, 0x10, R3 ;  /* 0x00000010ff037819 */ /* 0x000fe40000011603 */
[----:B------:R-:W-:-:S02]  /*22e0*/  SHF.R.U32.HI R7, RZ, 0x10, R7 ;  /* 0x00000010ff077819 */ /* 0x000fc40000011607 */
[----:B------:R-:W-:Y:S02]  /*22f0*/  SHF.R.U32.HI R96, RZ, 0x1, R0 ;  /* 0x00000001ff607819 */ /* 0x000fe40000011600 */
[C-C-:B------:R-:W-:Y:S02]  /*2300*/  PRMT R97, R104.reuse, R3, R105.reuse ;  /* 0x0000000368617216 */ /* 0x140fe40000000069 */
[----:B------:R-:W-:Y:S02]  /*2310*/  SHF.R.U32.HI R98, RZ, 0x1, R6 ;  /* 0x00000001ff627819 */ /* 0x000fe40000011606 */
[----:B------:R-:W-:Y:S02]  /*2320*/  PRMT R99, R104, R7, R105 ;  /* 0x0000000768637216 */ /* 0x000fe40000000069 */
[----:B------:R-:W-:Y:S02]  /*2330*/  SHF.R.U32.HI R0, RZ, 0x11, R0 ;  /* 0x00000011ff007819 */ /* 0x000fe40000011600 */
[----:B------:R-:W-:-:S02]  /*2340*/  PRMT R3, R111, R3, R110 ;  /* 0x000000036f037216 */ /* 0x000fc4000000006e */
[----:B------:R-:W-:Y:S02]  /*2350*/  SHF.R.U32.HI R6, RZ, 0x11, R6 ;  /* 0x00000011ff067819 */ /* 0x000fe40000011606 */
[----:B------:R-:W-:Y:S02]  /*2360*/  PRMT R7, R111, R7, R110 ;  /* 0x000000076f077216 */ /* 0x000fe4000000006e */
[----:B------:R-:W-:Y:S02]  /*2370*/  PRMT R96, R4, R96, R5 ;  /* 0x0000006004607216 */ /* 0x000fe40000000005 */
[----:B------:R-:W-:Y:S02]  /*2380*/  PRMT R97, R3, R0, R97 ;  /* 0x0000000003617216 */ /* 0x000fe40000000061 */
[----:B------:R-:W-:Y:S02]  /*2390*/  PRMT R98, R8, R98, R9 ;  /* 0x0000006208627216 */ /* 0x000fe40000000009 */
[----:B------:R-:W-:-:S02]  /*23a0*/  PRMT R99, R7, R6, R99 ;  /* 0x0000000607637216 */ /* 0x000fc40000000063 */
[----:B------:R-:W-:Y:S02]  /*23b0*/  SHF.R.U64 R0, R118, 0x3, R119 ;  /* 0x0000000376007819 */ /* 0x000fe40000001277 */
[----:B------:R-:W-:Y:S01]  /*23c0*/  WARPGROUP.ARRIVE ;  /* 0x00000000000079c5 */ /* 0x000fe20000000000 */
[----:B------:R-:W-:Y:S02]  /*23d0*/  LEA R5, R120, 0x80, 0x2 ;  /* 0x0000008078057811 */ /* 0x000fe400078e10ff */
[----:B------:R-:W-:-:S03]  /*23e0*/  IADD3 R0, R89, UR52, R0 ;  /* 0x0000003459007c10 */ /* 0x000fc6000fffe000 */
[----:B------:R-:W-:Y:S01]  /*23f0*/  QGMMA.64x128x32.F32.E4M3.E4M3 R24, R96, gdesc[UR4], R24, gsb0 ;  /* 0x01e0000460187df3 */ /* 0x000fe20008000818 */
[----:B------:R-:W-:-:S05]  /*2400*/  IMAD.IADD R5, R5, 0x1, R90 ;  /* 0x0000000105057824 */ /* 0x000fca00078e025a */
[----:B------:R-:W-:Y:S01]  /*2410*/  LOP3.LUT P0, RZ, R5, 0x4, RZ, 0xc0, !PT ;  /* 0x0000000405ff7812 */ /* 0x000fe2000780c0ff */
[----:B------:R-:W-:Y:S02]  /*2420*/  WARPGROUP.DEPBAR.LE gsb0, 0x0 ;  /* 0x00008000000079c5 */ /* 0x000fe40000010000 */
[----:B------:R-:W-:Y:S04]  /*2430*/  LDS.U16 R3, [R0+0x200] ;  /* 0x0002000000037984 */ /* 0x000fe80000000400 */
[----:B------:R-:W1:Y:S04]  /*2440*/  LDS.U16 R4, [R0] ;  /* 0x0000000000047984 */ /* 0x000e680000000400 */
[----:B------:R2:W3:Y:S04]  /*2450*/  LDS.U16 R97, [R0+0x8] ;  /* 0x0000080000617984 */ /* 0x0004e80000000400 */
[----:B------:R2:W4:Y:S01]  /*2460*/  LDS.U16 R98, [R0+0x208] ;  /* 0x0002080000627984 */ /* 0x0005220000000400 */
[----:B-1----:R-:W-:Y:S01]  /*2470*/  PRMT R96, R4, 0x5410, R3 ;  /* 0x0000541004607816 */ /* 0x002fe20000000003 */
[----:B--2---:R-:W-:Y:S06]  /*2480*/  @!P0 BRA `(.L_x_104) ;  /* 0x0000000000408947 */ /* 0x004fec0003800000 */
        /* <DEDUP_REMOVED lines=16> */
.L_x_104:
[----:B---34-:R-:W-:Y:S01]  /*2590*/  PRMT R0, R97, 0x5410, R98 ;  /* 0x0000541061007816 */ /* 0x018fe20000000062 */
[----:B------:R-:W-:Y:S01]  /*25a0*/  IMAD.MOV.U32 R11, RZ, RZ, 0x64206420 ;  /* 0x64206420ff0b7424 */ /* 0x000fe200078e00ff */
[----:B------:R-:W-:Y:S01]  /*25b0*/  LOP3.LUT R4, R96, 0x77777777, RZ, 0xc0, !PT ;  /* 0x7777777760047812 */ /* 0x000fe200078ec0ff */
[----:B------:R-:W-:Y:S05]  /*25c0*/  WARPSYNC.ALL ;  /* 0x0000000000007948 */ /* 0x000fea0003800000 */
[----:B------:R-:W-:Y:S01]  /*25d0*/  LOP3.LUT R8, R0, 0x77777777, RZ, 0xc0, !PT ;  /* 0x7777777700087812 */ /* 0x000fe200078ec0ff */
[----:B------:R-:W-:Y:S01]  /*25e0*/  UIADD3 UR6, UR45, 0x4, URZ ;  /* 0x000000042d067890 */ /* 0x000fe2000fffe03f */
[-C--:B------:R-:W-:Y:S01]  /*25f0*/  PRMT R5, R106, R4.reuse, R107 ;  /* 0x000000046a057216 */ /* 0x080fe2000000006b */
[----:B------:R-:W-:Y:S01]  /*2600*/  UMOV UR7, 0x40000040 ;  /* 0x4000004000077882 */ /* 0x000fe20000000000 */
[----:B------:R-:W-:-:S02]  /*2610*/  PRMT R6, R112, R4, R109 ;  /* 0x0000000470067216 */ /* 0x000fc4000000006d */
[--C-:B------:R-:W-:Y:S02]  /*2620*/  LOP3.LUT R3, R96, 0x88888888, R11.reuse, 0xea, !PT ;  /* 0x8888888860037812 */ /* 0x100fe400078eea0b */
[----:B------:R-:W-:Y:S02]  /*2630*/  SHF.R.U32.HI R4, RZ, 0x10, R4 ;  /* 0x00000010ff047819 */ /* 0x000fe40000011604 */
[----:B------:R-:W-:Y:S02]  /*2640*/  LOP3.LUT R7, R0, 0x88888888, R11, 0xea, !PT ;  /* 0x8888888800077812 */ /* 0x000fe400078eea0b */
[----:B------:R-:W-:Y:S02]  /*2650*/  SHF.R.U32.HI R10, RZ, 0x10, R8 ;  /* 0x00000010ff0a7819 */ /* 0x000fe40000011608 */
[----:B------:R-:W-:Y:S02]  /*2660*/  SHF.R.U32.HI R96, RZ, 0x1, R3 ;  /* 0x00000001ff607819 */ /* 0x000fe40000011603 */
[----:B------:R-:W-:-:S02]  /*2670*/  PRMT R0, R104, R4, R105 ;  /* 0x0000000468007216 */ /* 0x000fc40000000069 */
[----:B------:R-:W-:Y:S02]  /*2680*/  PRMT R9, R106, R8, R107 ;  /* 0x000000086a097216 */ /* 0x000fe4000000006b */
[----:B------:R-:W-:Y:S02]  /*2690*/  SHF.R.U32.HI R98, RZ, 0x1, R7 ;  /* 0x00000001ff627819 */ /* 0x000fe40000011607 */
[----:B------:R-:W-:Y:S02]  /*26a0*/  PRMT R12, R104, R10, R105 ;  /* 0x0000000a680c7216 */ /* 0x000fe40000000069 */
[----:B------:R-:W-:Y:S02]  /*26b0*/  SHF.R.U32.HI R3, RZ, 0x11, R3 ;  /* 0x00000011ff037819 */ /* 0x000fe40000011603 */
[----:B------:R-:W-:Y:S02]  /*26c0*/  PRMT R4, R111, R4, R110 ;  /* 0x000000046f047216 */ /* 0x000fe4000000006e */
[----:B------:R-:W-:-:S02]  /*26d0*/  PRMT R8, R112, R8, R109 ;  /* 0x0000000870087216 */ /* 0x000fc4000000006d */
[----:B------:R-:W-:Y:S02]  /*26e0*/  SHF.R.U32.HI R7, RZ, 0x11, R7 ;  /* 0x00000011ff077819 */ /* 0x000fe40000011607 */
[----:B------:R-:W-:Y:S02]  /*26f0*/  PRMT R10, R111, R10, R110 ;  /* 0x0000000a6f0a7216 */ /* 0x000fe4000000006e */
[----:B------:R-:W-:Y:S02]  /*2700*/  PRMT R96, R6, R96, R5 ;  /* 0x0000006006607216 */ /* 0x000fe40000000005 */
[----:B------:R-:W-:Y:S01]  /*2710*/  PRMT R97, R4, R3, R0 ;  /* 0x0000000304617216 */ /* 0x000fe20000000000 */
[----:B------:R-:W-:Y:S01]  /*2720*/  IMAD.IADD R4, R103, 0x1, R120 ;  /* 0x0000000167047824 */ /* 0x000fe200078e0278 */
[----:B------:R-:W-:Y:S02]  /*2730*/  PRMT R98, R8, R98, R9 ;  /* 0x0000006208627216 */ /* 0x000fe40000000009 */
[----:B------:R-:W-:Y:S01]  /*2740*/  PRMT R99, R10, R7, R12 ;  /* 0x000000070a637216 */ /* 0x000fe2000000000c */
[----:B------:R-:W-:-:S03]  /*2750*/  IMAD.WIDE R4, R4, 0x4, RZ ;  /* 0x0000000404047825 */ /* 0x000fc600078e02ff */
[----:B------:R-:W-:Y:S02]  /*2760*/  WARPGROUP.ARRIVE ;  /* 0x00000000000079c5 */ /* 0x000fe40000000000 */
[----:B------:R-:W-:-:S04]  /*2770*/  SHF.R.U64 R0, R4, 0x3, R5 ;  /* 0x0000000304007819 */ /* 0x000fc80000001205 */
[----:B------:R-:W-:Y:S01]  /*2780*/  QGMMA.64x128x32.F32.E4M3.E4M3 R24, R96, gdesc[UR4], R24, gsb0 ;  /* 0x01e0000460187df3 */ /* 0x000fe20008000818 */
[----:B------:R-:W-:Y:S01]  /*2790*/  IADD3 R0, R89, UR52, R0 ;  /* 0x0000003459007c10 */ /* 0x000fe2000fffe000 */
[----:B------:R-:W-:Y:S01]  /*27a0*/  UIADD3 UR6, UR45, 0x6, URZ ;  /* 0x000000062d067890 */ /* 0x000fe2000fffe03f */
[----:B------:R-:W-:Y:S01]  /*27b0*/  UMOV UR7, 0x40000040 ;  /* 0x4000004000077882 */ /* 0x000fe20000000000 */
[----:B------:R-:W-:Y:S02]  /*27c0*/  WARPGROUP.DEPBAR.LE gsb0, 0x0 ;  /* 0x00008000000079c5 */ /* 0x000fe40000010000 */
[----:B------:R-:W-:Y:S04]  /*27d0*/  LDS.U16 R3, [R0+0x200] ;  /* 0x0002000000037984 */ /* 0x000fe80000000400 */
[----:B------:R-:W1:Y:S04]  /*27e0*/  LDS.U16 R4, [R0] ;  /* 0x0000000000047984 */ /* 0x000e680000000400 */
[----:B------:R-:W-:Y:S04]  /*27f0*/  LDS.U16 R5, [R0+0x208] ;  /* 0x0002080000057984 */ /* 0x000fe80000000400 */
[----:B------:R-:W2:Y:S01]  /*2800*/  LDS.U16 R6, [R0+0x8] ;  /* 0x0000080000067984 */ /* 0x000ea20000000400 */
[----:B-1----:R-:W-:-:S04]  /*2810*/  PRMT R3, R4, 0x5410, R3 ;  /* 0x0000541004037816 */ /* 0x002fc80000000003 */
[C---:B------:R-:W-:Y:S02]  /*2820*/  LOP3.LUT R4, R3.reuse, 0x77777777, RZ, 0xc0, !PT ;  /* 0x7777777703047812 */ /* 0x040fe400078ec0ff */
[----:B------:R-:W-:Y:S02]  /*2830*/  LOP3.LUT R3, R3, 0x88888888, R11, 0xea, !PT ;  /* 0x8888888803037812 */ /* 0x000fe400078eea0b */
[----:B--2---:R-:W-:Y:S02]  /*2840*/  PRMT R5, R6, 0x5410, R5 ;  /* 0x0000541006057816 */ /* 0x004fe40000000005 */
[----:B------:R-:W-:Y:S02]  /*2850*/  PRMT R6, R112, R4, R109 ;  /* 0x0000000470067216 */ /* 0x000fe4000000006d */
[C---:B------:R-:W-:Y:S02]  /*2860*/  LOP3.LUT R8, R5.reuse, 0x77777777, RZ, 0xc0, !PT ;  /* 0x7777777705087812 */ /* 0x040fe400078ec0ff */
[----:B------:R-:W-:-:S02]  /*2870*/  LOP3.LUT R7, R5, 0x88888888, R11, 0xea, !PT ;  /* 0x8888888805077812 */ /* 0x000fc400078eea0b */
[C-C-:B------:R-:W-:Y:S02]  /*2880*/  PRMT R5, R106.reuse, R4, R107.reuse ;  /* 0x000000046a057216 */ /* 0x140fe4000000006b */
[-C--:B------:R-:W-:Y:S02]  /*2890*/  PRMT R9, R106, R8.reuse, R107 ;  /* 0x000000086a097216 */ /* 0x080fe4000000006b */
[----:B------:R-:W-:Y:S02]  /*28a0*/  PRMT R10, R112, R8, R109 ;  /* 0x00000008700a7216 */ /* 0x000fe4000000006d */
[----:B------:R-:W-:Y:S02]  /*28b0*/  SHF.R.U32.HI R4, RZ, 0x10, R4 ;  /* 0x00000010ff047819 */ /* 0x000fe40000011604 */
[----:B------:R-:W-:Y:S02]  /*28c0*/  SHF.R.U32.HI R8, RZ, 0x10, R8 ;  /* 0x00000010ff087819 */ /* 0x000fe40000011608 */
[----:B------:R-:W-:-:S02]  /*28d0*/  SHF.R.U32.HI R96, RZ, 0x1, R3 ;  /* 0x00000001ff607819 */ /* 0x000fc40000011603 */
[----:B------:R-:W-:Y:S02]  /*28e0*/  SHF.R.U32.HI R98, RZ, 0x1, R7 ;  /* 0x00000001ff627819 */ /* 0x000fe40000011607 */
[C-C-:B------:R-:W-:Y:S02]  /*28f0*/  PRMT R0, R104.reuse, R4, R105.reuse ;  /* 0x0000000468007216 */ /* 0x140fe40000000069 */
[----:B------:R-:W-:Y:S02]  /*2900*/  PRMT R12, R104, R8, R105 ;  /* 0x00000008680c7216 */ /* 0x000fe40000000069 */
[----:B------:R-:W-:Y:S02]  /*2910*/  SHF.R.U32.HI R3, RZ, 0x11, R3 ;  /* 0x00000011ff037819 */ /* 0x000fe40000011603 */
[----:B------:R-:W-:Y:S02]  /*2920*/  SHF.R.U32.HI R7, RZ, 0x11, R7 ;  /* 0x00000011ff077819 */ /* 0x000fe40000011607 */
[----:B------:R-:W-:-:S02]  /*2930*/  PRMT R4, R111, R4, R110 ;  /* 0x000000046f047216 */ /* 0x000fc4000000006e */
[----:B------:R-:W-:Y:S02]  /*2940*/  PRMT R8, R111, R8, R110 ;  /* 0x000000086f087216 */ /* 0x000fe4000000006e */
[----:B------:R-:W-:Y:S02]  /*2950*/  PRMT R96, R6, R96, R5 ;  /* 0x0000006006607216 */ /* 0x000fe40000000005 */
[----:B------:R-:W-:Y:S02]  /*2960*/  PRMT R97, R4, R3, R0 ;  /* 0x0000000304617216 */ /* 0x000fe40000000000 */
[----:B------:R-:W-:Y:S01]  /*2970*/  PRMT R98, R10, R98, R9 ;  /* 0x000000620a627216 */ /* 0x000fe20000000009 */
[----:B------:R-:W1:Y:S01]  /*2980*/  LDC R0, c[0x0][0x28c] ;  /* 0x0000a300ff007b82 */ /* 0x000e620000000800 */
[----:B------:R-:W-:-:S04]  /*2990*/  PRMT R99, R8, R7, R12 ;  /* 0x0000000708637216 */ /* 0x000fc8000000000c */
[----:B------:R-:W-:-:S06]  /*29a0*/  WARPGROUP.ARRIVE ;  /* 0x00000000000079c5 */ /* 0x000fcc0000000000 */
[----:B------:R-:W-:Y:S01]  /*29b0*/  QGMMA.64x128x32.F32.E4M3.E4M3 R24, R96, gdesc[UR4], R24, gsb0 ;  /* 0x01e0000460187df3 */ /* 0x000fe20008000818 */
[----:B-1----:R-:W-:Y:S02]  /*29c0*/  ISETP.GE.AND P0, PT, R0, 0x81, PT ;  /* 0x000000810000780c */ /* 0x002fe40003f06270 */
[----:B------:R-:W-:-:S11]  /*29d0*/  WARPGROUP.DEPBAR.LE gsb0, 0x0 ;  /* 0x00008000000079c5 */ /* 0x000fd60000010000 */
[----:B------:R-:W-:Y:S05]  /*29e0*/  @!P0 BRA `(.L_x_105) ;  /* 0x0000000400d48947 */ /* 0x000fea0003800000 */
[----:B------:R-:W-:-:S13]  /*29f0*/  ISETP.NE.AND P6, PT, R124, 0x3, PT ;  /* 0x000000037c00780c */ /* 0x000fda0003fc5270 */
[----:B------:R-:W-:Y:S05]  /*2a00*/  @!P6 BRA `(.L_x_106) ;  /* 0x000000000004e947 */ /* 0x000fea0003800000 */
[----:B------:R-:W-:Y:S01]  /*2a10*/  BPT.TRAP 0x1 ;  /* 0x000000040000795c */ /* 0x000fe20000300000 */
.L_x_106:
[----:B------:R-:W-:-:S13]  /*2a20*/  ISETP.NE.AND P0, PT, R117, RZ, PT ;  /* 0x000000ff7500720c */ /* 0x000fda0003f05270 */
[----:B------:R-:W-:Y:S05]  /*2a30*/  @P0 BRA `(.L_x_107) ;  /* 0x0000000000280947 */ /* 0x000fea0003800000 */
[----:B------:R-:W-:-:S04]  /*2a40*/  UIADD3 UR4, UR53, 0x1, URZ ;  /* 0x0000000135047890 */ /* 0x000fc8000fffe03f */
[----:B------:R-:W-:-:S04]  /*2a50*/  UISETP.NE.AND UP0, UPT, UR4, 0x7, UPT ;  /* 0x000000070400788c */ /* 0x000fc8000bf05270 */
[----:B------:R-:W-:Y:S02]  /*2a60*/  USEL UR5, URZ, 0x1, UP0 ;  /* 0x000000013f057887 */ /* 0x000fe40008000000 */
[----:B------:R-:W-:Y:S02]  /*2a70*/  USEL UR4, UR4, URZ, UP0 ;  /* 0x0000003f04047287 */ /* 0x000fe40008000000 */
[----:B------:R-:W-:Y:S02]  /*2a80*/  ULOP3.LUT UR5, UR49, UR5, URZ, 0x3c, !UPT ;  /* 0x0000000531057292 */ /* 0x000fe4000f8e3c3f */
[----:B------:R-:W-:-:S04]  /*2a90*/  ULEA UR4, UR4, UR52, 0x3 ;  /* 0x0000003404047291 */ /* 0x000fc8000f8e183f */
[----:B------:R-:W-:-:S05]  /*2aa0*/  IMAD.U32 R0, RZ, RZ, UR5 ;  /* 0x00000005ff007e24 */ /* 0x000fca000f8e00ff */
[----:B------:R-:W-:-:S04]  /*2ab0*/  SHF.L.U32 R0, R0, 0x1f, RZ ;  /* 0x0000001f00007819 */ /* 0x000fc800000006ff */
[----:B------:R-:W1:Y:S02]  /*2ac0*/  SYNCS.PHASECHK.TRANS64.TRYWAIT P0, [UR4], R0 ;  /* 0x00000000ff0075a7 */ /* 0x000e640008000144 */
[----:B-1----:R-:W-:Y:S05]  /*2ad0*/  @!P0 BRA `(.L_x_108) ;  /* 0x0000008400ec8947 */ /* 0x002fea0003800000 */
.L_x_107:
[----:B------:R-:W-:Y:S01]  /*2ae0*/  UIADD3 UR45, UR53, 0x1, URZ ;  /* 0x00000001352d7890 */ /* 0x000fe2000fffe03f */
[----:B------:R-:W-:Y:S03]  /*2af0*/  BSSY B6, `(.L_x_109) ;  /* 0x0000018000067945 */ /* 0x000fe60003800000 */
[----:B------:R-:W-:-:S04]  /*2b00*/  UISETP.NE.AND UP0, UPT, UR45, 0x7, UPT ;  /* 0x000000072d00788c */ /* 0x000fc8000bf05270 */
[----:B------:R-:W-:-:S04]  /*2b10*/  USEL UR45, UR45, URZ, UP0 ;  /* 0x0000003f2d2d7287 */ /* 0x000fc80008000000 */
[----:B------:R-:W-:-:S04]  /*2b20*/  USHF.L.U32 UR46, UR45, 0xe, URZ ;  /* 0x0000000e2d2e7899 */ /* 0x000fc8000800063f */
[----:B------:R-:W-:-:S06]  /*2b30*/  UIMAD.WIDE UR56, UR46, 0x4, URZ ;  /* 0x000000042e3878a5 */ /* 0x000fcc000f8e023f */
[----:B------:R-:W-:-:S04]  /*2b40*/  LOP3.LUT R93, R90, UR56, RZ, 0xfc, !PT ;  /* 0x000000385a5d7c12 */ /* 0x000fc8000f8efcff */
[----:B------:R-:W-:-:S13]  /*2b50*/  LOP3.LUT P0, RZ, R93, 0x4, RZ, 0xc0, !PT ;  /* 0x000000045dff7812 */ /* 0x000fda000780c0ff */
[----:B------:R-:W-:Y:S05]  /*2b60*/  @!P0 BRA `(.L_x_110) ;  /* 0x0000000000408947 */ /* 0x000fea0003800000 */
[----:B-1----:R-:W-:Y:S01]  /*2b70*/  MOV R0, 0x118 ;  /* 0x0000011800007802 */ /* 0x002fe20000000f00 */
        /* <DEDUP_REMOVED lines=15> */
.L_x_110:
[----:B------:R-:W-:Y:S05]  /*2c70*/  BSYNC B6 ;  /* 0x0000000000067941 */ /* 0x000fea0003800000 */
.L_x_109:
[----:B------:R-:W-:Y:S01]  /*2c80*/  IMAD.U32 R5, RZ, RZ, UR57 ;  /* 0x00000039ff057e24 */ /* 0x000fe2000f8e00ff */
[----:B------:R-:W-:Y:S01]  /*2c90*/  USHF.L.U32 UR4, UR45, 0x7, URZ ;  /* 0x000000072d047899 */ /* 0x000fe2000800063f */
[----:B------:R-:W-:Y:S01]  /*2ca0*/  IMAD.U32 R4, RZ, RZ, UR56 ;  /* 0x00000038ff047e24 */ /* 0x000fe2000f8e00ff */
[----:B------:R-:W-:Y:S02]  /*2cb0*/  BSSY B6, `(.L_x_111) ;  /* 0x0000022000067945 */ /* 0x000fe40003800000 */
[----:B-1----:R-:W-:Y:S01]  /*2cc0*/  SHF.R.U64 R0, R93, 0x3, R5 ;  /* 0x000000035d007819 */ /* 0x002fe20000001205 */
[----:B------:R-:W-:Y:S01]  /*2cd0*/  VIADD R93, R103, UR46 ;  /* 0x0000002e675d7c36 */ /* 0x000fe20008000000 */
[----:B------:R-:W-:Y:S01]  /*2ce0*/  LOP3.LUT R3, R108, UR4, RZ, 0xfc, !PT ;  /* 0x000000046c037c12 */ /* 0x000fe2000f8efcff */
[----:B------:R-:W-:Y:S01]  /*2cf0*/  IMAD.MOV.U32 R5, RZ, RZ, RZ ;  /* 0x000000ffff057224 */ /* 0x000fe200078e00ff */
[----:B------:R-:W-:Y:S02]  /*2d00*/  IADD3 R0, R89, UR52, R0 ;  /* 0x0000003459007c10 */ /* 0x000fe4000fffe000 */
[----:B------:R-:W-:-:S03]  /*2d10*/  LEA R4, R3, UR52, 0x3 ;  /* 0x0000003403047c11 */ /* 0x000fc6000f8e18ff */
[----:B------:R-:W-:Y:S04]  /*2d20*/  LDS.U16 R3, [R0+0x200] ;  /* 0x0002000000037984 */ /* 0x000fe80000000400 */
[----:B------:R-:W1:Y:S04]  /*2d30*/  LDS.U16 R6, [R0] ;  /* 0x0000000000067984 */ /* 0x000e680000000400 */
[----:B------:R-:W2:Y:S04]  /*2d40*/  LDS.U16 R95, [R0+0x8] ;  /* 0x00000800005f7984 */ /* 0x000ea80000000400 */
[----:B------:R-:W3:Y:S04]  /*2d50*/  LDS.U16 R96, [R0+0x208] ;  /* 0x0002080000607984 */ /* 0x000ee80000000400 */
[----:B------:R-:W4:Y:S04]  /*2d60*/  LDS.64 R106, [R4+0x32800] ;  /* 0x03280000046a7984 */ /* 0x000f280000000a00 */
[----:B------:R1:W2:Y:S02]  /*2d70*/  LDS.64 R104, [R4+0x32840] ;  /* 0x0328400004687984 */ /* 0x0002a40000000a00 */
[----:B-1----:R-:W-:-:S04]  /*2d80*/  IMAD.MOV.U32 R4, RZ, RZ, R90 ;  /* 0x000000ffff047224 */ /* 0x002fc800078e005a */
[----:B------:R-:W-:-:S03]  /*2d90*/  IMAD.WIDE R92, R93, 0x4, R4 ;  /* 0x000000045d5c7825 */ /* 0x000fc600078e0204 */
[----:B------:R-:W-:Y:S02]  /*2da0*/  LOP3.LUT P0, RZ, R92, 0x4, RZ, 0xc0, !PT ;  /* 0x000000045cff7812 */ /* 0x000fe4000780c0ff */
[----:B------:R-:W-:-:S11]  /*2db0*/  PRMT R94, R6, 0x5410, R3 ;  /* 0x00005410065e7816 */ /* 0x000fd60000000003 */
[----:B------:R-:W-:Y:S05]  /*2dc0*/  @!P0 BRA `(.L_x_112) ;  /* 0x0000000000408947 */ /* 0x000fea0003800000 */
[----:B------:R-:W-:Y:S01]  /*2dd0*/  MOV R0, 0x118 ;  /* 0x0000011800007802 */ /* 0x000fe20000000f00 */
[----:B------:R-:W-:Y:S01]  /*2de0*/  ULDC.64 UR4, c[0x4][0xf8] ;  /* 0x01003e0000047ab9 */ /* 0x000fe20000000a00 */
[----:B------:R-:W-:Y:S01]  /*2df0*/  ULDC.64 UR6, c[0x4][0x50] ;  /* 0x0100140000067ab9 */ /* 0x000fe20000000a00 */
[----:B------:R-:W-:Y:S01]  /*2e00*/  IMAD.U32 R4, RZ, RZ, UR4 ;  /* 0x00000004ff047e24 */ /* 0x000fe2000f8e00ff */
[----:B------:R1:W1:Y:S01]  /*2e10*/  LDC.64 R14, c[0x4][R0] ;  /* 0x01000000000e7b82 */ /* 0x0002620000000a00 */
        /* <DEDUP_REMOVED lines=8> */
[----:B------:R-:W-:-:S07]  /*2ea0*/  IMAD.MOV.U32 R13, RZ, RZ, RZ ;  /* 0x000000ffff0d7224 */ /* 0x000fce00078e00ff */
[----:B------:R-:W-:-:S07]  /*2eb0*/  LEPC R20, `(.L_x_112) ;  /* 0x000000001014794e */ /* 0x000fce0000000000 */
[----:B-12345:R-:W-:Y:S05]  /*2ec0*/  CALL.ABS.NOINC R14 ;  /* 0x000000000e007343 */ /* 0x03efea0003c00000 */
.L_x_112:
[----:B------:R-:W-:Y:S05]  /*2ed0*/  BSYNC B6 ;  /* 0x0000000000067941 */ /* 0x000fea0003800000 */
.L_x_111:
[----:B------:R-:W-:Y:S01]  /*2ee0*/  SHF.R.U64 R0, R92, 0x3, R93 ;  /* 0x000000035c007819 */ /* 0x000fe2000000125d */
[----:B------:R-:W-:Y:S01]  /*2ef0*/  IMAD.MOV.U32 R9, RZ, RZ, 0x64206420 ;  /* 0x64206420ff097424 */ /* 0x000fe200078e00ff */
[C---:B------:R-:W-:Y:S01]  /*2f00*/  LOP3.LUT R6, R94.reuse, 0x77777777, RZ, 0xc0, !PT ;  /* 0x777777775e067812 */ /* 0x040fe200078ec0ff */
[----:B------:R-:W-:Y:S01]  /*2f10*/  IMAD.MOV.U32 R111, RZ, RZ, -0x7f7f7f80 ;  /* 0x80808080ff6f7424 */ /* 0x000fe200078e00ff */
[----:B------:R-:W-:Y:S01]  /*2f20*/  IADD3 R0, R89, UR52, R0 ;  /* 0x0000003459007c10 */ /* 0x000fe2000fffe000 */
[----:B------:R-:W-:Y:S05]  /*2f30*/  WARPSYNC.ALL ;  /* 0x0000000000007948 */ /* 0x000fea0003800000 */
[----:B------:R-:W-:Y:S01]  /*2f40*/  LDS.U16 R115, [R0+0x200] ;  /* 0x0002000000737984 */ /* 0x000fe20000000400 */
[----:B------:R-:W-:-:S02]  /*2f50*/  LOP3.LUT R5, R94, 0x88888888, R9, 0xea, !PT ;  /* 0x888888885e057812 */ /* 0x000fc400078eea09 */
[--C-:B----4-:R-:W-:Y:S01]  /*2f60*/  LOP3.LUT R112, R106, 0xffffff00, R111.reuse, 0x6a, !PT ;  /* 0xffffff006a707812 */ /* 0x110fe200078e6a6f */
[----:B------:R-:W1:Y:S01]  /*2f70*/  LDS.U16 R4, [R0] ;  /* 0x0000000000047984 */ /* 0x000e620000000400 */
[----:B------:R-:W-:Y:S02]  /*2f80*/  LOP3.LUT R109, R107, 0x80808080, RZ, 0x3c, !PT ;  /* 0x808080806b6d7812 */ /* 0x000fe400078e3cff */
[----:B--2---:R-:W-:Y:S01]  /*2f90*/  LOP3.LUT R110, R105, 0x80808080, RZ, 0x3c, !PT ;  /* 0x80808080696e7812 */ /* 0x004fe200078e3cff */
[----:B------:R-:W-:Y:S01]  /*2fa0*/  LDS.U16 R116, [R0+0x208] ;  /* 0x0002080000747984 */ /* 0x000fe20000000400 */
[----:B------:R-:W-:Y:S02]  /*2fb0*/  LOP3.LUT R111, R104, 0xffffff00, R111, 0x6a, !PT ;  /* 0xffffff00686f7812 */ /* 0x000fe400078e6a6f */
[----:B------:R-:W-:Y:S01]  /*2fc0*/  PRMT R7, R106, R6, R107 ;  /* 0x000000066a077216 */ /* 0x000fe2000000006b */
[----:B------:R3:W2:Y:S01]  /*2fd0*/  LDS.U16 R3, [R0+0x8] ;  /* 0x0000080000037984 */ /* 0x0006a20000000400 */
[----:B------:R-:W-:-:S02]  /*2fe0*/  SHF.R.U32.HI R92, RZ, 0x1, R5 ;  /* 0x00000001ff5c7819 */ /* 0x000fc40000011605 */
[----:B------:R-:W-:Y:S02]  /*2ff0*/  SHF.R.U32.HI R5, RZ, 0x11, R5 ;  /* 0x00000011ff057819 */ /* 0x000fe40000011605 */
[----:B---3--:R-:W-:-:S04]  /*3000*/  PRMT R0, R95, 0x5410, R96 ;  /* 0x000054105f007816 */ /* 0x008fc80000000060 */
[C---:B------:R-:W-:Y:S02]  /*3010*/  LOP3.LUT R10, R0.reuse, 0x77777777, RZ, 0xc0, !PT ;  /* 0x77777777000a7812 */ /* 0x040fe400078ec0ff */
[----:B------:R-:W-:Y:S02]  /*3020*/  LOP3.LUT R9, R0, 0x88888888, R9, 0xea, !PT ;  /* 0x8888888800097812 */ /* 0x000fe400078eea09 */
[----:B------:R-:W-:Y:S02]  /*3030*/  SHF.R.U32.HI R0, RZ, 0x10, R6 ;  /* 0x00000010ff007819 */ /* 0x000fe40000011606 */
[----:B------:R-:W-:Y:S02]  /*3040*/  SHF.R.U32.HI R12, RZ, 0x10, R10 ;  /* 0x00000010ff0c7819 */ /* 0x000fe4000001160a */
[----:B------:R-:W-:Y:S02]  /*3050*/  PRMT R8, R104, R0, R105 ;  /* 0x0000000068087216 */ /* 0x000fe40000000069 */
[----:B------:R-:W-:-:S02]  /*3060*/  PRMT R11, R106, R10, R107 ;  /* 0x0000000a6a0b7216 */ /* 0x000fc4000000006b */
[----:B------:R-:W-:Y:S02]  /*3070*/  SHF.R.U32.HI R94, RZ, 0x1, R9 ;  /* 0x00000001ff5e7819 */ /* 0x000fe40000011609 */
[----:B------:R-:W-:Y:S02]  /*3080*/  PRMT R14, R104, R12, R105 ;  /* 0x0000000c680e7216 */ /* 0x000fe40000000069 */
[C-C-:B------:R-:W-:Y:S02]  /*3090*/  PRMT R6, R112.reuse, R6, R109.reuse ;  /* 0x0000000670067216 */ /* 0x140fe4000000006d */
[----:B------:R-:W-:Y:S02]  /*30a0*/  PRMT R0, R111, R0, R110 ;  /* 0x000000006f007216 */ /* 0x000fe4000000006e */
[----:B------:R-:W-:Y:S02]  /*30b0*/  PRMT R10, R112, R10, R109 ;  /* 0x0000000a700a7216 */ /* 0x000fe4000000006d */
[----:B------:R-:W-:-:S02]  /*30c0*/  SHF.R.U32.HI R9, RZ, 0x11, R9 ;  /* 0x00000011ff097819 */ /* 0x000fc40000011609 */
[----:B------:R-:W-:Y:S02]  /*30d0*/  PRMT R12, R111, R12, R110 ;  /* 0x0000000c6f0c7216 */ /* 0x000fe4000000006e */
[----:B------:R-:W-:Y:S02]  /*30e0*/  PRMT R92, R6, R92, R7 ;  /* 0x0000005c065c7216 */ /* 0x000fe40000000007 */
[----:B------:R-:W-:Y:S02]  /*30f0*/  PRMT R93, R0, R5, R8 ;  /* 0x00000005005d7216 */ /* 0x000fe40000000008 */
[----:B------:R-:W-:Y:S02]  /*3100*/  PRMT R94, R10, R94, R11 ;  /* 0x0000005e0a5e7216 */ /* 0x000fe4000000000b */
[----:B------:R-:W-:Y:S02]  /*3110*/  PRMT R95, R12, R9, R14 ;  /* 0x000000090c5f7216 */ /* 0x000fe4000000000e */
[----:B-1----:R-:W-:-:S02]  /*3120*/  PRMT R115, R4, 0x5410, R115 ;  /* 0x0000541004737816 */ /* 0x002fc40000000073 */
[----:B--2---:R-:W-:-:S07]  /*3130*/  PRMT R116, R3, 0x5410, R116 ;  /* 0x0000541003747816 */ /* 0x004fce0000000074 */
.L_x_105:
[----:B------:R-:W-:-:S06]  /*3140*/  UISETP.NE.AND UP0, UPT, UR50, 0x1, UPT ;  /* 0x000000013200788c */ /* 0x000fcc000bf05270 */
[----:B------:R-:W-:-:S13]  /*3150*/  PLOP3.LUT P0, PT, PT, PT, UP0, 0x80, 0x0 ;  /* 0x000000000000781c */ /* 0x000fda0003f0f008 */
[----:B------:R-:W-:Y:S05]  /*3160*/  @!P0 BRA `(.L_x_113) ;  /* 0x0000001c009c8947 */ /* 0x000fea0003800000 */
[----:B------:R-:W-:Y:S02]  /*3170*/  ULDC UR4, c[0x0][0x28c] ;  /* 0x0000a30000047ab9 */ /* 0x000fe40000000800 */
[----:B------:R-:W-:-:S06]  /*3180*/  UISETP.GT.AND UP0, UPT, UR4, 0x100, UPT ;  /* 0x000001000400788c */ /* 0x000fcc000bf04270 */
[----:B------:R-:W-:-:S05]  /*3190*/  PLOP3.LUT P0, PT, PT, PT, UP0, 0x80, 0x0 ;  /* 0x000000000000781c */ /* 0x000fca0003f0f008 */
[----:B------:R-:W-:Y:S02]  /*31a0*/  @!UP0 UIADD3 UR4, UR53, 0x1, URZ ;  /* 0x0000000135048890 */ /* 0x000fe4000fffe03f */
[----:B------:R-:W-:Y:S02]  /*31b0*/  @!UP0 UMOV UR45, UR53 ;  /* 0x00000035002d8c82 */ /* 0x000fe40008000000 */
[----:B------:R-:W-:-:S04]  /*31c0*/  @!UP0 UISETP.NE.AND UP1, UPT, UR4, 0x7, UPT ;  /* 0x000000070400888c */ /* 0x000fc8000bf25270 */
[----:B------:R-:W-:-:S04]  /*31d0*/  @!UP0 USEL UR4, UR4, URZ, UP1 ;  /* 0x0000003f04048287 */ /* 0x000fc80008800000 */
[----:B------:R-:W-:Y:S02]  /*31e0*/  @!UP0 USHF.L.U32 UR5, UR4, 0xe, URZ ;  /* 0x0000000e04058899 */ /* 0x000fe4000800063f */
[----:B------:R-:W-:-:S04]  /*31f0*/  @!P0 IMAD.U32 R121, RZ, RZ, UR4 ;  /* 0x00000004ff798e24 */ /* 0x000fc8000f8e00ff */
[----:B------:R-:W-:Y:S01]  /*3200*/  @!P0 IMAD.U32 R96, RZ, RZ, UR5 ;  /* 0x00000005ff608e24 */ /* 0x000fe2000f8e00ff */
[----:B------:R-:W-:Y:S06]  /*3210*/  @!P0 BRA `(.L_x_114) ;  /* 0x0000001000cc8947 */ /* 0x000fec0003800000 */
[----:B------:R-:W-:Y:S02]  /*3220*/  UIADD3 UR4, UR53, 0x1, URZ ;  /* 0x0000000135047890 */ /* 0x000fe4000fffe03f */
[----:B------:R-:W-:Y:S02]  /*3230*/  UIADD3 UR6, UR50, -0x1, URZ ;  /* 0xffffffff32067890 */ /* 0x000fe4000fffe03f */
[----:B------:R-:W-:Y:S01]  /*3240*/  UISETP.NE.AND UP0, UPT, UR4, 0x7, UPT ;  /* 0x000000070400788c */ /* 0x000fe2000bf05270 */
[----:B------:R-:W-:-:S03]  /*3250*/  UMOV UR45, UR53 ;  /* 0x00000035002d7c82 */ /* 0x000fc60008000000 */
[----:B------:R-:W-:Y:S01]  /*3260*/  USEL UR5, URZ, 0x1, UP0 ;  /* 0x000000013f057887 */ /* 0x000fe20008000000 */
[----:B------:R-:W-:Y:S01]  /*3270*/  IMAD.U32 R117, RZ, RZ, UR6 ;  /* 0x00000006ff757e24 */ /* 0x000fe2000f8e00ff */
[----:B------:R-:W-:Y:S02]  /*3280*/  USEL UR4, UR4, URZ, UP0 ;  /* 0x0000003f04047287 */ /* 0x000fe40008000000 */
[----:B------:R-:W-:-:S04]  /*3290*/  ULOP3.LUT UR5, UR49, UR5, URZ, 0x3c, !UPT ;  /* 0x0000000531057292 */ /* 0x000fc8000f8e3c3f */
[----:B------:R-:W-:Y:S02]  /*32a0*/  IMAD.U32 R123, RZ, RZ, UR4 ;  /* 0x00000004ff7b7e24 */ /* 0x000fe4000f8e00ff */
[----:B------:R-:W-:-:S07]  /*32b0*/  IMAD.U32 R120, RZ, RZ, UR5 ;  /* 0x00000005ff787e24 */ /* 0x000fce000f8e00ff */
.L_x_128:
[----:B------:R-:W-:Y:S01]  /*32c0*/  IMAD.MOV.U32 R119, RZ, RZ, 0x40000040 ;  /* 0x40000040ff777424 */ /* 0x000fe200078e00ff */
[----:B------:R-:W-:Y:S01]  /*32d0*/  LEA R118, R123, UR44, 0xa ;  /* 0x0000002c7b767c11 */ /* 0x000fe2000f8e50ff */
[----:B------:R-:W-:Y:S05]  /*32e0*/  YIELD ;  /* 0x0000000000007946 */ /* 0x000fea0003800000 */
[----:B------:R-:W-:Y:S05]  /*32f0*/  WARPSYNC.ALL ;  /* 0x0000000000007948 */ /* 0x000fea0003800000 */
[----:B------:R-:W-:Y:S01]  /*3300*/  R2UR UR6, R118 ;  /* 0x00000000760672ca */ /* 0x000fe200000e0000 */
[----:B------:R-:W-:Y:S01]  /*3310*/  WARPGROUP.ARRIVE ;  /* 0x00000000000079c5 */ /* 0x000fe20000000000 */
[----:B------:R-:W-:Y:S01]  /*3320*/  R2UR UR7, R119 ;  /* 0x00000000770772ca */ /* 0x000fe200000e0000 */
[----:B------:R-:W-:Y:S01]  /*3330*/  VIADD R121, R123, 0x1 ;  /* 0x000000017b797836 */ /* 0x000fe20000000000 */
[----:B------:R-:W-:-:S04]  /*3340*/  ISETP.NE.AND P1, PT, R124, 0x3, PT ;  /* 0x000000037c00780c */ /* 0x000fc80003f25270 */
[----:B------:R-:W-:-:S04]  /*3350*/  ISETP.NE.AND P0, PT, R121, 0x7, PT ;  /* 0x000000077900780c */ /* 0x000fc80003f05270 */
[----:B------:R-:W-:Y:S02]  /*3360*/  SEL R3, RZ, 0x1, P0 ;  /* 0x00000001ff037807 */ /* 0x000fe40000000000 */
[----:B------:R-:W-:Y:S01]  /*3370*/  SEL R121, R121, RZ, P0 ;  /* 0x000000ff79797207 */ /* 0x000fe20000000000 */
[----:B------:R-:W-:Y:S01]  /*3380*/  QGMMA.64x128x32.F32.E4M3.E4M3 R24, R92, gdesc[UR4], R24, gsb0 ;  /* 0x01e000045c187df3 */ /* 0x000fe20008000818 */
[----:B------:R-:W-:Y:S02]  /*3390*/  LOP3.LUT R120, R120, R3, RZ, 0x3c, !PT ;  /* 0x0000000378787212 */ /* 0x000fe400078e3cff */
[----:B------:R-:W-:Y:S02]  /*33a0*/  WARPGROUP.DEPBAR.LE gsb0, 0x0 ;  /* 0x00008000000079c5 */ /* 0x000fe40000010000 */
[----:B------:R-:W-:Y:S05]  /*33b0*/  @!P1 BRA `(.L_x_115) ;  /* 0x0000000000049947 */ /* 0x000fea0003800000 */
[----:B------:R-:W-:Y:S01]  /*33c0*/  BPT.TRAP 0x1 ;  /* 0x000000040000795c */ /* 0x000fe20000300000 */
.L_x_115:
[----:B------:R-:W-:Y:S01]  /*33d0*/  LEA R0, R121, UR52, 0x3 ;  /* 0x0000003479007c11 */ /* 0x000fe2000f8e18ff */
[----:B------:R-:W-:Y:S01]  /*33e0*/  IMAD R94, R123, 0x4000, R114 ;  /* 0x000040007b5e7824 */ /* 0x000fe200078e0272 */
[----:B------:R-:W-:-:S03]  /*33f0*/  SHF.L.U32 R3, R120, 0x1f, RZ ;  /* 0x0000001f78037819 */ /* 0x000fc600000006ff */
[----:B------:R-:W-:Y:S01]  /*3400*/  IMAD.WIDE R92, R94, 0x4, RZ ;  /* 0x000000045e5c7825 */ /* 0x000fe200078e02ff */
[----:B------:R-:W1:Y:S02]  /*3410*/  SYNCS.PHASECHK.TRANS64.TRYWAIT P0, [R0+URZ], R3 ;  /* 0x00000003000075a7 */ /* 0x000e64000800017f */
[----:B------:R-:W-:Y:S02]  /*3420*/  LOP3.LUT R95, R92, R90, RZ, 0xfc, !PT ;  /* 0x0000005a5c5f7212 */ /* 0x000fe400078efcff */
[----:B-1----:R-:W-:Y:S02]  /*3430*/  P2R R125, PR, RZ, 0x1 ;  /* 0x00000001ff7d7803 */ /* 0x002fe40000000000 */
[----:B------:R-:W-:-:S13]  /*3440*/  LOP3.LUT P0, RZ, R95, 0x4, RZ, 0xc0, !PT ;  /* 0x000000045fff7812 */ /* 0x000fda000780c0ff */
        /* <DEDUP_REMOVED lines=17> */
.L_x_116:
[----:B------:R-:W-:Y:S01]  /*3560*/  IMAD.MOV.U32 R5, RZ, RZ, 0x64206420 ;  /* 0x64206420ff057424 */ /* 0x000fe200078e00ff */
[C---:B------:R-:W-:Y:S01]  /*3570*/  LOP3.LUT R0, R115.reuse, 0x77777777, RZ, 0xc0, !PT ;  /* 0x7777777773007812 */ /* 0x040fe200078ec0ff */
[----:B------:R-:W-:Y:S01]  /*3580*/  IMAD.MOV.U32 R7, RZ, RZ, 0x40000040 ;  /* 0x40000040ff077424 */ /* 0x000fe200078e00ff */
[----:B------:R-:W-:Y:S05]  /*3590*/  WARPSYNC.ALL ;  /* 0x0000000000007948 */ /* 0x000fea0003800000 */
[--C-:B------:R-:W-:Y:S01]  /*35a0*/  LOP3.LUT R115, R115, 0x88888888, R5.reuse, 0xea, !PT ;  /* 0x8888888873737812 */ /* 0x100fe200078eea05 */
[----:B------:R-:W-:Y:S01]  /*35b0*/  VIADD R6, R118, 0x2 ;  /* 0x0000000276067836 */ /* 0x000fe20000000000 */
[----:B------:R-:W-:-:S02]  /*35c0*/  LOP3.LUT R5, R116, 0x88888888, R5, 0xea, !PT ;  /* 0x8888888874057812 */ /* 0x000fc400078eea05 */
[----:B------:R-:W-:Y:S02]  /*35d0*/  LOP3.LUT R116, R116, 0x77777777, RZ, 0xc0, !PT ;  /* 0x7777777774747812 */ /* 0x000fe400078ec0ff */
[----:B------:R-:W-:Y:S02]  /*35e0*/  R2UR UR7, R7 ;  /* 0x00000000070772ca */ /* 0x000fe400000e0000 */
[-C--:B------:R-:W-:Y:S02]  /*35f0*/  PRMT R3, R106, R0.reuse, R107 ;  /* 0x000000006a037216 */ /* 0x080fe4000000006b */
[----:B------:R-:W-:Y:S02]  /*3600*/  PRMT R4, R112, R0, R109 ;  /* 0x0000000070047216 */ /* 0x000fe4000000006d */
[----:B------:R-:W-:Y:S02]  /*3610*/  SHF.R.U32.HI R0, RZ, 0x10, R0 ;  /* 0x00000010ff007819 */ /* 0x000fe40000011600 */
[----:B------:R-:W-:-:S02]  /*3620*/  PRMT R7, R106, R116, R107 ;  /* 0x000000746a077216 */ /* 0x000fc4000000006b */
[----:B------:R-:W-:Y:S02]  /*3630*/  PRMT R8, R112, R116, R109 ;  /* 0x0000007470087216 */ /* 0x000fe4000000006d */
[----:B------:R-:W-:Y:S02]  /*3640*/  SHF.R.U32.HI R116, RZ, 0x10, R116 ;  /* 0x00000010ff747819 */ /* 0x000fe40000011674 */
[----:B------:R-:W-:Y:S02]  /*3650*/  R2UR UR6, R6 ;  /* 0x00000000060672ca */ /* 0x000fe400000e0000 */
[----:B------:R-:W-:Y:S02]  /*3660*/  PRMT R6, R104, R0, R105 ;  /* 0x0000000068067216 */ /* 0x000fe40000000069 */
[----:B------:R-:W-:Y:S02]  /*3670*/  SHF.R.U32.HI R98, RZ, 0x1, R5 ;  /* 0x00000001ff627819 */ /* 0x000fe40000011605 */
[----:B------:R-:W-:-:S02]  /*3680*/  SHF.R.U32.HI R96, RZ, 0x1, R115 ;  /* 0x00000001ff607819 */ /* 0x000fc40000011673 */
[----:B------:R-:W-:Y:S02]  /*3690*/  SHF.R.U32.HI R97, RZ, 0x11, R115 ;  /* 0x00000011ff617819 */ /* 0x000fe40000011673 */
[C-C-:B------:R-:W-:Y:S02]  /*36a0*/  PRMT R0, R111.reuse, R0, R110.reuse ;  /* 0x000000006f007216 */ /* 0x140fe4000000006e */
[----:B------:R-:W-:Y:S02]  /*36b0*/  SHF.R.U32.HI R5, RZ, 0x11, R5 ;  /* 0x00000011ff057819 */ /* 0x000fe40000011605 */
[-C--:B------:R-:W-:Y:S02]  /*36c0*/  PRMT R10, R104, R116.reuse, R105 ;  /* 0x00000074680a7216 */ /* 0x080fe40000000069 */
[----:B------:R-:W-:Y:S02]  /*36d0*/  PRMT R99, R111, R116, R110 ;  /* 0x000000746f637216 */ /* 0x000fe4000000006e */
[----:B------:R-:W-:Y:S01]  /*36e0*/  PRMT R96, R4, R96, R3 ;  /* 0x0000006004607216 */ /* 0x000fe20000000003 */
[----:B------:R-:W-:Y:S01]  /*36f0*/  IMAD.MOV.U32 R4, RZ, RZ, R90 ;  /* 0x000000ffff047224 */ /* 0x000fe200078e005a */
[----:B------:R-:W-:-:S02]  /*3700*/  PRMT R97, R0, R97, R6 ;  /* 0x0000006100617216 */ /* 0x000fc40000000006 */
[----:B------:R-:W-:Y:S02]  /*3710*/  PRMT R98, R8, R98, R7 ;  /* 0x0000006208627216 */ /* 0x000fe40000000007 */
[----:B------:R-:W-:Y:S01]  /*3720*/  PRMT R99, R99, R5, R10 ;  /* 0x0000000563637216 */ /* 0x000fe2000000000a */
[----:B------:R-:W-:Y:S01]  /*3730*/  IMAD.MOV.U32 R5, RZ, RZ, RZ ;  /* 0x000000ffff057224 */ /* 0x000fe200078e00ff */
[----:B------:R-:W-:Y:S01]  /*3740*/  SHF.R.U64 R0, R95, 0x3, R93 ;  /* 0x000000035f007819 */ /* 0x000fe2000000125d */
[----:B------:R-:W-:Y:S01]  /*3750*/  IMAD.IADD R93, R103, 0x1, R94 ;  /* 0x00000001675d7824 */ /* 0x000fe200078e025e */
[----:B------:R-:W-:Y:S02]  /*3760*/  WARPGROUP.ARRIVE ;  /* 0x00000000000079c5 */ /* 0x000fe40000000000 */
[----:B------:R-:W-:Y:S01]  /*3770*/  IADD3 R0, R89, UR52, R0 ;  /* 0x0000003459007c10 */ /* 0x000fe2000fffe000 */
[----:B------:R-:W-:-:S03]  /*3780*/  IMAD.WIDE R92, R93, 0x4, R4 ;  /* 0x000000045d5c7825 */ /* 0x000fc600078e0204 */
[----:B------:R-:W-:Y:S01]  /*3790*/  QGMMA.64x128x32.F32.E4M3.E4M3 R24, R96, gdesc[UR4], R24, gsb0 ;  /* 0x01e0000460187df3 */ /* 0x000fe20008000818 */
[----:B------:R-:W-:Y:S02]  /*37a0*/  LOP3.LUT P0, RZ, R92, 0x4, RZ, 0xc0, !PT ;  /* 0x000000045cff7812 */ /* 0x000fe4000780c0ff */
        /* <DEDUP_REMOVED lines=23> */
.L_x_117:
[----:B---34-:R-:W-:Y:S01]  /*3920*/  PRMT R0, R95, 0x5410, R96 ;  /* 0x000054105f007816 */ /* 0x018fe20000000060 */
[----:B------:R-:W-:Y:S01]  /*3930*/  VIADD R6, R118, 0x4 ;  /* 0x0000000476067836 */ /* 0x000fe20000000000 */
[----:B------:R-:W-:Y:S01]  /*3940*/  LOP3.LUT R4, R94, 0x77777777, RZ, 0xc0, !PT ;  /* 0x777777775e047812 */ /* 0x000fe200078ec0ff */
[----:B------:R-:W-:Y:S01]  /*3950*/  IMAD.MOV.U32 R7, RZ, RZ, 0x40000040 ;  /* 0x40000040ff077424 */ /* 0x000fe200078e00ff */
[----:B------:R-:W-:Y:S01]  /*3960*/  LOP3.LUT R8, R0, 0x77777777, RZ, 0xc0, !PT ;  /* 0x7777777700087812 */ /* 0x000fe200078ec0ff */
[----:B------:R-:W-:Y:S01]  /*3970*/  IMAD.MOV.U32 R11, RZ, RZ, 0x64206420 ;  /* 0x64206420ff0b7424 */ /* 0x000fe200078e00ff */
[----:B------:R-:W-:Y:S05]  /*3980*/  WARPSYNC.ALL ;  /* 0x0000000000007948 */ /* 0x000fea0003800000 */
[----:B------:R-:W-:Y:S01]  /*3990*/  R2UR UR6, R6 ;  /* 0x00000000060672ca */ /* 0x000fe200000e0000 */
[----:B------:R-:W-:Y:S01]  /*39a0*/  VIADD R118, R118, 0x6 ;  /* 0x0000000676767836 */ /* 0x000fe20000000000 */
[----:B------:R-:W-:Y:S01]  /*39b0*/  R2UR UR7, R7 ;  /* 0x00000000070772ca */ /* 0x000fe200000e0000 */
[----:B------:R-:W-:Y:S01]  /*39c0*/  IMAD.MOV.U32 R119, RZ, RZ, 0x40000040 ;  /* 0x40000040ff777424 */ /* 0x000fe200078e00ff */
[----:B------:R-:W-:-:S02]  /*39d0*/  PRMT R5, R106, R4, R107 ;  /* 0x000000046a057216 */ /* 0x000fc4000000006b */
[----:B------:R-:W-:Y:S02]  /*39e0*/  PRMT R6, R112, R4, R109 ;  /* 0x0000000470067216 */ /* 0x000fe4000000006d */
[--C-:B------:R-:W-:Y:S02]  /*39f0*/  LOP3.LUT R3, R94, 0x88888888, R11.reuse, 0xea, !PT ;  /* 0x888888885e037812 */ /* 0x100fe400078eea0b */
[----:B------:R-:W-:Y:S02]  /*3a00*/  SHF.R.U32.HI R4, RZ, 0x10, R4 ;  /* 0x00000010ff047819 */ /* 0x000fe40000011604 */
[----:B------:R-:W-:Y:S02]  /*3a10*/  LOP3.LUT R7, R0, 0x88888888, R11, 0xea, !PT ;  /* 0x8888888800077812 */ /* 0x000fe400078eea0b */
[----:B------:R-:W-:Y:S02]  /*3a20*/  SHF.R.U32.HI R10, RZ, 0x10, R8 ;  /* 0x00000010ff0a7819 */ /* 0x000fe40000011608 */
[----:B------:R-:W-:-:S02]  /*3a30*/  SHF.R.U32.HI R96, RZ, 0x1, R3 ;  /* 0x00000001ff607819 */ /* 0x000fc40000011603 */
[----:B------:R-:W-:Y:S02]  /*3a40*/  PRMT R0, R104, R4, R105 ;  /* 0x0000000468007216 */ /* 0x000fe40000000069 */
[----:B------:R-:W-:Y:S02]  /*3a50*/  PRMT R9, R106, R8, R107 ;  /* 0x000000086a097216 */ /* 0x000fe4000000006b */
[----:B------:R-:W-:Y:S02]  /*3a60*/  SHF.R.U32.HI R98, RZ, 0x1, R7 ;  /* 0x00000001ff627819 */ /* 0x000fe40000011607 */
[----:B------:R-:W-:Y:S02]  /*3a70*/  PRMT R12, R104, R10, R105 ;  /* 0x0000000a680c7216 */ /* 0x000fe40000000069 */
[----:B------:R-:W-:Y:S02]  /*3a80*/  SHF.R.U32.HI R3, RZ, 0x11, R3 ;  /* 0x00000011ff037819 */ /* 0x000fe40000011603 */
[----:B------:R-:W-:-:S02]  /*3a90*/  PRMT R4, R111, R4, R110 ;  /* 0x000000046f047216 */ /* 0x000fc4000000006e */
[----:B------:R-:W-:Y:S02]  /*3aa0*/  PRMT R8, R112, R8, R109 ;  /* 0x0000000870087216 */ /* 0x000fe4000000006d */
[----:B------:R-:W-:Y:S02]  /*3ab0*/  SHF.R.U32.HI R7, RZ, 0x11, R7 ;  /* 0x00000011ff077819 */ /* 0x000fe40000011607 */
[----:B------:R-:W-:Y:S02]  /*3ac0*/  PRMT R10, R111, R10, R110 ;  /* 0x0000000a6f0a7216 */ /* 0x000fe4000000006e */
[----:B------:R-:W-:Y:S02]  /*3ad0*/  PRMT R96, R6, R96, R5 ;  /* 0x0000006006607216 */ /* 0x000fe40000000005 */
[----:B------:R-:W-:Y:S02]  /*3ae0*/  PRMT R97, R4, R3, R0 ;  /* 0x0000000304617216 */ /* 0x000fe40000000000 */
[----:B------:R-:W-:-:S02]  /*3af0*/  PRMT R98, R8, R98, R9 ;  /* 0x0000006208627216 */ /* 0x000fc40000000009 */
[----:B------:R-:W-:Y:S02]  /*3b00*/  PRMT R99, R10, R7, R12 ;  /* 0x000000070a637216 */ /* 0x000fe4000000000c */
[----:B------:R-:W-:Y:S02]  /*3b10*/  SHF.R.U64 R0, R92, 0x3, R93 ;  /* 0x000000035c007819 */ /* 0x000fe4000000125d */
[----:B------:R-:W-:Y:S01]  /*3b20*/  WARPGROUP.ARRIVE ;  /* 0x00000000000079c5 */ /* 0x000fe20000000000 */
[----:B------:R-:W-:Y:S02]  /*3b30*/  ISETP.NE.AND P6, PT, R124, 0x3, PT ;  /* 0x000000037c00780c */ /* 0x000fe40003fc5270 */
[----:B------:R-:W-:-:S03]  /*3b40*/  IADD3 R0, R89, UR52, R0 ;  /* 0x0000003459007c10 */ /* 0x000fc6000fffe000 */
[----:B------:R-:W-:Y:S01]  /*3b50*/  QGMMA.64x128x32.F32.E4M3.E4M3 R24, R96, gdesc[UR4], R24, gsb0 ;  /* 0x01e0000460187df3 */ /* 0x000fe20008000818 */
[----:B------:R-:W-:Y:S02]  /*3b60*/  R2UR UR6, R118 ;  /* 0x00000000760672ca */ /* 0x000fe400000e0000 */
[----:B------:R-:W-:Y:S01]  /*3b70*/  R2UR UR7, R119 ;  /* 0x00000000770772ca */ /* 0x000fe200000e0000 */
        /* <DEDUP_REMOVED lines=17> */
[----:B------:R-:W-:-:S02]  /*3c90*/  PRMT R0, R104, R4, R105 ;  /* 0x0000000468007216 */ /* 0x000fc40000000069 */
[----:B------:R-:W-:Y:S02]  /*3ca0*/  PRMT R104, R104, R8, R105 ;  /* 0x0000000868687216 */ /* 0x000fe40000000069 */
[----:B------:R-:W-:Y:S02]  /*3cb0*/  SHF.R.U32.HI R96, RZ, 0x1, R3 ;  /* 0x00000001ff607819 */ /* 0x000fe40000011603 */
[----:B------:R-:W-:Y:S02]  /*3cc0*/  SHF.R.U32.HI R98, RZ, 0x1, R7 ;  /* 0x00000001ff627819 */ /* 0x000fe40000011607 */
[C-C-:B------:R-:W-:Y:S02]  /*3cd0*/  PRMT R4, R111.reuse, R4, R110.reuse ;  /* 0x000000046f047216 */ /* 0x140fe4000000006e */
[----:B------:R-:W-:Y:S02]  /*3ce0*/  PRMT R8, R111, R8, R110 ;  /* 0x000000086f087216 */ /* 0x000fe4000000006e */
[----:B------:R-:W-:-:S02]  /*3cf0*/  SHF.R.U32.HI R3, RZ, 0x11, R3 ;  /* 0x00000011ff037819 */ /* 0x000fc40000011603 */
[----:B------:R-:W-:Y:S02]  /*3d00*/  SHF.R.U32.HI R7, RZ, 0x11, R7 ;  /* 0x00000011ff077819 */ /* 0x000fe40000011607 */
[----:B------:R-:W-:Y:S02]  /*3d10*/  PRMT R96, R6, R96, R5 ;  /* 0x0000006006607216 */ /* 0x000fe40000000005 */
[----:B------:R-:W-:Y:S02]  /*3d20*/  PRMT R97, R4, R3, R0 ;  /* 0x0000000304617216 */ /* 0x000fe40000000000 */
[----:B------:R-:W-:Y:S02]  /*3d30*/  PRMT R98, R109, R98, R107 ;  /* 0x000000626d627216 */ /* 0x000fe4000000006b */
[----:B------:R-:W-:-:S04]  /*3d40*/  PRMT R99, R8, R7, R104 ;  /* 0x0000000708637216 */ /* 0x000fc80000000068 */
[----:B------:R-:W-:-:S06]  /*3d50*/  WARPGROUP.ARRIVE ;  /* 0x00000000000079c5 */ /* 0x000fcc0000000000 */
[----:B------:R-:W-:Y:S03]  /*3d60*/  QGMMA.64x128x32.F32.E4M3.E4M3 R24, R96, gdesc[UR4], R24, gsb0 ;  /* 0x01e0000460187df3 */ /* 0x000fe60008000818 */
[----:B------:R-:W-:Y:S02]  /*3d70*/  WARPGROUP.DEPBAR.LE gsb0, 0x0 ;  /* 0x00008000000079c5 */ /* 0x000fe40000010000 */
[----:B------:R-:W-:Y:S05]  /*3d80*/  @!P6 BRA `(.L_x_118) ;  /* 0x000000000004e947 */ /* 0x000fea0003800000 */
[----:B------:R-:W-:Y:S01]  /*3d90*/  BPT.TRAP 0x1 ;  /* 0x000000040000795c */ /* 0x000fe20000300000 */
.L_x_118:
[----:B------:R-:W-:Y:S01]  /*3da0*/  ULEA UR4, UR45, UR52, 0x3 ;  /* 0x000000342d047291 */ /* 0x000fe2000f8e183f */
[----:B------:R-:W-:-:S03]  /*3db0*/  ISETP.GT.U32.AND P0, PT, R22, 0x1, PT ;  /* 0x000000011600780c */ /* 0x000fc60003f04070 */
[----:B------:R-:W-:-:S04]  /*3dc0*/  UIADD3 UR4, UR4, 0x38, URZ ;  /* 0x0000003804047890 */ /* 0x000fc8000fffe03f */
[----:B------:R-:W-:-:S09]  /*3dd0*/  UPRMT UR4, URZ, 0x654, UR4 ;  /* 0x000006543f047896 */ /* 0x000fd20008000004 */
[----:B------:R-:W-:Y:S01]  /*3de0*/  SYNCS.ARRIVE.TRANS64.RED.A1T0 RZ, [UR4], RZ ;  /* 0x000000ffffff79a7 */ /* 0x000fe20008100404 */
[----:B------:R-:W-:Y:S05]  /*3df0*/  @P0 BRA `(.L_x_119) ;  /* 0x0000000000040947 */ /* 0x000fea0003800000 */
[----:B------:R-:W-:Y:S01]  /*3e00*/  BPT.TRAP 0x1 ;  /* 0x000000040000795c */ /* 0x000fe20000300000 */
.L_x_119:
[----:B------:R-:W-:-:S04]  /*3e10*/  UIADD3 UR45, UR45, 0x1, URZ ;  /* 0x000000012d2d7890 */ /* 0x000fc8000fffe03f */
[----:B------:R-:W-:-:S04]  /*3e20*/  UISETP.NE.AND UP0, UPT, UR45, 0x7, UPT ;  /* 0x000000072d00788c */ /* 0x000fc8000bf05270 */
[----:B------:R-:W-:Y:S01]  /*3e30*/  USEL UR45, UR45, URZ, UP0 ;  /* 0x0000003f2d2d7287 */ /* 0x000fe20008000000 */
[----:B------:R-:W-:Y:S11]  /*3e40*/  @!P6 BRA `(.L_x_120) ;  /* 0x000000000004e947 */ /* 0x000ff60003800000 */
[----:B------:R-:W-:Y:S01]  /*3e50*/  BPT.TRAP 0x1 ;  /* 0x000000040000795c */ /* 0x000fe20000300000 */
.L_x_120:
[----:B------:R-:W-:Y:S01]  /*3e60*/  ISETP.NE.AND P0, PT, R125, RZ, PT ;  /* 0x000000ff7d00720c */ /* 0x000fe20003f05270 */
[----:B------:R-:W-:Y:S01]  /*3e70*/  IMAD.SHL.U32 R96, R121, 0x4000, RZ ;  /* 0x0000400079607824 */ /* 0x000fe200078e00ff */
[----:B------:R-:W-:Y:S03]  /*3e80*/  BSSY B0, `(.L_x_121) ;  /* 0x000000c000007945 */ /* 0x000fe60003800000 */
[----:B------:R-:W-:-:S03]  /*3e90*/  IMAD.WIDE R92, R96, 0x4, RZ ;  /* 0x00000004605c7825 */ /* 0x000fc600078e02ff */
[----:B------:R-:W-:-:S04]  /*3ea0*/  LOP3.LUT R95, R92, R90, RZ, 0xfc, !PT ;  /* 0x0000005a5c5f7212 */ /* 0x000fc800078efcff */
[----:B------:R-:W-:Y:S01]  /*3eb0*/  LOP3.LUT P1, RZ, R95, 0x4, RZ, 0xc0, !PT ;  /* 0x000000045fff7812 */ /* 0x000fe2000782c0ff */
[----:B------:R-:W-:-:S12]  /*3ec0*/  @P0 BRA `(.L_x_122) ;  /* 0x00000000001c0947 */ /* 0x000fd80003800000 */
[----:B------:R-:W-:Y:S01]  /*3ed0*/  VIADD R0, R123, 0x1 ;  /* 0x000000017b007836 */ /* 0x000fe20000000000 */
[----:B------:R-:W-:-:S04]  /*3ee0*/  SHF.L.U32 R3, R120, 0x1f, RZ ;  /* 0x0000001f78037819 */ /* 0x000fc800000006ff */
[----:B------:R-:W-:-:S04]  /*3ef0*/  ISETP.NE.AND P0, PT, R0, 0x7, PT ;  /* 0x000000070000780c */ /* 0x000fc80003f05270 */
[----:B------:R-:W-:-:S04]  /*3f00*/  SEL R0, R0, RZ, P0 ;  /* 0x000000ff00007207 */ /* 0x000fc80000000000 */
[----:B------:R-:W-:-:S04]  /*3f10*/  LEA R0, R0, UR52, 0x3 ;  /* 0x0000003400007c11 */ /* 0x000fc8000f8e18ff */
[----:B------:R-:W1:Y:S02]  /*3f20*/  SYNCS.PHASECHK.TRANS64.TRYWAIT P0, [R0+URZ], R3 ;  /* 0x00000003000075a7 */ /* 0x000e64000800017f */
[----:B-1----:R-:W-:Y:S05]  /*3f30*/  @!P0 BRA `(.L_x_123) ;  /* 0x0000007000ec8947 */ /* 0x002fea0003800000 */
.L_x_122:
[----:B------:R-:W-:Y:S05]  /*3f40*/  BSYNC B0 ;  /* 0x0000000000007941 */ /* 0x000fea0003800000 */
.L_x_121:
[----:B------:R-:W-:Y:S04]  /*3f50*/  BSSY B6, `(.L_x_124) ;  /* 0x0000012000067945 */ /* 0x000fe80003800000 */
        /* <DEDUP_REMOVED lines=17> */
.L_x_125:
[----:B------:R-:W-:Y:S05]  /*4070*/  BSYNC B6 ;  /* 0x0000000000067941 */ /* 0x000fea0003800000 */
.L_x_124:
[----:B-1----:R-:W-:Y:S01]  /*4080*/  IMAD.SHL.U32 R3, R121, 0x80, RZ ;  /* 0x0000008079037824 */ /* 0x002fe200078e00ff */
[----:B------:R-:W-:Y:S01]  /*4090*/  SHF.R.U64 R0, R95, 0x3, R93 ;  /* 0x000000035f007819 */ /* 0x000fe2000000125d */
[----:B------:R-:W-:Y:S01]  /*40a0*/  IMAD.IADD R93, R103, 0x1, R96 ;  /* 0x00000001675d7824 */ /* 0x000fe200078e0260 */
[----:B------:R-:W-:Y:S01]  /*40b0*/  BSSY B6, `(.L_x_126) ;  /* 0x0000020000067945 */ /* 0x000fe20003800000 */
[----:B------:R-:W-:Y:S01]  /*40c0*/  IMAD.MOV.U32 R5, RZ, RZ, RZ ;  /* 0x000000ffff057224 */ /* 0x000fe200078e00ff */
[----:B------:R-:W-:Y:S02]  /*40d0*/  LOP3.LUT R3, R108, R3, RZ, 0xfc, !PT ;  /* 0x000000036c037212 */ /* 0x000fe400078efcff */
        /* <DEDUP_REMOVED lines=29> */
.L_x_127:
[----:B------:R-:W-:Y:S05]  /*42b0*/  BSYNC B6 ;  /* 0x0000000000067941 */ /* 0x000fea0003800000 */
.L_x_126:
[----:B------:R-:W-:Y:S01]  /*42c0*/  SHF.R.U64 R0, R92, 0x3, R93 ;  /* 0x000000035c007819 */ /* 0x000fe2000000125d */
[----:B------:R-:W-:Y:S01]  /*42d0*/  IMAD.MOV.U32 R9, RZ, RZ, 0x64206420 ;  /* 0x64206420ff097424 */ /* 0x000fe200078e00ff */
[C---:B------:R-:W-:Y:S01]  /*42e0*/  LOP3.LUT R6, R94.reuse, 0x77777777, RZ, 0xc0, !PT ;  /* 0x777777775e067812 */ /* 0x040fe200078ec0ff */
[----:B------:R-:W-:Y:S01]  /*42f0*/  IMAD.MOV.U32 R111, RZ, RZ, -0x7f7f7f80 ;  /* 0x80808080ff6f7424 */ /* 0x000fe200078e00ff */
[----:B------:R-:W-:Y:S01]  /*4300*/  IADD3 R0, R89, UR52, R0 ;  /* 0x0000003459007c10 */ /* 0x000fe2000fffe000 */
[----:B------:R-:W-:Y:S01]  /*4310*/  IMAD.MOV.U32 R123, RZ, RZ, R121 ;  /* 0x000000ffff7b7224 */ /* 0x000fe200078e0079 */
[----:B----4-:R-:W-:Y:S02]  /*4320*/  LOP3.LUT R109, R107, 0x80808080, RZ, 0x3c, !PT ;  /* 0x808080806b6d7812 */ /* 0x010fe400078e3cff */
[----:B------:R-:W-:Y:S01]  /*4330*/  LOP3.LUT R5, R94, 0x88888888, R9, 0xea, !PT ;  /* 0x888888885e057812 */ /* 0x000fe200078eea09 */
[----:B------:R-:W-:Y:S01]  /*4340*/  LDS.U16 R115, [R0+0x200] ;  /* 0x0002000000737984 */ /* 0x000fe20000000400 */
[----:B------:R-:W-:-:S02]  /*4350*/  LOP3.LUT R112, R106, 0xffffff00, R111, 0x6a, !PT ;  /* 0xffffff006a707812 */ /* 0x000fc400078e6a6f */
[-C--:B------:R-:W-:Y:S01]  /*4360*/  PRMT R7, R106, R6.reuse, R107 ;  /* 0x000000066a077216 */ /* 0x080fe2000000006b */
[----:B------:R-:W1:Y:S01]  /*4370*/  LDS.U16 R4, [R0] ;  /* 0x0000000000047984 */ /* 0x000e620000000400 */
[----:B------:R-:W-:Y:S02]  /*4380*/  SHF.R.U32.HI R92, RZ, 0x1, R5 ;  /* 0x00000001ff5c7819 */ /* 0x000fe40000011605 */
[----:B------:R-:W-:Y:S01]  /*4390*/  PRMT R8, R112, R6, R109 ;  /* 0x0000000670087216 */ /* 0x000fe2000000006d */
[----:B------:R-:W-:Y:S01]  /*43a0*/  LDS.U16 R116, [R0+0x208] ;  /* 0x0002080000747984 */ /* 0x000fe20000000400 */
[C---:B------:R-:W-:Y:S01]  /*43b0*/  ISETP.GT.AND P0, PT, R117.reuse, 0x2, PT ;  /* 0x000000027500780c */ /* 0x040fe20003f04270 */
[----:B------:R-:W-:Y:S01]  /*43c0*/  VIADD R117, R117, 0xffffffff ;  /* 0xffffffff75757836 */ /* 0x000fe20000000000 */
[----:B------:R-:W-:Y:S01]  /*43d0*/  PRMT R92, R8, R92, R7 ;  /* 0x0000005c085c7216 */ /* 0x000fe20000000007 */
[----:B------:R3:W4:Y:S01]  /*43e0*/  LDS.U16 R3, [R0+0x8] ;  /* 0x0000080000037984 */ /* 0x0007220000000400 */
[----:B------:R-:W-:-:S02]  /*43f0*/  SHF.R.U32.HI R6, RZ, 0x10, R6 ;  /* 0x00000010ff067819 */ /* 0x000fc40000011606 */
[----:B--2---:R-:W-:Y:S02]  /*4400*/  LOP3.LUT R110, R105, 0x80808080, RZ, 0x3c, !PT ;  /* 0x80808080696e7812 */ /* 0x004fe400078e3cff */
[----:B------:R-:W-:Y:S02]  /*4410*/  LOP3.LUT R111, R104, 0xffffff00, R111, 0x6a, !PT ;  /* 0xffffff00686f7812 */ /* 0x000fe400078e6a6f */
[----:B------:R-:W-:Y:S02]  /*4420*/  SHF.R.U32.HI R5, RZ, 0x11, R5 ;  /* 0x00000011ff057819 */ /* 0x000fe40000011605 */
[----:B---3--:R-:W-:-:S04]  /*4430*/  PRMT R0, R95, 0x5410, R98 ;  /* 0x000054105f007816 */ /* 0x008fc80000000062 */
[C---:B------:R-:W-:Y:S02]  /*4440*/  LOP3.LUT R8, R0.reuse, 0x77777777, RZ, 0xc0, !PT ;  /* 0x7777777700087812 */ /* 0x040fe400078ec0ff */
[----:B------:R-:W-:Y:S02]  /*4450*/  LOP3.LUT R7, R0, 0x88888888, R9, 0xea, !PT ;  /* 0x8888888800077812 */ /* 0x000fe400078eea09 */
[----:B------:R-:W-:Y:S02]  /*4460*/  SHF.R.U32.HI R10, RZ, 0x10, R8 ;  /* 0x00000010ff0a7819 */ /* 0x000fe40000011608 */
[----:B------:R-:W-:Y:S02]  /*4470*/  PRMT R0, R104, R6, R105 ;  /* 0x0000000668007216 */ /* 0x000fe40000000069 */
[----:B------:R-:W-:Y:S02]  /*4480*/  PRMT R9, R106, R8, R107 ;  /* 0x000000086a097216 */ /* 0x000fe4000000006b */
[----:B------:R-:W-:-:S02]  /*4490*/  SHF.R.U32.HI R94, RZ, 0x1, R7 ;  /* 0x00000001ff5e7819 */ /* 0x000fc40000011607 */
[----:B------:R-:W-:Y:S02]  /*44a0*/  PRMT R12, R104, R10, R105 ;  /* 0x0000000a680c7216 */ /* 0x000fe40000000069 */
[C-C-:B------:R-:W-:Y:S02]  /*44b0*/  PRMT R6, R111.reuse, R6, R110.reuse ;  /* 0x000000066f067216 */ /* 0x140fe4000000006e */
[----:B------:R-:W-:Y:S02]  /*44c0*/  PRMT R8, R112, R8, R109 ;  /* 0x0000000870087216 */ /* 0x000fe4000000006d */
[----:B------:R-:W-:Y:S02]  /*44d0*/  SHF.R.U32.HI R7, RZ, 0x11, R7 ;  /* 0x00000011ff077819 */ /* 0x000fe40000011607 */
[----:B------:R-:W-:Y:S02]  /*44e0*/  PRMT R10, R111, R10, R110 ;  /* 0x0000000a6f0a7216 */ /* 0x000fe4000000006e */
[----:B------:R-:W-:-:S02]  /*44f0*/  PRMT R93, R6, R5, R0 ;  /* 0x00000005065d7216 */ /* 0x000fc40000000000 */
[----:B------:R-:W-:Y:S02]  /*4500*/  PRMT R94, R8, R94, R9 ;  /* 0x0000005e085e7216 */ /* 0x000fe40000000009 */
[----:B------:R-:W-:Y:S02]  /*4510*/  PRMT R95, R10, R7, R12 ;  /* 0x000000070a5f7216 */ /* 0x000fe4000000000c */
[----:B-1----:R-:W-:Y:S02]  /*4520*/  PRMT R115, R4, 0x5410, R115 ;  /* 0x0000541004737816 */ /* 0x002fe40000000073 */
[----:B----4-:R-:W-:Y:S01]  /*4530*/  PRMT R116, R3, 0x5410, R116 ;  /* 0x0000541003747816 */ /* 0x010fe20000000074 */
[----:B------:R-:W-:Y:S06]  /*4540*/  @P0 BRA `(.L_x_128) ;  /* 0xffffffec005c0947 */ /* 0x000fec000383ffff */
.L_x_114:
[----:B------:R-:W-:Y:S01]  /*4550*/  IMAD.MOV.U32 R119, RZ, RZ, 0x40000040 ;  /* 0x40000040ff777424 */ /* 0x000fe200078e00ff */
[----:B------:R-:W-:Y:S01]  /*4560*/  LEA R118, R121, UR44, 0xa ;  /* 0x0000002c79767c11 */ /* 0x000fe2000f8e50ff */
[----:B------:R-:W-:Y:S05]  /*4570*/  WARPSYNC.ALL ;  /* 0x0000000000007948 */ /* 0x000fea0003800000 */
[----:B------:R-:W-:Y:S01]  /*4580*/  R2UR UR6, R118 ;  /* 0x00000000760672ca */ /* 0x000fe200000e0000 */
[----:B------:R-:W-:Y:S01]  /*4590*/  WARPGROUP.ARRIVE ;  /* 0x00000000000079c5 */ /* 0x000fe20000000000 */
[----:B------:R-:W-:Y:S01]  /*45a0*/  R2UR UR7, R119 ;  /* 0x00000000770772ca */ /* 0x000fe200000e0000 */
[----:B------:R-:W-:-:S02]  /*45b0*/  IMAD.IADD R114, R114, 0x1, R96 ;  /* 0x0000000172727824 */ /* 0x000fc400078e0260 */
[----:B------:R-:W-:Y:S02]  /*45c0*/  IMAD.MOV.U32 R4, RZ, RZ, R90 ;  /* 0x000000ffff047224 */ /* 0x000fe400078e005a */
[----:B------:R-:W-:-:S08]  /*45d0*/  IMAD.MOV.U32 R5, RZ, RZ, RZ ;  /* 0x000000ffff057224 */ /* 0x000fd000078e00ff */
[----:B------:R-:W-:Y:S03]  /*45e0*/  QGMMA.64x128x32.F32.E4M3.E4M3 R24, R92, gdesc[UR4], R24, gsb0 ;  /* 0x01e000045c187df3 */ /* 0x000fe60008000818 */
[----:B------:R-:W-:Y:S02]  /*45f0*/  WARPGROUP.DEPBAR.LE gsb0, 0x0 ;  /* 0x00008000000079c5 */ /* 0x000fe40000010000 */
[----:B------:R-:W-:-:S03]  /*4600*/  IMAD.WIDE R92, R114, 0x4, R4 ;  /* 0x00000004725c7825 */ /* 0x000fc600078e0204 */
        /* <DEDUP_REMOVED lines=18> */
.L_x_129:
        /* <DEDUP_REMOVED lines=60> */
.L_x_130:
        /* <DEDUP_REMOVED lines=72> */
.L_x_131:
[----:B------:R-:W-:Y:S01]  /*4f70*/  ULEA UR4, UR45, UR52, 0x3 ;  /* 0x000000342d047291 */ /* 0x000fe2000f8e183f */
[----:B------:R-:W-:-:S03]  /*4f80*/  ISETP.GT.U32.AND P0, PT, R22, 0x1, PT ;  /* 0x000000011600780c */ /* 0x000fc60003f04070 */
[----:B------:R-:W-:-:S04]  /*4f90*/  UIADD3 UR4, UR4, 0x38, URZ ;  /* 0x0000003804047890 */ /* 0x000fc8000fffe03f */
[----:B------:R-:W-:-:S09]  /*4fa0*/  UPRMT UR4, URZ, 0x654, UR4 ;  /* 0x000006543f047896 */ /* 0x000fd20008000004 */
[----:B------:R-:W-:Y:S01]  /*4fb0*/  SYNCS.ARRIVE.TRANS64.RED.A1T0 RZ, [UR4], RZ ;  /* 0x000000ffffff79a7 */ /* 0x000fe20008100404 */
[----:B------:R-:W-:Y:S05]  /*4fc0*/  @P0 BRA `(.L_x_113) ;  /* 0x0000000000040947 */ /* 0x000fea0003800000 */
[----:B------:R-:W-:Y:S01]  /*4fd0*/  BPT.TRAP 0x1 ;  /* 0x000000040000795c */ /* 0x000fe20000300000 */
.L_x_113:
[----:B------:R-:W-:-:S13]  /*4fe0*/  ISETP.NE.AND P0, PT, R124, 0x3, PT ;  /* 0x000000037c00780c */ /* 0x000fda0003f05270 */
[----:B------:R-:W-:Y:S05]  /*4ff0*/  @!P0 BRA `(.L_x_132) ;  /* 0x0000000000048947 */ /* 0x000fea0003800000 */
[----:B------:R-:W-:Y:S01]  /*5000*/  BPT.TRAP 0x1 ;  /* 0x000000040000795c */ /* 0x000fe20000300000 */
.L_x_132:
[----:B------:R-:W-:Y:S01]  /*5010*/  UIADD3 UR53, UR50, UR53, URZ ;  /* 0x0000003532357290 */ /* 0x000fe2000fffe03f */
[----:B------:R-:W-:-:S03]  /*5020*/  ISETP.GT.U32.AND P0, PT, R22, 0x1, PT ;  /* 0x000000011600780c */ /* 0x000fc60003f04070 */
[----:B------:R-:W-:-:S04]  /*5030*/  UIADD3 UR6, UR53, -0x1, URZ ;  /* 0xffffffff35067890 */ /* 0x000fc8000fffe03f */
[----:B------:R-:W-:-:S04]  /*5040*/  UIMAD.WIDE.U32 UR4, UR6, 0x24924925, URZ ;  /* 0x24924925060478a5 */ /* 0x000fc8000f8e003f */
[----:B------:R-:W-:-:S04]  /*5050*/  UIADD3 UR4, UR6, -UR5, URZ ;  /* 0x8000000506047290 */ /* 0x000fc8000fffe03f */
[----:B------:R-:W-:-:S04]  /*5060*/  ULEA.HI UR4, UR4, UR5, URZ, 0x1f ;  /* 0x0000000504047291 */ /* 0x000fc8000f8ff83f */
[----:B------:R-:W-:-:S04]  /*5070*/  USHF.R.U32.HI UR4, URZ, 0x2, UR4 ;  /* 0x000000023f047899 */ /* 0x000fc80008011604 */
[----:B------:R-:W-:-:S04]  /*5080*/  UIMAD UR4, UR4, -0x7, UR6 ;  /* 0xfffffff9040478a4 */ /* 0x000fc8000f8e0206 */
[----:B------:R-:W-:-:S04]  /*5090*/  ULEA UR4, UR4, UR52, 0x3 ;  /* 0x0000003404047291 */ /* 0x000fc8000f8e183f */
[----:B------:R-:W-:-:S04]  /*50a0*/  UIADD3 UR4, UR4, 0x38, URZ ;  /* 0x0000003804047890 */ /* 0x000fc8000fffe03f */
[----:B------:R-:W-:-:S09]  /*50b0*/  UPRMT UR4, URZ, 0x654, UR4 ;  /* 0x000006543f047896 */ /* 0x000fd20008000004 */
[----:B------:R-:W-:Y:S01]  /*50c0*/  SYNCS.ARRIVE.TRANS64.RED.A1T0 RZ, [UR4], RZ ;  /* 0x000000ffffff79a7 */ /* 0x000fe20008100404 */
[----:B------:R-:W-:Y:S05]  /*50d0*/  @P0 BRA `(.L_x_133) ;  /* 0x0000000000040947 */ /* 0x000fea0003800000 */
[----:B------:R-:W-:Y:S01]  /*50e0*/  BPT.TRAP 0x1 ;  /* 0x000000040000795c */ /* 0x000fe20000300000 */
.L_x_133:
[----:B------:R-:W-:Y:S01]  /*50f0*/  UISETP.GE.U32.AND UP1, UPT, UR50, 0x7, UPT ;  /* 0x000000073200788c */ /* 0x000fe2000bf26070 */
[----:B------:R-:W-:Y:S01]  /*5100*/  R2UR UR45, R23 ;  /* 0x00000000172d72ca */ /* 0x000fe200000e0000 */
[----:B------:R-:W-:Y:S01]  /*5110*/  UIADD3 UR6, UR52, 0x400, URZ ;  /* 0x0000040034067890 */ /* 0x000fe2000fffe03f */
[----:B------:R-:W-:Y:S01]  /*5120*/  R2UR UR46, R113 ;  /* 0x00000000712e72ca */ /* 0x000fe200000e0000 */
[----:B------:R-:W-:Y:S02]  /*5130*/  UISETP.GT.U32.AND UP0, UPT, UR53, 0x6, UPT ;  /* 0x000000063500788c */ /* 0x000fe4000bf04070 */
[----:B------:R-:W-:Y:S02]  /*5140*/  ULOP3.LUT UP2, URZ, UR6, 0x3ff, URZ, 0xc0, !UPT ;  /* 0x000003ff063f7892 */ /* 0x000fe4000f84c03f */
[----:B------:R-:W-:-:S03]  /*5150*/  UISETP.LT.U32.AND UP0, UPT, UR50, 0x7, UP0 ;  /* 0x000000073200788c */ /* 0x000fc60008701070 */
[----:B------:R-:W-:Y:S01]  /*5160*/  @UP1 UIMAD.WIDE.U32 UR4, UR53, 0x24924925, URZ ;  /* 0x24924925350418a5 */ /* 0x000fe2000f8e003f */
[----:B------:R-:W-:Y:S01]  /*5170*/  PLOP3.LUT P0, PT, PT, PT, UP2, 0x80, 0x0 ;  /* 0x000000000000781c */ /* 0x000fe20003f0f028 */
[----:B------:R-:W-:Y:S02]  /*5180*/  USEL UR6, URZ, 0x1, !UP0 ;  /* 0x000000013f067887 */ /* 0x000fe4000c000000 */
[----:B------:R-:W-:Y:S02]  /*5190*/  @UP1 UIADD3 UR4, UR53, -UR5, URZ ;  /* 0x8000000535041290 */ /* 0x000fe4000fffe03f */
[----:B------:R-:W-:Y:S02]  /*51a0*/  ULOP3.LUT UR49, UR49, UR6, URZ, 0x3c, !UPT ;  /* 0x0000000631317292 */ /* 0x000fe4000f8e3c3f */
[----:B------:R-:W-:Y:S02]  /*51b0*/  @UP1 ULEA.HI UR4, UR4, UR5, URZ, 0x1f ;  /* 0x0000000504041291 */ /* 0x000fe4000f8ff83f */
[----:B------:R-:W-:-:S02]  /*51c0*/  USHF.L.U32 UR45, UR45, 0x7, URZ ;  /* 0x000000072d2d7899 */ /* 0x000fc4000800063f */
[----:B------:R-:W-:Y:S02]  /*51d0*/  @UP1 USHF.R.U32.HI UR4, URZ, 0x2, UR4 ;  /* 0x000000023f041899 */ /* 0x000fe40008011604 */
[----:B------:R-:W-:Y:S02]  /*51e0*/  USHF.L.U32 UR46, UR46, 0x7, URZ ;  /* 0x000000072e2e7899 */ /* 0x000fe4000800063f */
[----:B------:R-:W-:Y:S01]  /*51f0*/  @UP1 ULOP3.LUT UR49, UR49, 0x1, UR4, 0x78, !UPT ;  /* 0x0000000131311892 */ /* 0x000fe2000f8e7804 */
[----:B------:R-:W-:Y:S11]  /*5200*/  @!P0 BRA `(.L_x_134) ;  /* 0x00000000007c8947 */ /* 0x000ff60003800000 */
        /* <DEDUP_REMOVED lines=16> */
.L_x_135:
[----:B------:R1:W2:Y:S01]  /*5310*/  LDC.64 R14, c[0x4][R23] ;  /* 0x01000000170e7b82 */ /* 0x0002a20000000a00 */
[----:B------:R-:W-:Y:S01]  /*5320*/  ULDC.64 UR4, c[0x4][0x108] ;  /* 0x0100420000047ab9 */ /* 0x000fe20000000a00 */
[----:B------:R-:W-:Y:S01]  /*5330*/  ULDC.64 UR6, c[0x4][0x68] ;  /* 0x01001a0000067ab9 */ /* 0x000fe20000000a00 */
[----:B------:R-:W-:Y:S02]  /*5340*/  IMAD.U32 R4, RZ, RZ, UR4 ;  /* 0x00000004ff047e24 */ /* 0x000fe4000f8e00ff */
        /* <DEDUP_REMOVED lines=10> */
[----:B--2---:R-:W-:Y:S05]  /*53f0*/  CALL.ABS.NOINC R14 ;  /* 0x000000000e007343 */ /* 0x004fea0003c00000 */
.L_x_134:
[----:B------:R-:W-:Y:S02]  /*5400*/  ULDC.64 UR4, c[0x0][0x790] ;  /* 0x0001e40000047ab9 */ /* 0x000fe40000000a00 */
[----:B------:R-:W-:Y:S02]  /*5410*/  IMAD.U32 R93, RZ, RZ, UR4 ;  /* 0x00000004ff5d7e24 */ /* 0x000fe4000f8e00ff */
[----:B------:R-:W-:-:S03]  /*5420*/  IMAD.U32 R94, RZ, RZ, UR5 ;  /* 0x00000005ff5e7e24 */ /* 0x000fc6000f8e00ff */
[----:B------:R-:W-:-:S04]  /*5430*/  ISETP.NE.U32.AND P0, PT, R93, RZ, PT ;  /* 0x000000ff5d00720c */ /* 0x000fc80003f05070 */
[----:B------:R-:W-:-:S13]  /*5440*/  ISETP.NE.AND.EX P0, PT, R94, RZ, PT, P0 ;  /* 0x000000ff5e00720c */ /* 0x000fda0003f05300 */
[----:B------:R-:W-:Y:S05]  /*5450*/  @!P0 BRA `(.L_x_136) ;  /* 0x0000000000348947 */ /* 0x000fea0003800000 */
[----:B------:R-:W-:Y:S02]  /*5460*/  ULDC.64 UR4, c[0x0][0x788] ;  /* 0x0001e20000047ab9 */ /* 0x000fe40000000a00 */
[----:B------:R-:W-:-:S04]  /*5470*/  ISETP.NE.U32.AND P1, PT, RZ, UR4, PT ;  /* 0x00000004ff007c0c */ /* 0x000fc8000bf25070 */
[----:B------:R-:W-:-:S13]  /*5480*/  ISETP.NE.AND.EX P1, PT, RZ, UR5, PT, P1 ;  /* 0x00000005ff007c0c */ /* 0x000fda000bf25310 */
[----:B------:R-:W-:Y:S05]  /*5490*/  @!P1 BRA `(.L_x_137) ;  /* 0x0000000000189947 */ /* 0x000fea0003800000 */
[----:B------:R-:W1:Y:S01]  /*54a0*/  LDC.64 R4, c[0x0][0x788] ;  /* 0x0001e200ff047b82 */ /* 0x000e620000000a00 */
[----:B------:R-:W-:-:S04]  /*54b0*/  IMAD R3, R93, UR47, RZ ;  /* 0x0000002f5d037c24 */ /* 0x000fc8000f8e02ff */
[----:B-1----:R-:W-:-:S05]  /*54c0*/  IMAD.WIDE R4, R3, 0x4, R4 ;  /* 0x0000000403047825 */ /* 0x002fca00078e0204 */
[----:B-----5:R1:W5:Y:S01]  /*54d0*/  LDG.E R101, desc[UR42][R4.64] ;  /* 0x0000002a04657981 */ /* 0x020362000c1e1900 */
[----:B------:R-:W-:Y:S01]  /*54e0*/  IMAD.MOV.U32 R88, RZ, RZ, 0x1 ;  /* 0x00000001ff587424 */ /* 0x000fe200078e00ff */
[----:B------:R-:W-:Y:S06]  /*54f0*/  BRA `(.L_x_136) ;  /* 0x00000000000c7947 */ /* 0x000fec0003800000 */
.L_x_137:
[----:B------:R-:W-:Y:S01]  /*5500*/  ULDC UR4, c[0x0][0x780] ;  /* 0x0001e00000047ab9 */ /* 0x000fe20000000800 */
[----:B------:R-:W-:Y:S02]  /*5510*/  IMAD.MOV.U32 R88, RZ, RZ, 0x1 ;  /* 0x00000001ff587424 */ /* 0x000fe400078e00ff */
[----:B-----5:R-:W-:-:S07]  /*5520*/  IMAD.U32 R101, RZ, RZ, UR4 ;  /* 0x00000004ff657e24 */ /* 0x020fce000f8e00ff */
.L_x_136:
[----:B-1----:R-:W1:Y:S02]  /*5530*/  LDC.64 R4, c[0x0][0x7b0] ;  /* 0x0001ec00ff047b82 */ /* 0x002e640000000a00 */
[----:B-1----:R-:W-:-:S04]  /*5540*/  ISETP.NE.U32.AND P1, PT, R4, RZ, PT ;  /* 0x000000ff0400720c */ /* 0x002fc80003f25070 */
[----:B------:R-:W-:-:S13]  /*5550*/  ISETP.NE.AND.EX P1, PT, R5, RZ, PT, P1 ;  /* 0x000000ff0500720c */ /* 0x000fda0003f25310 */
[----:B------:R-:W-:Y:S05]  /*5560*/  @!P1 BRA `(.L_x_138) ;  /* 0x00000000002c9947 */ /* 0x000fea0003800000 */
[----:B------:R-:W-:Y:S02]  /*5570*/  ULDC.64 UR4, c[0x0][0x7a8] ;  /* 0x0001ea0000047ab9 */ /* 0x000fe40000000a00 */
[----:B------:R-:W-:-:S04]  /*5580*/  ISETP.NE.U32.AND P1, PT, RZ, UR4, PT ;  /* 0x00000004ff007c0c */ /* 0x000fc8000bf25070 */
[----:B------:R-:W-:-:S13]  /*5590*/  ISETP.NE.AND.EX P1, PT, RZ, UR5, PT, P1 ;  /* 0x00000005ff007c0c */ /* 0x000fda000bf25310 */
[----:B------:R-:W-:Y:S05]  /*55a0*/  @!P1 BRA `(.L_x_139) ;  /* 0x0000000000149947 */ /* 0x000fea0003800000 */
[----:B-----5:R-:W1:Y:S01]  /*55b0*/  LDC.64 R102, c[0x0][0x7a8] ;  /* 0x0001ea00ff667b82 */ /* 0x020e620000000a00 */
[----:B------:R-:W-:-:S04]  /*55c0*/  IMAD R3, R4, UR47, RZ ;  /* 0x0000002f04037c24 */ /* 0x000fc8000f8e02ff */
[----:B-1----:R-:W-:-:S06]  /*55d0*/  IMAD.WIDE R102, R3, 0x4, R102 ;  /* 0x0000000403667825 */ /* 0x002fcc00078e0266 */
[----:B------:R1:W5:Y:S01]  /*55e0*/  LDG.E R102, desc[UR42][R102.64] ;  /* 0x0000002a66667981 */ /* 0x000362000c1e1900 */
[----:B------:R-:W-:Y:S05]  /*55f0*/  BRA `(.L_x_138) ;  /* 0x0000000000087947 */ /* 0x000fea0003800000 */
.L_x_139:
[----:B------:R-:W-:Y:S02]  /*5600*/  ULDC UR4, c[0x0][0x7a0] ;  /* 0x0001e80000047ab9 */ /* 0x000fe40000000800 */
[----:B-----5:R-:W-:-:S07]  /*5610*/  IMAD.U32 R102, RZ, RZ, UR4 ;  /* 0x00000004ff667e24 */ /* 0x020fce000f8e00ff */
.L_x_138:
[----:B------:R-:W-:Y:S01]  /*5620*/  ULDC.64 UR4, c[0x0][0x788] ;  /* 0x0001e20000047ab9 */ /* 0x000fe20000000a00 */
[----:B------:R-:W-:Y:S01]  /*5630*/  ISETP.NE.U32.AND P1, PT, R93, RZ, PT ;  /* 0x000000ff5d00720c */ /* 0x000fe20003f25070 */
[----:B------:R-:W-:Y:S02]  /*5640*/  UISETP.NE.U32.AND UP0, UPT, UR4, URZ, UPT ;  /* 0x0000003f0400728c */ /* 0x000fe4000bf05070 */
[----:B------:R-:W-:Y:S01]  /*5650*/  ISETP.NE.U32.AND P3, PT, RZ, UR4, PT ;  /* 0x00000004ff007c0c */ /* 0x000fe2000bf65070 */
[----:B------:R-:W-:Y:S01]  /*5660*/  IMAD.MOV.U32 R3, RZ, RZ, 0x1 ;  /* 0x00000001ff037424 */ /* 0x000fe200078e00ff */
[----:B------:R-:W-:Y:S01]  /*5670*/  ISETP.NE.AND.EX P4, PT, R94, RZ, PT, P1 ;  /* 0x000000ff5e00720c */ /* 0x000fe20003f85310 */
[----:B------:R-:W-:Y:S02]  /*5680*/  UISETP.NE.AND.EX UP0, UPT, UR5, URZ, UPT, UP0 ;  /* 0x0000003f0500728c */ /* 0x000fe4000bf05300 */
[----:B------:R-:W-:Y:S01]  /*5690*/  ISETP.NE.AND.EX P3, PT, RZ, UR5, PT, P3 ;  /* 0x00000005ff007c0c */ /* 0x000fe2000bf65330 */
[----:B------:R-:W-:-:S03]  /*56a0*/  IMAD.MOV.U32 R0, RZ, RZ, 0x1 ;  /* 0x00000001ff007424 */ /* 0x000fc600078e00ff */
[----:B------:R-:W-:-:S04]  /*56b0*/  PLOP3.LUT P2, PT, PT, PT, UP0, 0x80, 0x0 ;  /* 0x000000000000781c */ /* 0x000fc80003f4f008 */
[----:B------:R-:W-:-:S05]  /*56c0*/  PLOP3.LUT P2, PT, P2, PT, PT, 0x8, 0x0 ;  /* 0x000000000000781c */ /* 0x000fca000174e170 */
[----:B------:R-:W-:Y:S08]  /*56d0*/  @P3 BRA P4, `(.L_x_140) ;  /* 0x0000000000283947 */ /* 0x000ff00002000000 */
[----:B------:R-:W-:Y:S04]  /*56e0*/  BSSY B0, `(.L_x_141) ;  /* 0x0000008000007945 */ /* 0x000fe80003800000 */
[----:B------:R-:W-:Y:S05]  /*56f0*/  @!P0 BRA `(.L_x_142) ;  /* 0x0000000000148947 */ /* 0x000fea0003800000 */
[----:B------:R-:W-:Y:S02]  /*5700*/  LOP3.LUT P4, RZ, R88, 0xff, RZ, 0xc0, !PT ;  /* 0x000000ff58ff7812 */ /* 0x000fe4000788c0ff */
[----:B------:R-:W-:-:S11]  /*5710*/  PLOP3.LUT P3, PT, P2, PT, PT, 0x80, 0x0 ;  /* 0x000000000000781c */ /* 0x000fd6000176f070 */
[----:B------:R-:W-:Y:S05]  /*5720*/  @!P4 BRA `(.L_x_143) ;  /* 0x00000000000cc947 */ /* 0x000fea0003800000 */
[----:B-----5:R-:W-:Y:S01]  /*5730*/  FSETP.EQ.AND P3, PT, R101, RZ, PT ;  /* 0x000000ff6500720b */ /* 0x020fe20003f62000 */
[----:B------:R-:W-:-:S12]  /*5740*/  BRA `(.L_x_143) ;  /* 0x0000000000047947 */ /* 0x000fd80003800000 */
.L_x_142:
[----:B-----5:R-:W-:-:S13]  /*5750*/  FSETP.EQ.AND P3, PT, R101, RZ, PT ;  /* 0x000000ff6500720b */ /* 0x020fda0003f62000 */
.L_x_143:
[----:B------:R-:W-:Y:S05]  /*5760*/  BSYNC B0 ;  /* 0x0000000000007941 */ /* 0x000fea0003800000 */
.L_x_141:
[----:B------:R-:W-:-:S07]  /*5770*/  SEL R3, RZ, 0x1, P3 ;  /* 0x00000001ff037807 */ /* 0x000fce0001800000 */
.L_x_140:
[----:B------:R-:W-:Y:S04]  /*5780*/  BSSY B0, `(.L_x_144) ;  /* 0x0000007000007945 */ /* 0x000fe80003800000 */
[----:B------:R-:W-:Y:S05]  /*5790*/  @!P0 BRA `(.L_x_145) ;  /* 0x0000000000108947 */ /* 0x000fea0003800000 */
[----:B------:R-:W-:-:S13]  /*57a0*/  LOP3.LUT P0, RZ, R88, 0xff, RZ, 0xc0, !PT ;  /* 0x000000ff58ff7812 */ /* 0x000fda000780c0ff */
[----:B------:R-:W-:Y:S05]  /*57b0*/  @!P0 BRA `(.L_x_146) ;  /* 0x00000000000c8947 */ /* 0x000fea0003800000 */
[----:B-----5:R-:W-:Y:S01]  /*57c0*/  FSETP.EQ.AND P2, PT, R101, RZ, PT ;  /* 0x000000ff6500720b */ /* 0x020fe20003f42000 */
[----:B------:R-:W-:-:S12]  /*57d0*/  BRA `(.L_x_146) ;  /* 0x0000000000047947 */ /* 0x000fd80003800000 */
.L_x_145:
[----:B-----5:R-:W-:-:S13]  /*57e0*/  FSETP.EQ.AND P2, PT, R101, RZ, PT ;  /* 0x000000ff6500720b */ /* 0x020fda0003f42000 */
.L_x_146:
[----:B------:R-:W-:Y:S05]  /*57f0*/  BSYNC B0 ;  /* 0x0000000000007941 */ /* 0x000fea0003800000 */
.L_x_144:
[----:B------:R-:W-:Y:S01]  /*5800*/  PRMT R4, R3, 0x9910, RZ ;  /* 0x0000991003047816 */ /* 0x000fe200000000ff */
[----:B------:R-:W-:Y:S01]  /*5810*/  BSSY B0, `(.L_x_147) ;  /* 0x0000028000007945 */ /* 0x000fe20003800000 */
[----:B------:R-:W-:Y:S01]  /*5820*/  LOP3.LUT R91, R91, 0x1, RZ, 0x3c, !PT ;  /* 0x000000015b5b7812 */ /* 0x000fe200078e3cff */
[----:B------:R-:W-:Y:S01]  /*5830*/  IMAD.MOV.U32 R3, RZ, RZ, RZ ;  /* 0x000000ffff037224 */ /* 0x000fe200078e00ff */
[----:B------:R-:W-:Y:S02]  /*5840*/  ISETP.NE.AND P0, PT, R4, RZ, PT ;  /* 0x000000ff0400720c */ /* 0x000fe40003f05270 */
[----:B------:R-:W-:Y:S02]  /*5850*/  CS2R R10, SRZ ;  /* 0x00000000000a7805 */ /* 0x000fe4000001ff00 */
[----:B------:R-:W-:Y:S02]  /*5860*/  CS2R R8, SRZ ;  /* 0x0000000000087805 */ /* 0x000fe4000001ff00 */
[----:B------:R-:W-:-:S02]  /*5870*/  CS2R R6, SRZ ;  /* 0x0000000000067805 */ /* 0x000fc4000001ff00 */
[----:B------:R-:W-:-:S05]  /*5880*/  CS2R R4, SRZ ;  /* 0x0000000000047805 */ /* 0x000fca000001ff00 */
[----:B------:R-:W-:Y:S05]  /*5890*/  @!P0 BRA `(.L_x_148) ;  /* 0x00000000007c8947 */ /* 0x000fea0003800000 */
[----:B------:R-:W-:-:S13]  /*58a0*/  ISETP.NE.AND P3, PT, R122, 0x3, PT ;  /* 0x000000037a00780c */ /* 0x000fda0003f65270 */
[----:B------:R-:W-:Y:S05]  /*58b0*/  @!P3 BRA `(.L_x_149) ;  /* 0x000000000004b947 */ /* 0x000fea0003800000 */
[----:B------:R-:W-:Y:S01]  /*58c0*/  BPT.TRAP 0x1 ;  /* 0x000000040000795c */ /* 0x000fe20000300000 */
.L_x_149:
[----:B------:R-:W-:Y:S01]  /*58d0*/  SHF.L.U32 R4, R91, 0x1f, RZ ;  /* 0x0000001f5b047819 */ /* 0x000fe200000006ff */
[----:B------:R-:W-:Y:S01]  /*58e0*/  BSSY B1, `(.L_x_150) ;  /* 0x0000005000017945 */ /* 0x000fe20003800000 */
[----:B------:R-:W-:Y:S02]  /*58f0*/  IMAD.MOV.U32 R3, RZ, RZ, 0x1 ;  /* 0x00000001ff037424 */ /* 0x000fe400078e00ff */
[----:B------:R-:W2:Y:S01]  /*5900*/  SYNCS.PHASECHK.TRANS64.TRYWAIT P3, [UR52+0x70], R4 ;  /* 0x00007004ff0075a7 */ /* 0x000ea20008060174 */
[----:B------:R-:W-:Y:S01]  /*5910*/  IMAD.MOV.U32 R10, RZ, RZ, RZ ;  /* 0x000000ffff0a7224 */ /* 0x000fe200078e00ff */
[----:B--2---:R-:W-:Y:S06]  /*5920*/  @!P3 BRA `(.L_x_151) ;  /* 0x000000580084b947 */ /* 0x004fec0003800000 */
.L_x_278:
[----:B------:R-:W-:Y:S05]  /*5930*/  BSYNC B1 ;  /* 0x0000000000017941 */ /* 0x000fea0003800000 */
.L_x_150:
[----:B------:R-:W-:Y:S02]  /*5940*/  CS2R R8, SRZ ;  /* 0x0000000000087805 */ /* 0x000fe4000001ff00 */
[----:B------:R-:W-:Y:S02]  /*5950*/  CS2R R6, SRZ ;  /* 0x0000000000067805 */ /* 0x000fe4000001ff00 */
[----:B--2---:R-:W-:Y:S01]  /*5960*/  CS2R R4, SRZ ;  /* 0x0000000000047805 */ /* 0x004fe2000001ff00 */
[----:B------:R-:W-:Y:S06]  /*5970*/  @P2 BRA `(.L_x_148) ;  /* 0x0000000000442947 */ /* 0x000fec0003800000 */
[----:B------:R-:W-:Y:S01]  /*5980*/  SHF.R.U32.HI R5, RZ, 0x1, R18 ;  /* 0x00000001ff057819 */ /* 0x000fe20000011612 */
[----:B------:R-:W-:Y:S01]  /*5990*/  IMAD.SHL.U32 R6, R18, 0x40, RZ ;  /* 0x0000004012067824 */ /* 0x000fe200078e00ff */
[----:B------:R-:W-:Y:S01]  /*59a0*/  LOP3.LUT R4, R100, 0x200, RZ, 0xc0, !PT ;  /* 0x0000020064047812 */ /* 0x000fe200078ec0ff */
[----:B------:R-:W-:Y:S05]  /*59b0*/  WARPSYNC.ALL ;  /* 0x0000000000007948 */ /* 0x000fea0003800000 */
[----:B------:R-:W-:Y:S02]  /*59c0*/  LOP3.LUT R5, R5, 0x30, RZ, 0xc0, !PT ;  /* 0x0000003005057812 */ /* 0x000fe400078ec0ff */
[----:B------:R-:W-:-:S02]  /*59d0*/  LOP3.LUT R7, R6, 0x180, RZ, 0xc0, !PT ;  /* 0x0000018006077812 */ /* 0x000fc400078ec0ff */
[----:B------:R-:W-:Y:S01]  /*59e0*/  LOP3.LUT R9, R5, 0x8, R18, 0xf8, !PT ;  /* 0x0000000805097812 */ /* 0x000fe200078ef812 */
[----:B------:R-:W-:Y:S01]  /*59f0*/  IMAD.SHL.U32 R5, R18, 0x10, RZ ;  /* 0x0000001012057824 */ /* 0x000fe200078e00ff */
[--C-:B------:R-:W-:Y:S02]  /*5a00*/  LOP3.LUT R7, R7, 0x40, R6.reuse, 0xf8, !PT ;  /* 0x0000004007077812 */ /* 0x100fe400078ef806 */
[--C-:B------:R-:W-:Y:S02]  /*5a10*/  LOP3.LUT R9, R9, 0x40, R6.reuse, 0xf8, !PT ;  /* 0x0000004009097812 */ /* 0x100fe400078ef806 */
[----:B------:R-:W-:Y:S02]  /*5a20*/  LOP3.LUT R4, R4, 0x800, R5, 0xf8, !PT ;  /* 0x0000080004047812 */ /* 0x000fe400078ef805 */
[----:B------:R-:W-:Y:S02]  /*5a30*/  SHF.R.U32.HI R7, RZ, 0x3, R7 ;  /* 0x00000003ff077819 */ /* 0x000fe40000011607 */
[----:B------:R-:W-:-:S04]  /*5a40*/  LOP3.LUT R9, R9, 0x180, R6, 0xf8, !PT ;  /* 0x0000018009097812 */ /* 0x000fc800078ef806 */
[----:B------:R-:W-:-:S04]  /*5a50*/  LOP3.LUT R4, R4, R9, R7, 0xf6, !PT ;  /* 0x0000000904047212 */ /* 0x000fc800078ef607 */
[----:B------:R-:W-:-:S05]  /*5a60*/  LEA R12, R4, UR52, 0x1 ;  /* 0x00000034040c7c11 */ /* 0x000fca000f8e08ff */
[----:B------:R2:W3:Y:S04]  /*5a70*/  LDSM.16.MT88.4 R4, [R12+0x400] ;  /* 0x000400000c04783b */ /* 0x0004e80000004200 */
[----:B------:R2:W4:Y:S02]  /*5a80*/  LDSM.16.MT88.4 R8, [R12+0xc00] ;  /* 0x000c00000c08783b */ /* 0x0005240000004200 */
.L_x_148:
[----:B------:R-:W-:Y:S05]  /*5a90*/  BSYNC B0 ;  /* 0x0000000000007941 */ /* 0x000fea0003800000 */
.L_x_147:
[--C-:B--23--:R-:W-:Y:S02]  /*5aa0*/  HADD2.F32 R12, -RZ, R4.reuse.H0_H0 ;  /* 0x20000004ff0c7230 */ /* 0x10cfe40000004100 */
[C---:B-----5:R-:W-:Y:S01]  /*5ab0*/  FMUL R24, R102.reuse, R24 ;  /* 0x0000001866187220 */ /* 0x060fe20000400000 */
[----:B------:R-:W-:Y:S02]  /*5ac0*/  HADD2.F32 R14, -RZ, R4.H1_H1 ;  /* 0x30000004ff0e7230 */ /* 0x000fe40000004100 */
[C---:B------:R-:W-:Y:S01]  /*5ad0*/  FMUL R25, R102.reuse, R25 ;  /* 0x0000001966197220 */ /* 0x040fe20000400000 */
[----:B------:R-:W-:Y:S01]  /*5ae0*/  FMUL R92, R102, R26 ;  /* 0x0000001a665c7220 */ /* 0x000fe20000400000 */
[----:B------:R-:W-:-:S01]  /*5af0*/  FFMA R13, R101, R12, R24 ;  /* 0x0000000c650d7223 */ /* 0x000fc20000000018 */
[----:B------:R-:W-:Y:S02]  /*5b00*/  HADD2.F32 R12, -RZ, R5.H0_H0 ;  /* 0x20000005ff0c7230 */ /* 0x000fe40000004100 */
[----:B------:R-:W-:-:S01]  /*5b10*/  FFMA R26, R101, R14, R25 ;  /* 0x0000000e651a7223 */ /* 0x000fc20000000019 */
[----:B------:R-:W-:-:S02]  /*5b20*/  HADD2.F32 R14, -RZ, R5.H1_H1 ;  /* 0x30000005ff0e7230 */ /* 0x000fc40000004100 */
[----:B------:R-:W-:Y:S01]  /*5b30*/  FMUL R27, R102, R27 ;  /* 0x0000001b661b7220 */ /* 0x000fe20000400000 */
[----:B------:R-:W-:Y:S02]  /*5b40*/  HADD2.F32 R20, -RZ, R6.H0_H0 ;  /* 0x20000006ff147230 */ /* 0x000fe40000004100 */
[----:B------:R-:W-:-:S01]  /*5b50*/  FFMA R92, R101, R12, R92 ;  /* 0x0000000c655c7223 */ /* 0x000fc2000000005c */
[----:B------:R-:W-:Y:S02]  /*5b60*/  HADD2.F32 R12, -RZ, R7.H0_H0 ;  /* 0x20000007ff0c7230 */ /* 0x000fe40000004100 */
[----:B------:R-:W-:-:S01]  /*5b70*/  FFMA R27, R101, R14, R27 ;  /* 0x0000000e651b7223 */ /* 0x000fc2000000001b */
[C---:B------:R-:W-:Y:S01]  /*5b80*/  FMUL R30, R102.reuse, R30 ;  /* 0x0000001e661e7220 */ /* 0x040fe20000400000 */
[----:B------:R-:W-:Y:S02]  /*5b90*/  HADD2.F32 R14, -RZ, R7.H1_H1 ;  /* 0x30000007ff0e7230 */ /* 0x000fe40000004100 */
[C---:B------:R-:W-:Y:S01]  /*5ba0*/  FMUL R15, R102.reuse, R28 ;  /* 0x0000001c660f7220 */ /* 0x040fe20000400000 */
[----:B------:R-:W-:Y:S01]  /*5bb0*/  FMUL R31, R102, R31 ;  /* 0x0000001f661f7220 */ /* 0x000fe20000400000 */
[----:B------:R-:W-:Y:S01]  /*5bc0*/  SHF.R.U32.HI R25, RZ, 0x1, R18 ;  /* 0x00000001ff197819 */ /* 0x000fe20000011612 */
[----:B------:R-:W-:-:S02]  /*5bd0*/  HADD2.F32 R24, -RZ, R6.H1_H1 ;  /* 0x30000006ff187230 */ /* 0x000fc40000004100 */
[C---:B------:R-:W-:Y:S01]  /*5be0*/  FFMA R30, R101.reuse, R12, R30 ;  /* 0x0000000c651e7223 */ /* 0x040fe2000000001e */
[----:B------:R-:W-:Y:S01]  /*5bf0*/  FMUL R29, R102, R29 ;  /* 0x0000001d661d7220 */ /* 0x000fe20000400000 */
[C---:B------:R-:W-:Y:S01]  /*5c00*/  FFMA R15, R101.reuse, R20, R15 ;  /* 0x00000014650f7223 */ /* 0x040fe2000000000f */
[----:B------:R-:W-:-:S01]  /*5c10*/  FFMA R31, R101, R14, R31 ;  /* 0x0000000e651f7223 */ /* 0x000fc2000000001f */
[--C-:B----4-:R-:W-:Y:S02]  /*5c20*/  HADD2.F32 R12, -RZ, R9.reuse.H0_H0 ;  /* 0x20000009ff0c7230 */ /* 0x110fe40000004100 */
[C---:B------:R-:W-:Y:S01]  /*5c30*/  FMUL R34, R102.reuse, R34 ;  /* 0x0000002266227220 */ /* 0x040fe20000400000 */
[----:B------:R-:W-:Y:S02]  /*5c40*/  HADD2.F32 R20, -RZ, R8.H0_H0 ;  /* 0x20000008ff147230 */ /* 0x000fe40000004100 */
[----:B------:R-:W-:Y:S01]  /*5c50*/  FMUL R21, R102, R32 ;  /* 0x0000002066157220 */ /* 0x000fe20000400000 */
[----:B------:R-:W-:-:S02]  /*5c60*/  HADD2.F32 R14, -RZ, R9.H1_H1 ;  /* 0x30000009ff0e7230 */ /* 0x000fc40000004100 */
[----:B------:R-:W-:Y:S01]  /*5c70*/  FMUL R35, R102, R35 ;  /* 0x0000002366237220 */ /* 0x000fe20000400000 */
[----:B------:R-:W-:Y:S01]  /*5c80*/  LOP3.LUT R25, R25, 0x30, RZ, 0xc0, !PT ;  /* 0x0000003019197812 */ /* 0x000fe200078ec0ff */
[----:B------:R-:W-:-:S01]  /*5c90*/  FFMA R28, R101, R24, R29 ;  /* 0x00000018651c7223 */ /* 0x000fc2000000001d */
[C---:B------:R-:W-:Y:S01]  /*5ca0*/  FFMA R34, R101.reuse, R12, R34 ;  /* 0x0000000c65227223 */ /* 0x040fe20000000022 */
[----:B------:R-:W-:Y:S02]  /*5cb0*/  IMAD.SHL.U32 R29, R18, 0x40, RZ ;  /* 0x00000040121d7824 */ /* 0x000fe400078e00ff */
[C---:B------:R-:W-:Y:S01]  /*5cc0*/  FFMA R21, R101.reuse, R20, R21 ;  /* 0x0000001465157223 */ /* 0x040fe20000000015 */
[----:B------:R-:W-:-:S01]  /*5cd0*/  FFMA R35, R101, R14, R35 ;  /* 0x0000000e65237223 */ /* 0x000fc20000000023 */
[--C-:B------:R-:W-:Y:S01]  /*5ce0*/  HADD2.F32 R12, -RZ, R10.reuse.H1_H1 ;  /* 0x3000000aff0c7230 */ /* 0x100fe20000004100 */
[----:B------:R-:W-:Y:S01]  /*5cf0*/  LOP3.LUT R32, R25, 0x8, R18, 0xf8, !PT ;  /* 0x0000000819207812 */ /* 0x000fe200078ef812 */
[----:B------:R-:W-:-:S02]  /*5d00*/  HADD2.F32 R20, -RZ, R10.H0_H0 ;  /* 0x2000000aff147230 */ /* 0x000fc40000004100 */
[C---:B------:R-:W-:Y:S01]  /*5d10*/  FMUL R14, R102.reuse, R37 ;  /* 0x00000025660e7220 */ /* 0x040fe20000400000 */
[----:B------:R-:W-:Y:S01]  /*5d20*/  FMUL R23, R102, R36 ;  /* 0x0000002466177220 */ /* 0x000fe20000400000 */
[----:B------:R-:W-:Y:S01]  /*5d30*/  LOP3.LUT R96, R32, 0x40, R29, 0xf8, !PT ;  /* 0x0000004020607812 */ /* 0x000fe200078ef81d */
[----:B------:R-:W-:Y:S01]  /*5d40*/  IMAD.SHL.U32 R25, R18, 0x10, RZ ;  /* 0x0000001012197824 */ /* 0x000fe200078e00ff */
[----:B------:R-:W-:Y:S01]  /*5d50*/  LOP3.LUT R36, R29, 0x180, RZ, 0xc0, !PT ;  /* 0x000001801d247812 */ /* 0x000fe200078ec0ff */
[C---:B------:R-:W-:Y:S01]  /*5d60*/  FFMA R32, R101.reuse, R12, R14 ;  /* 0x0000000c65207223 */ /* 0x040fe2000000000e */
[----:B------:R-:W-:-:S01]  /*5d70*/  FFMA R23, R101, R20, R23 ;  /* 0x0000001465177223 */ /* 0x000fc20000000017 */
[----:B------:R-:W-:Y:S01]  /*5d80*/  LOP3.LUT R12, R18, 0xff, RZ, 0xc0, !PT ;  /* 0x000000ff120c7812 */ /* 0x000fe200078ec0ff */
[----:B------:R-:W-:Y:S01]  /*5d90*/  HADD2.F32 R24, -RZ, R8.H1_H1 ;  /* 0x30000008ff187230 */ /* 0x000fe20000004100 */
[----:B------:R-:W-:Y:S01]  /*5da0*/  LOP3.LUT R20, R100, 0x200, RZ, 0xc0, !PT ;  /* 0x0000020064147812 */ /* 0x000fe200078ec0ff */
[--C-:B------:R-:W-:Y:S01]  /*5db0*/  HADD2.F32 R14, -RZ, R11.reuse.H0_H0 ;  /* 0x2000000bff0e7230 */ /* 0x100fe20000004100 */
[----:B------:R-:W-:Y:S01]  /*5dc0*/  LOP3.LUT R36, R36, 0x40, R29, 0xf8, !PT ;  /* 0x0000004024247812 */ /* 0x000fe200078ef81d */
[----:B------:R-:W-:Y:S01]  /*5dd0*/  VIADD R12, R12, 0x1f ;  /* 0x0000001f0c0c7836 */ /* 0x000fe20000000000 */
[----:B------:R-:W-:Y:S01]  /*5de0*/  LOP3.LUT R25, R20, 0x800, R25, 0xf8, !PT ;  /* 0x0000080014197812 */ /* 0x000fe200078ef819 */
[----:B------:R-:W-:-:S02]  /*5df0*/  HADD2.F32 R20, -RZ, R11.H1_H1 ;  /* 0x3000000bff147230 */ /* 0x000fc40000004100 */
[----:B------:R-:W-:Y:S01]  /*5e00*/  FMUL R33, R102, R33 ;  /* 0x0000002166217220 */ /* 0x000fe20000400000 */
[----:B------:R-:W-:Y:S01]  /*5e10*/  LOP3.LUT R96, R96, 0x180, R29, 0xf8, !PT ;  /* 0x0000018060607812 */ /* 0x000fe200078ef81d */
[C---:B------:R-:W-:Y:S01]  /*5e20*/  FMUL R38, R102.reuse, R38 ;  /* 0x0000002666267220 */ /* 0x040fe20000400000 */
[----:B------:R-:W-:Y:S01]  /*5e30*/  FMUL R39, R102, R39 ;  /* 0x0000002766277220 */ /* 0x000fe20000400000 */
[----:B------:R-:W-:Y:S01]  /*5e40*/  SHF.R.U32.HI R36, RZ, 0x3, R36 ;  /* 0x00000003ff247819 */ /* 0x000fe20000011624 */
[----:B------:R-:W-:-:S01]  /*5e50*/  FFMA R24, R101, R24, R33 ;  /* 0x0000001865187223 */ /* 0x000fc20000000021 */
[----:B------:R-:W-:Y:S01]  /*5e60*/  ISETP.GT.U32.AND P3, PT, R12, 0x3e, PT ;  /* 0x0000003e0c00780c */ /* 0x000fe20003f64070 */
[----:B------:R-:W-:-:S01]  /*5e70*/  FFMA R14, R101, R14, R38 ;  /* 0x0000000e650e7223 */ /* 0x000fc20000000026 */
[----:B------:R-:W-:Y:S01]  /*5e80*/  FFMA R39, R101, R20, R39 ;  /* 0x0000001465277223 */ /* 0x000fe20000000027 */
[----:B------:R-:W-:Y:S01]  /*5e90*/  LOP3.LUT R12, R25, R96, R36, 0xf6, !PT ;  /* 0x00000060190c7212 */ /* 0x000fe200078ef624 */
[----:B------:R-:W-:Y:S05]  /*5ea0*/  WARPSYNC.ALL ;  /* 0x0000000000007948 */ /* 0x000fea0003800000 */
[----:B------:R-:W-:Y:S01]  /*5eb0*/  F2FP.F16.F32.PACK_AB R96, R26, R13 ;  /* 0x0000000d1a60723e */ /* 0x000fe200000000ff */
[----:B------:R-:W-:Y:S01]  /*5ec0*/  BSSY B0, `(.L_x_152) ;  /* 0x000001e000007945 */ /* 0x000fe20003800000 */
[----:B------:R-:W-:-:S02]  /*5ed0*/  F2FP.F16.F32.PACK_AB R97, R27, R92 ;  /* 0x0000005c1b61723e */ /* 0x000fc400000000ff */
[----:B------:R-:W-:Y:S02]  /*5ee0*/  F2FP.F16.F32.PACK_AB R98, R28, R15 ;  /* 0x0000000f1c62723e */ /* 0x000fe400000000ff */
[----:B------:R-:W-:Y:S02]  /*5ef0*/  F2FP.F16.F32.PACK_AB R99, R31, R30 ;  /* 0x0000001e1f63723e */ /* 0x000fe400000000ff */
[----:B------:R-:W-:Y:S02]  /*5f00*/  LEA R12, R12, UR52, 0x1 ;  /* 0x000000340c0c7c11 */ /* 0x000fe4000f8e08ff */
[----:B------:R-:W-:Y:S02]  /*5f10*/  F2FP.F16.F32.PACK_AB R24, R24, R21 ;  /* 0x000000151818723e */ /* 0x000fe400000000ff */
[----:B------:R-:W-:Y:S01]  /*5f20*/  F2FP.F16.F32.PACK_AB R25, R35, R34 ;  /* 0x000000222319723e */ /* 0x000fe200000000ff */
[----:B------:R2:W-:Y:S01]  /*5f30*/  STSM.16.MT88.4 [R12+0x400], R96 ;  /* 0x000400600c007844 */ /* 0x0005e20000004200 */
[----:B------:R-:W-:-:S02]  /*5f40*/  F2FP.F16.F32.PACK_AB R26, R32, R23 ;  /* 0x00000017201a723e */ /* 0x000fc400000000ff */
[----:B------:R-:W-:-:S05]  /*5f50*/  F2FP.F16.F32.PACK_AB R27, R39, R14 ;  /* 0x0000000e271b723e */ /* 0x000fca00000000ff */
[----:B------:R2:W-:Y:S01]  /*5f60*/  STSM.16.MT88.4 [R12+0xc00], R24 ;  /* 0x000c00180c007844 */ /* 0x0005e20000004200 */
[----:B------:R-:W-:Y:S01]  /*5f70*/  @!PT LDS RZ, [RZ] ;  /* 0x00000000fffff984 */ /* 0x000fe20000000800 */
[----:B------:R-:W-:Y:S01]  /*5f80*/  @!PT LDS RZ, [RZ] ;  /* 0x00000000fffff984 */ /* 0x000fe20000000800 */
[----:B------:R-:W-:Y:S01]  /*5f90*/  @!PT LDS RZ, [RZ] ;  /* 0x00000000fffff984 */ /* 0x000fe20000000800 */
[----:B------:R-:W-:Y:S01]  /*5fa0*/  @!PT LDS RZ, [RZ] ;  /* 0x00000000fffff984 */ /* 0x000fe20000000800 */
[----:B------:R3:W-:Y:S06]  /*5fb0*/  MEMBAR.ALL.CTA ;  /* 0x0000000000007992 */ /* 0x0007ec0000008000 */
[----:B---3--:R-:W3:Y:S02]  /*5fc0*/  FENCE.VIEW.ASYNC.S ;  /* 0x00000000000073c6 */ /* 0x008ee40000000000 */
[----:B---3--:R-:W-:Y:S06]  /*5fd0*/  BAR.SYNC.DEFER_BLOCKING 0x1, 0x100 ;  /* 0x0044000000007b1d */ /* 0x008fec0000010000 */
[----:B------:R-:W-:Y:S05]  /*5fe0*/  @P3 BRA `(.L_x_153) ;  /* 0x00000000002c3947 */ /* 0x000fea0003800000 */
[----:B------:R-:W-:Y:S02]  /*5ff0*/  UIADD3 UR8, UP0, UR54, 0x6f0, URZ ;  /* 0x000006f036087890 */ /* 0x000fe4000ff1e03f */
[----:B------:R-:W-:Y:S02]  /*6000*/  UIADD3 UR44, UR52, 0x400, URZ ;  /* 0x00000400342c7890 */ /* 0x000fe4000fffe03f */
[----:B------:R-:W-:Y:S02]  /*6010*/  UIADD3.X UR9, URZ, UR55, URZ, UP0, !UPT ;  /* 0x000000373f097290 */ /* 0x000fe400087fe43f */
[----:B------:R-:W-:Y:S02]  /*6020*/  UIADD3 UR5, UR45, 0x40, URZ ;  /* 0x000000402d057890 */ /* 0x000fe4000fffe03f */
[----:B------:R-:W-:Y:S01]  /*6030*/  UIADD3 UR4, UR52, 0x1400, URZ ;  /* 0x0000140034047890 */ /* 0x000fe2000fffe03f */
[----:B------:R-:W-:Y:S01]  /*6040*/  UMOV UR6, UR46 ;  /* 0x0000002e00067c82 */ /* 0x000fe20008000000 */
[----:B------:R-:W-:-:S03]  /*6050*/  UMOV UR7, UR47 ;  /* 0x0000002f00077c82 */ /* 0x000fc60008000000 */
[----:B------:R3:W-:Y:S04]  /*6060*/  UTMASTG.3D [UR44], [UR8] ;  /* 0x0000002c080073b5 */ /* 0x0007e80008010000 */
[----:B------:R3:W-:Y:S01]  /*6070*/  UTMASTG.3D [UR4], [UR8] ;  /* 0x00000004080073b5 */ /* 0x0007e20008010000 */
[----:B------:R0:W-:Y:S01]  /*6080*/  UTMACMDFLUSH ;  /* 0x00000000000079b7 */ /* 0x0001e20000000000 */
[----:B---3--:R-:W-:-:S04]  /*6090*/  DEPBAR.LE SB0, 0x1 ;  /* 0x000080400000791a */ /* 0x008fc80000000000 */
.L_x_153:
[----:B------:R-:W-:Y:S05]  /*60a0*/  BSYNC B0 ;  /* 0x0000000000007941 */ /* 0x000fea0003800000 */
.L_x_152:
[----:B------:R-:W-:Y:S01]  /*60b0*/  BAR.SYNC.DEFER_BLOCKING 0x1, 0x100 ;  /* 0x0044000000007b1d */ /* 0x000fe20000010000 */
[----:B------:R-:W-:Y:S01]  /*60c0*/  ISETP.NE.AND P4, PT, RZ, UR48, PT ;  /* 0x00000030ff007c0c */ /* 0x000fe2000bf85270 */
[----:B------:R-:W-:-:S12]  /*60d0*/  VIADD R14, R12, 0x400 ;  /* 0x000004000c0e7836 */ /* 0x000fd80000000000 */
[----:B------:R-:W-:Y:S05]  /*60e0*/  @!P4 BRA `(.L_x_154) ;  /* 0x000000000034c947 */ /* 0x000fea0003800000 */
[----:B------:R-:W-:Y:S04]  /*60f0*/  BSSY B0, `(.L_x_155) ;  /* 0x0000009000007945 */ /* 0x000fe80003800000 */
[----:B------:R-:W-:Y:S05]  /*6100*/  @!P0 BRA `(.L_x_156) ;  /* 0x00000000001c8947 */ /* 0x000fea0003800000 */
[----:B------:R-:W-:-:S13]  /*6110*/  ISETP.NE.AND P4, PT, R122, 0x3, PT ;  /* 0x000000037a00780c */ /* 0x000fda0003f85270 */
[----:B------:R-:W-:Y:S05]  /*6120*/  @!P4 BRA `(.L_x_157) ;  /* 0x000000000004c947 */ /* 0x000fea0003800000 */
[----:B------:R-:W-:Y:S01]  /*6130*/  BPT.TRAP 0x1 ;  /* 0x000000040000795c */ /* 0x000fe20000300000 */
.L_x_157:
[----:B------:R-:W-:-:S04]  /*6140*/  ULEA UR4, UR39, UR52, 0x3 ;  /* 0x0000003427047291 */ /* 0x000fc8000f8e183f */
[----:B------:R-:W-:-:S04]  /*6150*/  UIADD3 UR4, UR4, 0x90, URZ ;  /* 0x0000009004047890 */ /* 0x000fc8000fffe03f */
[----:B------:R-:W-:-:S09]  /*6160*/  UPRMT UR4, UR51, 0x654, UR4 ;  /* 0x0000065433047896 */ /* 0x000fd20008000004 */
[----:B------:R-:W-:Y:S03]  /*6170*/  SYNCS.ARRIVE.TRANS64.RED.A1T0 RZ, [UR4], RZ ;  /* 0x000000ffffff79a7 */ /* 0x000fe60008100404 */
.L_x_156:
[----:B------:R-:W-:Y:S05]  /*6180*/  BSYNC B0 ;  /* 0x0000000000007941 */ /* 0x000fea0003800000 */
.L_x_155:
[----:B------:R-:W-:-:S04]  /*6190*/  UIADD3 UR39, UR39, 0x1, URZ ;  /* 0x0000000127277890 */ /* 0x000fc8000fffe03f */
[----:B------:R-:W-:-:S04]  /*61a0*/  UISETP.NE.AND UP0, UPT, UR39, 0x4, UPT ;  /* 0x000000042700788c */ /* 0x000fc8000bf05270 */
[----:B------:R-:W-:-:S12]  /*61b0*/  USEL UR39, UR39, URZ, UP0 ;  /* 0x0000003f27277287 */ /* 0x000fd80008000000 */
.L_x_154:
[----:B------:R-:W-:Y:S04]  /*61c0*/  BSSY B0, `(.L_x_158) ;  /* 0x0000010000007945 */ /* 0x000fe80003800000 */
[----:B------:R-:W-:Y:S05]  /*61d0*/  @!P0 BRA `(.L_x_159) ;  /* 0x0000000000388947 */ /* 0x000fea0003800000 */
[----:B------:R-:W-:-:S13]  /*61e0*/  ISETP.NE.AND P4, PT, R122, 0x3, PT ;  /* 0x000000037a00780c */ /* 0x000fda0003f85270 */
[----:B------:R-:W-:Y:S05]  /*61f0*/  @!P4 BRA `(.L_x_160) ;  /* 0x000000000004c947 */ /* 0x000fea0003800000 */
[----:B------:R-:W-:Y:S01]  /*6200*/  BPT.TRAP 0x1 ;  /* 0x000000040000795c */ /* 0x000fe20000300000 */
.L_x_160:
[----:B------:R-:W-:Y:S01]  /*6210*/  LEA R15, R3, UR52, 0x3 ;  /* 0x00000034030f7c11 */ /* 0x000fe2000f8e18ff */
[----:B------:R-:W-:Y:S01]  /*6220*/  BSSY B1, `(.L_x_161) ;  /* 0x0000005000017945 */ /* 0x000fe20003800000 */
[----:B------:R-:W-:Y:S01]  /*6230*/  SHF.L.U32 R20, R91, 0x1f, RZ ;  /* 0x0000001f5b147819 */ /* 0x000fe200000006ff */
[----:B------:R-:W-:-:S03]  /*6240*/  @!P2 IMAD R13, R3, 0x2000, R14 ;  /* 0x00002000030da824 */ /* 0x000fc600078e020e */
[----:B------:R-:W3:Y:S02]  /*6250*/  SYNCS.PHASECHK.TRANS64.TRYWAIT P4, [R15+URZ+0x70], R20 ;  /* 0x000070140f0075a7 */ /* 0x000ee4000808017f */
[----:B---3--:R-:W-:Y:S05]  /*6260*/  @!P4 BRA `(.L_x_162) ;  /* 0x00000050004cc947 */ /* 0x008fea0003800000 */
.L_x_279:
[----:B------:R-:W-:Y:S05]  /*6270*/  BSYNC B1 ;  /* 0x0000000000017941 */ /* 0x000fea0003800000 */
.L_x_161:
[----:B------:R-:W-:Y:S05]  /*6280*/  @!P2 WARPSYNC.ALL ;  /* 0x000000000000a948 */ /* 0x000fea0003800000 */
[----:B------:R4:W1:Y:S01]  /*6290*/  @!P2 LDSM.16.MT88.4 R4, [R13] ;  /* 0x000000000d04a83b */ /* 0x0008620000004200 */
[----:B------:R-:W-:-:S03]  /*62a0*/  VIADD R3, R3, 0x1 ;  /* 0x0000000103037836 */ /* 0x000fc60000000000 */
[----:B------:R4:W1:Y:S04]  /*62b0*/  @!P2 LDSM.16.MT88.4 R8, [R13+0x800] ;  /* 0x000800000d08a83b */ /* 0x0008680000004200 */
.L_x_159:
[----:B------:R-:W-:Y:S05]  /*62c0*/  BSYNC B0 ;  /* 0x0000000000007941 */ /* 0x000fea0003800000 */
.L_x_158:
[--C-:B-1--4-:R-:W-:Y:S02]  /*62d0*/  HADD2.F32 R13, -RZ, R4.reuse.H0_H0 ;  /* 0x20000004ff0d7230 */ /* 0x112fe40000004100 */
[C---:B------:R-:W-:Y:S01]  /*62e0*/  FMUL R40, R102.reuse, R40 ;  /* 0x0000002866287220 */ /* 0x040fe20000400000 */
[----:B---3--:R-:W-:Y:S02]  /*62f0*/  HADD2.F32 R15, -RZ, R4.H1_H1 ;  /* 0x30000004ff0f7230 */ /* 0x008fe40000004100 */
[C---:B------:R-:W-:Y:S01]  /*6300*/  FMUL R20, R102.reuse, R41 ;  /* 0x0000002966147220 */ /* 0x040fe20000400000 */
[--C-:B------:R-:W-:Y:S02]  /*6310*/  HADD2.F32 R21, -RZ, R5.reuse.H0_H0 ;  /* 0x20000005ff157230 */ /* 0x100fe40000004100 */
[C---:B------:R-:W-:Y:S01]  /*6320*/  FMUL R42, R102.reuse, R42 ;  /* 0x0000002a662a7220 */ /* 0x040fe20000400000 */
[----:B------:R-:W-:Y:S02]  /*6330*/  HADD2.F32 R23, -RZ, R5.H1_H1 ;  /* 0x30000005ff177230 */ /* 0x000fe40000004100 */
[----:B--2---:R-:W-:Y:S01]  /*6340*/  FMUL R24, R102, R43 ;  /* 0x0000002b66187220 */ /* 0x004fe20000400000 */
[----:B------:R-:W-:-:S01]  /*6350*/  FFMA R40, R101, R13, R40 ;  /* 0x0000000d65287223 */ /* 0x000fc20000000028 */
[C---:B------:R-:W-:Y:S01]  /*6360*/  FFMA R13, R101.reuse, R15, R20 ;  /* 0x0000000f650d7223 */ /* 0x040fe20000000014 */
[----:B------:R-:W-:-:S01]  /*6370*/  FFMA R42, R101, R21, R42 ;  /* 0x00000015652a7223 */ /* 0x000fc2000000002a */
[----:B------:R-:W-:Y:S01]  /*6380*/  FFMA R15, R101, R23, R24 ;  /* 0x00000017650f7223 */ /* 0x000fe20000000018 */
[----:B------:R-:W-:-:S02]  /*6390*/  HADD2.F32 R21, -RZ, R6.H0_H0 ;  /* 0x20000006ff157230 */ /* 0x000fc40000004100 */
[C---:B------:R-:W-:Y:S01]  /*63a0*/  FMUL R44, R102.reuse, R44 ;  /* 0x0000002c662c7220 */ /* 0x040fe20000400000 */
[----:B------:R-:W-:Y:S02]  /*63b0*/  HADD2.F32 R23, -RZ, R6.H1_H1 ;  /* 0x30000006ff177230 */ /* 0x000fe40000004100 */
[C---:B------:R-:W-:Y:S01]  /*63c0*/  FMUL R20, R102.reuse, R45 ;  /* 0x0000002d66147220 */ /* 0x040fe20000400000 */
[--C-:B------:R-:W-:Y:S02]  /*63d0*/  HADD2.F32 R25, -RZ, R7.reuse.H0_H0 ;  /* 0x20000007ff197230 */ /* 0x100fe40000004100 */
[C---:B------:R-:W-:Y:S01]  /*63e0*/  FMUL R46, R102.reuse, R46 ;  /* 0x0000002e662e7220 */ /* 0x040fe20000400000 */
[----:B------:R-:W-:Y:S02]  /*63f0*/  HADD2.F32 R27, -RZ, R7.H1_H1 ;  /* 0x30000007ff1b7230 */ /* 0x000fe40000004100 */
[----:B------:R-:W-:Y:S01]  /*6400*/  FMUL R24, R102, R47 ;  /* 0x0000002f66187220 */ /* 0x000fe20000400000 */
        /* <DEDUP_REMOVED lines=8> */
[--C-:B------:R-:W-:Y:S02]  /*6490*/  HADD2.F32 R31, -RZ, R9.reuse.H1_H1 ;  /* 0x30000009ff1f7230 */ /* 0x100fe40000004100 */
[C---:B------:R-:W-:Y:S01]  /*64a0*/  FMUL R24, R102.reuse, R51 ;  /* 0x0000003366187220 */ /* 0x040fe20000400000 */
[----:B------:R-:W-:Y:S02]  /*64b0*/  HADD2.F32 R29, -RZ, R9.H0_H0 ;  /* 0x20000009ff1d7230 */ /* 0x000fe40000004100 */
[----:B------:R-:W-:Y:S01]  /*64c0*/  FMUL R50, R102, R50 ;  /* 0x0000003266327220 */ /* 0x000fe20000400000 */
[----:B------:R-:W-:-:S01]  /*64d0*/  FFMA R48, R101, R25, R48 ;  /* 0x0000001965307223 */ /* 0x000fc20000000030 */
[C---:B------:R-:W-:Y:S01]  /*64e0*/  FFMA R25, R101.reuse, R27, R20 ;  /* 0x0000001b65197223 */ /* 0x040fe20000000014 */
[----:B------:R-:W-:-:S01]  /*64f0*/  FFMA R27, R101, R31, R24 ;  /* 0x0000001f651b7223 */ /* 0x000fc20000000018 */
[----:B------:R-:W-:Y:S01]  /*6500*/  FFMA R50, R101, R29, R50 ;  /* 0x0000001d65327223 */ /* 0x000fe20000000032 */
[----:B------:R-:W-:-:S02]  /*6510*/  HADD2.F32 R31, -RZ, R11.H0_H0 ;  /* 0x2000000bff1f7230 */ /* 0x000fc40000004100 */
[C---:B------:R-:W-:Y:S01]  /*6520*/  FMUL R54, R102.reuse, R54 ;  /* 0x0000003666367220 */ /* 0x040fe20000400000 */
[--C-:B------:R-:W-:Y:S02]  /*6530*/  HADD2.F32 R26, -RZ, R10.reuse.H0_H0 ;  /* 0x2000000aff1a7230 */ /* 0x100fe40000004100 */
[C---:B------:R-:W-:Y:S01]  /*6540*/  FMUL R52, R102.reuse, R52 ;  /* 0x0000003466347220 */ /* 0x040fe20000400000 */
[----:B------:R-:W-:Y:S02]  /*6550*/  HADD2.F32 R29, -RZ, R10.H1_H1 ;  /* 0x3000000aff1d7230 */ /* 0x000fe40000004100 */
[C---:B------:R-:W-:Y:S01]  /*6560*/  FMUL R20, R102.reuse, R53 ;  /* 0x0000003566147220 */ /* 0x040fe20000400000 */
[----:B------:R-:W-:Y:S02]  /*6570*/  HADD2.F32 R33, -RZ, R11.H1_H1 ;  /* 0x3000000bff217230 */ /* 0x000fe40000004100 */
[----:B------:R-:W-:Y:S01]  /*6580*/  FMUL R24, R102, R55 ;  /* 0x0000003766187220 */ /* 0x000fe20000400000 */
[----:B------:R-:W-:-:S01]  /*6590*/  FFMA R54, R101, R31, R54 ;  /* 0x0000001f65367223 */ /* 0x000fc20000000036 */
[C---:B------:R-:W-:Y:S01]  /*65a0*/  FFMA R52, R101.reuse, R26, R52 ;  /* 0x0000001a65347223 */ /* 0x040fe20000000034 */
[----:B------:R-:W-:-:S01]  /*65b0*/  FFMA R29, R101, R29, R20 ;  /* 0x0000001d651d7223 */ /* 0x000fc20000000014 */
[----:B------:R-:W-:Y:S01]  /*65c0*/  FFMA R31, R101, R33, R24 ;  /* 0x00000021651f7223 */ /* 0x000fe20000000018 */
[----:B------:R-:W-:Y:S01]  /*65d0*/  F2FP.F16.F32.PACK_AB R41, R15, R42 ;  /* 0x0000002a0f29723e */ /* 0x000fe200000000ff */
[----:B------:R-:W-:Y:S05]  /*65e0*/  WARPSYNC.ALL ;  /* 0x0000000000007948 */ /* 0x000fea0003800000 */
[----:B------:R-:W-:Y:S01]  /*65f0*/  F2FP.F16.F32.PACK_AB R40, R13, R40 ;  /* 0x000000280d28723e */ /* 0x000fe200000000ff */
[----:B------:R-:W-:Y:S01]  /*6600*/  BSSY B0, `(.L_x_163) ;  /* 0x000001f000007945 */ /* 0x000fe20003800000 */
[----:B------:R-:W-:-:S02]  /*6610*/  F2FP.F16.F32.PACK_AB R42, R21, R44 ;  /* 0x0000002c152a723e */ /* 0x000fc400000000ff */
[----:B------:R-:W-:Y:S02]  /*6620*/  F2FP.F16.F32.PACK_AB R43, R23, R46 ;  /* 0x0000002e172b723e */ /* 0x000fe400000000ff */
[----:B------:R-:W-:Y:S02]  /*6630*/  F2FP.F16.F32.PACK_AB R49, R27, R50 ;  /* 0x000000321b31723e */ /* 0x000fe400000000ff */
[----:B------:R-:W-:Y:S01]  /*6640*/  F2FP.F16.F32.PACK_AB R48, R25, R48 ;  /* 0x000000301930723e */ /* 0x000fe200000000ff */
[----:B------:R1:W-:Y:S01]  /*6650*/  STSM.16.MT88.4 [R12+0x2400], R40 ;  /* 0x002400280c007844 */ /* 0x0003e20000004200 */
[----:B------:R-:W-:Y:S02]  /*6660*/  F2FP.F16.F32.PACK_AB R50, R29, R52 ;  /* 0x000000341d32723e */ /* 0x000fe400000000ff */
[----:B------:R-:W-:-:S05]  /*6670*/  F2FP.F16.F32.PACK_AB R51, R31, R54 ;  /* 0x000000361f33723e */ /* 0x000fca00000000ff */
[----:B------:R1:W-:Y:S01]  /*6680*/  STSM.16.MT88.4 [R12+0x2c00], R48 ;  /* 0x002c00300c007844 */ /* 0x0003e20000004200 */
[----:B------:R-:W-:Y:S01]  /*6690*/  @!PT LDS RZ, [RZ] ;  /* 0x00000000fffff984 */ /* 0x000fe20000000800 */
[----:B------:R-:W-:Y:S01]  /*66a0*/  @!PT LDS RZ, [RZ] ;  /* 0x00000000fffff984 */ /* 0x000fe20000000800 */
[----:B------:R-:W-:Y:S01]  /*66b0*/  @!PT LDS RZ, [RZ] ;  /* 0x00000000fffff984 */ /* 0x000fe20000000800 */
[----:B------:R-:W-:Y:S01]  /*66c0*/  @!PT LDS RZ, [RZ] ;  /* 0x00000000fffff984 */ /* 0x000fe20000000800 */
[----:B------:R2:W-:Y:S06]  /*66d0*/  MEMBAR.ALL.CTA ;  /* 0x0000000000007992 */ /* 0x0005ec0000008000 */
[----:B--2---:R-:W2:Y:S02]  /*66e0*/  FENCE.VIEW.ASYNC.S ;  /* 0x00000000000073c6 */ /* 0x004ea40000000000 */
[----:B--2---:R-:W-:Y:S06]  /*66f0*/  BAR.SYNC.DEFER_BLOCKING 0x1, 0x100 ;  /* 0x0044000000007b1d */ /* 0x004fec0000010000 */
[----:B------:R-:W-:Y:S05]  /*6700*/  @P3 BRA `(.L_x_164) ;  /* 0x0000000000383947 */ /* 0x000fea0003800000 */
[----:B------:R-:W-:Y:S02]  /*6710*/  UIADD3 UR12, UP0, UR54, 0x6f0, URZ ;  /* 0x000006f0360c7890 */ /* 0x000fe4000ff1e03f */
[----:B------:R-:W-:Y:S02]  /*6720*/  UIADD3 UR6, UR46, 0x20, URZ ;  /* 0x000000202e067890 */ /* 0x000fe4000fffe03f */
[----:B------:R-:W-:Y:S02]  /*6730*/  UIADD3 UR4, UR52, 0x2400, URZ ;  /* 0x0000240034047890 */ /* 0x000fe4000fffe03f */
[----:B------:R-:W-:Y:S02]  /*6740*/  UIADD3.X UR13, URZ, UR55, URZ, UP0, !UPT ;  /* 0x000000373f0d7290 */ /* 0x000fe400087fe43f */
[----:B------:R-:W-:Y:S02]  /*6750*/  UIADD3 UR9, UR45, 0x40, URZ ;  /* 0x000000402d097890 */ /* 0x000fe4000fffe03f */
[----:B------:R-:W-:Y:S01]  /*6760*/  UIADD3 UR8, UR52, 0x3400, URZ ;  /* 0x0000340034087890 */ /* 0x000fe2000fffe03f */
[----:B------:R-:W-:Y:S01]  /*6770*/  UMOV UR5, UR45 ;  /* 0x0000002d00057c82 */ /* 0x000fe20008000000 */
[----:B------:R-:W-:Y:S01]  /*6780*/  UMOV UR7, UR47 ;  /* 0x0000002f00077c82 */ /* 0x000fe20008000000 */
[----:B------:R-:W-:Y:S01]  /*6790*/  UMOV UR11, UR47 ;  /* 0x0000002f000b7c82 */ /* 0x000fe20008000000 */
[----:B------:R-:W-:Y:S01]  /*67a0*/  UMOV UR10, UR6 ;  /* 0x00000006000a7c82 */ /* 0x000fe20008000000 */
[----:B------:R2:W-:Y:S04]  /*67b0*/  UTMASTG.3D [UR4], [UR12] ;  /* 0x000000040c0073b5 */ /* 0x0005e80008010000 */
[----:B------:R2:W-:Y:S01]  /*67c0*/  UTMASTG.3D [UR8], [UR12] ;  /* 0x000000080c0073b5 */ /* 0x0005e20008010000 */
[----:B------:R0:W-:Y:S01]  /*67d0*/  UTMACMDFLUSH ;  /* 0x00000000000079b7 */ /* 0x0001e20000000000 */
[----:B--2---:R-:W-:-:S04]  /*67e0*/  DEPBAR.LE SB0, 0x1 ;  /* 0x000080400000791a */ /* 0x004fc80000000000 */
.L_x_164:
[----:B------:R-:W-:Y:S05]  /*67f0*/  BSYNC B0 ;  /* 0x0000000000007941 */ /* 0x000fea0003800000 */
.L_x_163:
[----:B------:R-:W-:Y:S06]  /*6800*/  BAR.SYNC.DEFER_BLOCKING 0x1, 0x100 ;  /* 0x0044000000007b1d */ /* 0x000fec0000010000 */
[----:B------:R-:W-:Y:S04]  /*6810*/  BSSY B0, `(.L_x_165) ;  /* 0x0000009000007945 */ /* 0x000fe80003800000 */
[----:B------:R-:W-:Y:S05]  /*6820*/  @!P0 BRA `(.L_x_166) ;  /* 0x00000000001c8947 */ /* 0x000fea0003800000 */
[----:B------:R-:W-:-:S13]  /*6830*/  ISETP.NE.AND P4, PT, R122, 0x3, PT ;  /* 0x000000037a00780c */ /* 0x000fda0003f85270 */
[----:B------:R-:W-:Y:S05]  /*6840*/  @!P4 BRA `(.L_x_167) ;  /* 0x000000000004c947 */ /* 0x000fea0003800000 */
[----:B------:R-:W-:Y:S01]  /*6850*/  BPT.TRAP 0x1 ;  /* 0x000000040000795c */ /* 0x000fe20000300000 */
.L_x_167:
[----:B------:R-:W-:-:S04]  /*6860*/  ULEA UR4, UR39, UR52, 0x3 ;  /* 0x0000003427047291 */ /* 0x000fc8000f8e183f */
[----:B------:R-:W-:-:S04]  /*6870*/  UIADD3 UR4, UR4, 0x90, URZ ;  /* 0x0000009004047890 */ /* 0x000fc8000fffe03f */
[----:B------:R-:W-:-:S09]  /*6880*/  UPRMT UR4, UR51, 0x654, UR4 ;  /* 0x0000065433047896 */ /* 0x000fd20008000004 */
[----:B------:R-:W-:Y:S03]  /*6890*/  SYNCS.ARRIVE.TRANS64.RED.A1T0 RZ, [UR4], RZ ;  /* 0x000000ffffff79a7 */ /* 0x000fe60008100404 */
.L_x_166:
[----:B------:R-:W-:Y:S05]  /*68a0*/  BSYNC B0 ;  /* 0x0000000000007941 */ /* 0x000fea0003800000 */
.L_x_165:
[----:B------:R-:W-:Y:S01]  /*68b0*/  UIADD3 UR39, UR39, 0x1, URZ ;  /* 0x0000000127277890 */ /* 0x000fe2000fffe03f */
[----:B------:R-:W-:Y:S01]  /*68c0*/  BSSY B0, `(.L_x_168) ;  /* 0x0000017000007945 */ /* 0x000fe20003800000 */
[----:B------:R-:W-:Y:S02]  /*68d0*/  IMAD.MOV.U32 R13, RZ, RZ, R91 ;  /* 0x000000ffff0d7224 */ /* 0x000fe400078e005b */
[----:B------:R-:W-:-:S04]  /*68e0*/  UISETP.NE.AND UP0, UPT, UR39, 0x4, UPT ;  /* 0x000000042700788c */ /* 0x000fc8000bf05270 */
[----:B------:R-:W-:Y:S01]  /*68f0*/  USEL UR39, UR39, URZ, UP0 ;  /* 0x0000003f27277287 */ /* 0x000fe20008000000 */
[----:B------:R-:W-:Y:S11]  /*6900*/  @!P0 BRA `(.L_x_169) ;  /* 0x0000000000488947 */ /* 0x000ff60003800000 */
[----:B------:R-:W-:-:S13]  /*6910*/  ISETP.NE.AND P4, PT, R122, 0x3, PT ;  /* 0x000000037a00780c */ /* 0x000fda0003f85270 */
[----:B------:R-:W-:Y:S05]  /*6920*/  @!P4 BRA `(.L_x_170) ;  /* 0x000000000004c947 */ /* 0x000fea0003800000 */
[----:B------:R-:W-:Y:S01]  /*6930*/  BPT.TRAP 0x1 ;  /* 0x000000040000795c */ /* 0x000fe20000300000 */
.L_x_170:
[----:B------:R-:W-:Y:S01]  /*6940*/  LEA R13, R3, UR52, 0x3 ;  /* 0x00000034030d7c11 */ /* 0x000fe2000f8e18ff */
[----:B------:R-:W-:Y:S01]  /*6950*/  BSSY B1, `(.L_x_171) ;  /* 0x0000005000017945 */ /* 0x000fe20003800000 */
[----:B------:R-:W-:Y:S01]  /*6960*/  SHF.L.U32 R20, R91, 0x1f, RZ ;  /* 0x0000001f5b147819 */ /* 0x000fe200000006ff */
[----:B------:R-:W-:-:S03]  /*6970*/  @!P2 IMAD R15, R3, 0x2000, R14 ;  /* 0x00002000030fa824 */ /* 0x000fc600078e020e */
[----:B------:R-:W2:Y:S02]  /*6980*/  SYNCS.PHASECHK.TRANS64.TRYWAIT P4, [R13+URZ+0x70], R20 ;  /* 0x000070140d0075a7 */ /* 0x000ea4000808017f */
[----:B--2---:R-:W-:Y:S05]  /*6990*/  @!P4 BRA `(.L_x_172) ;  /* 0x000000480094c947 */ /* 0x004fea0003800000 */
.L_x_280:
[----:B------:R-:W-:Y:S05]  /*69a0*/  BSYNC B1 ;  /* 0x0000000000017941 */ /* 0x000fea0003800000 */
.L_x_171:
[----:B------:R-:W-:Y:S05]  /*69b0*/  @!P2 WARPSYNC.ALL ;  /* 0x000000000000a948 */ /* 0x000fea0003800000 */
[----:B------:R3:W4:Y:S01]  /*69c0*/  @!P2 LDSM.16.MT88.4 R4, [R15] ;  /* 0x000000000f04a83b */ /* 0x0007220000004200 */
[----:B------:R-:W-:-:S03]  /*69d0*/  VIADD R3, R3, 0x1 ;  /* 0x0000000103037836 */ /* 0x000fc60000000000 */
[----:B------:R3:W1:Y:S02]  /*69e0*/  @!P2 LDSM.16.MT88.4 R8, [R15+0x800] ;  /* 0x000800000f08a83b */ /* 0x0006640000004200 */
[----:B------:R-:W-:-:S04]  /*69f0*/  ISETP.NE.AND P4, PT, R3, 0x4, PT ;  /* 0x000000040300780c */ /* 0x000fc80003f85270 */
[----:B--2---:R-:W-:Y:S02]  /*6a00*/  SEL R20, RZ, 0x1, P4 ;  /* 0x00000001ff147807 */ /* 0x004fe40002000000 */
[----:B------:R-:W-:Y:S02]  /*6a10*/  SEL R3, R3, RZ, P4 ;  /* 0x000000ff03037207 */ /* 0x000fe40002000000 */
[----:B---3--:R-:W-:-:S07]  /*6a20*/  LOP3.LUT R13, R91, R20, RZ, 0x3c, !PT ;  /* 0x000000145b0d7212 */ /* 0x008fce00078e3cff */
.L_x_169:
[----:B------:R-:W-:Y:S05]  /*6a30*/  BSYNC B0 ;  /* 0x0000000000007941 */ /* 0x000fea0003800000 */
.L_x_168:
[--C-:B----4-:R-:W-:Y:S02]  /*6a40*/  HADD2.F32 R15, -RZ, R4.reuse.H0_H0 ;  /* 0x20000004ff0f7230 */ /* 0x110fe40000004100 */
        /* <DEDUP_REMOVED lines=22> */
[----:B-1----:R-:W-:-:S02]  /*6bb0*/  HADD2.F32 R29, -RZ, R9.H0_H0 ;  /* 0x20000009ff1d7230 */ /* 0x002fc40000004100 */
[----:B------:R-:W-:-:S01]  /*6bc0*/  FFMA R62, R101, R27, R62 ;  /* 0x0000001b653e7223 */ /* 0x000fc2000000003e */
        /* <DEDUP_REMOVED lines=57> */
.L_x_174:
[----:B------:R-:W-:Y:S05]  /*6f60*/  BSYNC B0 ;  /* 0x0000000000007941 */ /* 0x000fea0003800000 */
.L_x_173:
[----:B------:R-:W-:Y:S06]  /*6f70*/  BAR.SYNC.DEFER_BLOCKING 0x1, 0x100 ;  /* 0x0044000000007b1d */ /* 0x000fec0000010000 */
[----:B------:R-:W-:Y:S04]  /*6f80*/  BSSY B0, `(.L_x_175) ;  /* 0x0000009000007945 */ /* 0x000fe80003800000 */
[----:B------:R-:W-:Y:S05]  /*6f90*/  @!P0 BRA `(.L_x_176) ;  /* 0x00000000001c8947 */ /* 0x000fea0003800000 */
[----:B------:R-:W-:-:S13]  /*6fa0*/  ISETP.NE.AND P4, PT, R122, 0x3, PT ;  /* 0x000000037a00780c */ /* 0x000fda0003f85270 */
[----:B------:R-:W-:Y:S05]  /*6fb0*/  @!P4 BRA `(.L_x_177) ;  /* 0x000000000004c947 */ /* 0x000fea0003800000 */
[----:B------:R-:W-:Y:S01]  /*6fc0*/  BPT.TRAP 0x1 ;  /* 0x000000040000795c */ /* 0x000fe20000300000 */
.L_x_177:
[----:B------:R-:W-:-:S04]  /*6fd0*/  ULEA UR4, UR39, UR52, 0x3 ;  /* 0x0000003427047291 */ /* 0x000fc8000f8e183f */
[----:B------:R-:W-:-:S04]  /*6fe0*/  UIADD3 UR4, UR4, 0x90, URZ ;  /* 0x0000009004047890 */ /* 0x000fc8000fffe03f */
[----:B------:R-:W-:-:S09]  /*6ff0*/  UPRMT UR4, UR51, 0x654, UR4 ;  /* 0x0000065433047896 */ /* 0x000fd20008000004 */
[----:B------:R-:W-:Y:S03]  /*7000*/  SYNCS.ARRIVE.TRANS64.RED.A1T0 RZ, [UR4], RZ ;  /* 0x000000ffffff79a7 */ /* 0x000fe60008100404 */
.L_x_176:
[----:B------:R-:W-:Y:S05]  /*7010*/  BSYNC B0 ;  /* 0x0000000000007941 */ /* 0x000fea0003800000 */
.L_x_175:
[----:B------:R-:W-:Y:S01]  /*7020*/  UIADD3 UR4, UR39, 0x1, URZ ;  /* 0x0000000127047890 */ /* 0x000fe2000fffe03f */
[----:B------:R-:W-:Y:S03]  /*7030*/  BSSY B0, `(.L_x_178) ;  /* 0x0000011000007945 */ /* 0x000fe60003800000 */
[----:B------:R-:W-:-:S04]  /*7040*/  UISETP.NE.AND UP0, UPT, UR4, 0x4, UPT ;  /* 0x000000040400788c */ /* 0x000fc8000bf05270 */
[----:B------:R-:W-:Y:S01]  /*7050*/  USEL UR39, UR4, URZ, UP0 ;  /* 0x0000003f04277287 */ /* 0x000fe20008000000 */
[----:B------:R-:W-:Y:S11]  /*7060*/  @!P0 BRA `(.L_x_179) ;  /* 0x0000000000348947 */ /* 0x000ff60003800000 */
[----:B------:R-:W-:-:S13]  /*7070*/  ISETP.NE.AND P4, PT, R122, 0x3, PT ;  /* 0x000000037a00780c */ /* 0x000fda0003f85270 */
[----:B------:R-:W-:Y:S05]  /*7080*/  @!P4 BRA `(.L_x_180) ;  /* 0x000000000004c947 */ /* 0x000fea0003800000 */
[----:B------:R-:W-:Y:S01]  /*7090*/  BPT.TRAP 0x1 ;  /* 0x000000040000795c */ /* 0x000fe20000300000 */
.L_x_180:
[----:B------:R-:W-:Y:S01]  /*70a0*/  SHF.L.U32 R13, R13, 0x1f, RZ ;  /* 0x0000001f0d0d7819 */ /* 0x000fe200000006ff */
[----:B------:R-:W-:Y:S01]  /*70b0*/  BSSY B1, `(.L_x_181) ;  /* 0x0000005000017945 */ /* 0x000fe20003800000 */
[C---:B------:R-:W-:Y:S01]  /*70c0*/  LEA R20, R3.reuse, UR52, 0x3 ;  /* 0x0000003403147c11 */ /* 0x040fe2000f8e18ff */
[----:B------:R-:W-:-:S03]  /*70d0*/  @!P2 IMAD R3, R3, 0x2000, R14 ;  /* 0x000020000303a824 */ /* 0x000fc600078e020e */
[----:B------:R-:W2:Y:S02]  /*70e0*/  SYNCS.PHASECHK.TRANS64.TRYWAIT P4, [R20+URZ+0x70], R13 ;  /* 0x0000700d140075a7 */ /* 0x000ea4000808017f */
[----:B--2---:R-:W-:Y:S05]  /*70f0*/  @!P4 BRA `(.L_x_182) ;  /* 0x0000004000d0c947 */ /* 0x004fea0003800000 */
.L_x_281:
[----:B------:R-:W-:Y:S05]  /*7100*/  BSYNC B1 ;  /* 0x0000000000017941 */ /* 0x000fea0003800000 */
.L_x_181:
[----:B------:R-:W-:Y:S05]  /*7110*/  @!P2 WARPSYNC.ALL ;  /* 0x000000000000a948 */ /* 0x000fea0003800000 */
[----:B------:R3:W4:Y:S04]  /*7120*/  @!P2 LDSM.16.MT88.4 R4, [R3] ;  /* 0x000000000304a83b */ /* 0x0007280000004200 */
[----:B------:R3:W1:Y:S02]  /*7130*/  @!P2 LDSM.16.MT88.4 R8, [R3+0x800] ;  /* 0x000800000308a83b */ /* 0x0006640000004200 */
.L_x_179:
[----:B------:R-:W-:Y:S05]  /*7140*/  BSYNC B0 ;  /* 0x0000000000007941 */ /* 0x000fea0003800000 */
.L_x_178:
[----:B----4-:R-:W-:Y:S02]  /*7150*/  HADD2.F32 R14, -RZ, R4.H0_H0 ;  /* 0x20000004ff0e7230 */ /* 0x010fe40000004100 */
[C---:B------:R-:W-:Y:S01]  /*7160*/  FMUL R72, R102.reuse, R72 ;  /* 0x0000004866487220 */ /* 0x040fe20000400000 */
[----:B------:R-:W-:Y:S02]  /*7170*/  HADD2.F32 R26, -RZ, R6.H0_H0 ;  /* 0x20000006ff1a7230 */ /* 0x000fe40000004100 */
[C---:B------:R-:W-:Y:S01]  /*7180*/  FMUL R73, R102.reuse, R73 ;  /* 0x0000004966497220 */ /* 0x040fe20000400000 */
[----:B------:R-:W-:Y:S02]  /*7190*/  HADD2.F32 R4, -RZ, R4.H1_H1 ;  /* 0x30000004ff047230 */ /* 0x000fe40000004100 */
[C---:B---3--:R-:W-:Y:S01]  /*71a0*/  FMUL R3, R102.reuse, R74 ;  /* 0x0000004a66037220 */ /* 0x048fe20000400000 */
[--C-:B--2---:R-:W-:Y:S02]  /*71b0*/  HADD2.F32 R20, -RZ, R5.reuse.H0_H0 ;  /* 0x20000005ff147230 */ /* 0x104fe40000004100 */
[----:B------:R-:W-:Y:S01]  /*71c0*/  FMUL R75, R102, R75 ;  /* 0x0000004b664b7220 */ /* 0x000fe20000400000 */
[----:B------:R-:W-:-:S02]  /*71d0*/  HADD2.F32 R24, -RZ, R5.H1_H1 ;  /* 0x30000005ff187230 */ /* 0x000fc40000004100 */
[C---:B------:R-:W-:Y:S01]  /*71e0*/  FMUL R5, R102.reuse, R76 ;  /* 0x0000004c66057220 */ /* 0x040fe20000400000 */
[----:B------:R-:W-:Y:S02]  /*71f0*/  HADD2.F32 R6, -RZ, R6.H1_H1 ;  /* 0x30000006ff067230 */ /* 0x000fe40000004100 */
[C---:B------:R-:W-:Y:S01]  /*7200*/  FMUL R77, R102.reuse, R77 ;  /* 0x0000004d664d7220 */ /* 0x040fe20000400000 */
[--C-:B-1----:R-:W-:Y:S02]  /*7210*/  HADD2.F32 R28, -RZ, R7.reuse.H0_H0 ;  /* 0x20000007ff1c7230 */ /* 0x102fe40000004100 */
[C---:B------:R-:W-:Y:S01]  /*7220*/  FMUL R79, R102.reuse, R79 ;  /* 0x0000004f664f7220 */ /* 0x040fe20000400000 */
[----:B------:R-:W-:Y:S02]  /*7230*/  HADD2.F32 R30, -RZ, R7.H1_H1 ;  /* 0x30000007ff1e7230 */ /* 0x000fe40000004100 */
[----:B------:R-:W-:Y:S01]  /*7240*/  FMUL R7, R102, R78 ;  /* 0x0000004e66077220 */ /* 0x000fe20000400000 */
[----:B------:R-:W-:-:S02]  /*7250*/  HADD2.F32 R32, -RZ, R8.H0_H0 ;  /* 0x20000008ff207230 */ /* 0x000fc40000004100 */
[C---:B------:R-:W-:Y:S01]  /*7260*/  FMUL R13, R102.reuse, R80 ;  /* 0x00000050660d7220 */ /* 0x040fe20000400000 */
[----:B------:R-:W-:Y:S02]  /*7270*/  HADD2.F32 R38, -RZ, R10.H0_H0 ;  /* 0x2000000aff267230 */ /* 0x000fe40000004100 */
[C---:B------:R-:W-:Y:S01]  /*7280*/  FMUL R81, R102.reuse, R81 ;  /* 0x0000005166517220 */ /* 0x040fe20000400000 */
[----:B------:R-:W-:Y:S02]  /*7290*/  HADD2.F32 R8, -RZ, R8.H1_H1 ;  /* 0x30000008ff087230 */ /* 0x000fe40000004100 */
[C---:B------:R-:W-:Y:S01]  /*72a0*/  FMUL R15, R102.reuse, R82 ;  /* 0x00000052660f7220 */ /* 0x040fe20000400000 */
[--C-:B------:R-:W-:Y:S02]  /*72b0*/  HADD2.F32 R34, -RZ, R9.reuse.H0_H0 ;  /* 0x20000009ff227230 */ /* 0x100fe40000004100 */
[----:B------:R-:W-:Y:S01]  /*72c0*/  FMUL R83, R102, R83 ;  /* 0x0000005366537220 */ /* 0x000fe20000400000 */
[----:B------:R-:W-:-:S02]  /*72d0*/  HADD2.F32 R36, -RZ, R9.H1_H1 ;  /* 0x30000009ff247230 */ /* 0x000fc40000004100 */
        /* <DEDUP_REMOVED lines=57> */
.L_x_184:
[----:B------:R-:W-:Y:S05]  /*7670*/  BSYNC B0 ;  /* 0x0000000000007941 */ /* 0x000fea0003800000 */
.L_x_183:
[----:B------:R-:W-:Y:S06]  /*7680*/  BAR.SYNC.DEFER_BLOCKING 0x1, 0x100 ;  /* 0x0044000000007b1d */ /* 0x000fec0000010000 */
[----:B------:R-:W-:Y:S04]  /*7690*/  BSSY B0, `(.L_x_185) ;  /* 0x0000009000007945 */ /* 0x000fe80003800000 */
[----:B------:R-:W-:Y:S05]  /*76a0*/  @!P0 BRA `(.L_x_186) ;  /* 0x00000000001c8947 */ /* 0x000fea0003800000 */
[----:B------:R-:W-:-:S13]  /*76b0*/  ISETP.NE.AND P0, PT, R122, 0x3, PT ;  /* 0x000000037a00780c */ /* 0x000fda0003f05270 */
[----:B------:R-:W-:Y:S05]  /*76c0*/  @!P0 BRA `(.L_x_187) ;  /* 0x0000000000048947 */ /* 0x000fea0003800000 */
[----:B------:R-:W-:Y:S01]  /*76d0*/  BPT.TRAP 0x1 ;  /* 0x000000040000795c */ /* 0x000fe20000300000 */
.L_x_187:
[----:B------:R-:W-:-:S04]  /*76e0*/  ULEA UR4, UR39, UR52, 0x3 ;  /* 0x0000003427047291 */ /* 0x000fc8000f8e183f */
[----:B------:R-:W-:-:S04]  /*76f0*/  UIADD3 UR4, UR4, 0x90, URZ ;  /* 0x0000009004047890 */ /* 0x000fc8000fffe03f */
[----:B------:R-:W-:-:S09]  /*7700*/  UPRMT UR4, UR51, 0x654, UR4 ;  /* 0x0000065433047896 */ /* 0x000fd20008000004 */
[----:B------:R-:W-:Y:S03]  /*7710*/  SYNCS.ARRIVE.TRANS64.RED.A1T0 RZ, [UR4], RZ ;  /* 0x000000ffffff79a7 */ /* 0x000fe60008100404 */
.L_x_186:
[----:B------:R-:W-:Y:S05]  /*7720*/  BSYNC B0 ;  /* 0x0000000000007941 */ /* 0x000fea0003800000 */
.L_x_185:
[----:B------:R-:W-:Y:S01]  /*7730*/  IADD3 R16, P0, R16, UR40, RZ ;  /* 0x0000002810107c10 */ /* 0x000fe2000ff1e0ff */
[----:B------:R-:W-:Y:S01]  /*7740*/  ULDC.64 UR4, c[0x0][0xaf8] ;  /* 0x0002be0000047ab9 */ /* 0x000fe20000000a00 */
[----:B------:R-:W-:Y:S01]  /*7750*/  UIADD3 UR39, UR39, 0x1, URZ ;  /* 0x0000000127277890 */ /* 0x000fe2000fffe03f */
[----:B------:R-:W-:Y:S01]  /*7760*/  PRMT R3, RZ, 0x7610, R3 ;  /* 0x00007610ff037816 */ /* 0x000fe20000000003 */
[----:B------:R-:W-:Y:S01]  /*7770*/  UMOV UR47, 0xffffffff ;  /* 0xffffffff002f7882 */ /* 0x000fe20000000000 */
[----:B------:R-:W-:Y:S01]  /*7780*/  IADD3.X R17, R17, UR38, RZ, P0, !PT ;  /* 0x0000002611117c10 */ /* 0x000fe200087fe4ff */
[----:B------:R-:W-:Y:S01]  /*7790*/  UISETP.NE.AND UP0, UPT, UR39, 0x4, UPT ;  /* 0x000000042700788c */ /* 0x000fe2000bf05270 */
[----:B------:R-:W-:Y:S01]  /*77a0*/  ISETP.GE.U32.AND P0, PT, R16, UR4, PT ;  /* 0x0000000410007c0c */ /* 0x000fe2000bf06070 */
[----:B------:R-:W-:Y:S02]  /*77b0*/  IMAD.MOV.U32 R23, RZ, RZ, -0x1 ;  /* 0xffffffffff177424 */ /* 0x000fe400078e00ff */
[----:B------:R-:W-:Y:S01]  /*77c0*/  USEL UR39, UR39, URZ, UP0 ;  /* 0x0000003f27277287 */ /* 0x000fe20008000000 */
[----:B------:R-:W-:Y:S01]  /*77d0*/  ISETP.GE.U32.AND.EX P0, PT, R17, UR5, PT, P0 ;  /* 0x0000000511007c0c */ /* 0x000fe2000bf06100 */
[----:B------:R-:W-:-:S12]  /*77e0*/  IMAD.MOV.U32 R113, RZ, RZ, -0x1 ;  /* 0xffffffffff717424 */ /* 0x000fd800078e00ff */
[----:B------:R-:W-:Y:S05]  /*77f0*/  @P0 BRA `(.L_x_188) ;  /* 0x0000000400600947 */ /* 0x000fea0003800000 */
[----:B-1----:R-:W1:Y:S01]  /*7800*/  LDC.64 R10, c[0x0][0xad0] ;  /* 0x0002b400ff0a7b82 */ /* 0x002e620000000a00 */
[----:B------:R-:W2:Y:S01]  /*7810*/  S2R R23, SR_CTAID.X ;  /* 0x0000000000177919 */ /* 0x000ea20000002500 */
[----:B------:R-:W-:Y:S02]  /*7820*/  IMAD.MOV.U32 R8, RZ, RZ, R16 ;  /* 0x000000ffff087224 */ /* 0x000fe400078e0010 */
[----:B------:R-:W-:-:S04]  /*7830*/  IMAD.MOV.U32 R9, RZ, RZ, R17 ;  /* 0x000000ffff097224 */ /* 0x000fc800078e0011 */
[----:B------:R-:W3:Y:S08]  /*7840*/  LDC R12, c[0x0][0xad8] ;  /* 0x0002b600ff0c7b82 */ /* 0x000ef00000000800 */
[----:B------:R-:W4:Y:S01]  /*7850*/  LDC.64 R14, c[0x0][0xac8] ;  /* 0x0002b200ff0e7b82 */ /* 0x000f220000000a00 */
[----:B-1----:R-:W-:-:S04]  /*7860*/  ISETP.NE.U32.AND P0, PT, R10, RZ, PT ;  /* 0x000000ff0a00720c */ /* 0x002fc80003f05070 */
[----:B------:R-:W-:-:S13]  /*7870*/  ISETP.NE.AND.EX P0, PT, R11, RZ, PT, P0 ;  /* 0x000000ff0b00720c */ /* 0x000fda0003f05300 */
[----:B--234-:R-:W-:Y:S05]  /*7880*/  @!P0 BRA `(.L_x_189) ;  /* 0x0000000000288947 */ /* 0x01cfea0003800000 */
        /* <DEDUP_REMOVED lines=10> */
.L_x_189:
[----:B------:R-:W1:Y:S01]  /*7930*/  S2R R13, SR_CTAID.Y ;  /* 0x00000000000d7919 */ /* 0x000e620000002600 */
[-CC-:B------:R-:W-:Y:S01]  /*7940*/  SHF.R.U64 R31, R8, R12.reuse, R9.reuse ;  /* 0x0000000c081f7219 */ /* 0x180fe20000001209 */
[----:B------:R-:W2:Y:S01]  /*7950*/  LDC.64 R20, c[0x0][0xae8] ;  /* 0x0002ba00ff147b82 */ /* 0x000ea20000000a00 */
[----:B------:R-:W-:Y:S01]  /*7960*/  SHF.R.U32.HI R3, RZ, R12, R9 ;  /* 0x0000000cff037219 */ /* 0x000fe20000011609 */
[----:B------:R-:W-:Y:S01]  /*7970*/  ULDC UR4, c[0x0][0x150] ;  /* 0x0000540000047ab9 */ /* 0x000fe20000000800 */
[----:B------:R-:W-:Y:S02]  /*7980*/  IADD3 R7, P0, RZ, -R31, RZ ;  /* 0x8000001fff077210 */ /* 0x000fe40007f1e0ff */
[----:B------:R-:W-:-:S03]  /*7990*/  I2FP.F32.U32 R9, R23 ;  /* 0x0000001700097245 */ /* 0x000fc60000201000 */
[----:B------:R-:W3:Y:S01]  /*79a0*/  LDC R8, c[0x0][0xac0] ;  /* 0x0002b000ff087b82 */ /* 0x000ee20000000800 */
[----:B------:R-:W-:Y:S02]  /*79b0*/  IMAD.X R3, RZ, RZ, ~R3, P0 ;  /* 0x000000ffff037224 */ /* 0x000fe400000e0e03 */
[----:B------:R-:W-:Y:S01]  /*79c0*/  FMUL R9, R9, UR4 ;  /* 0x0000000409097c20 */ /* 0x000fe20008400000 */
[----:B------:R-:W-:Y:S01]  /*79d0*/  IMAD.WIDE.U32 R4, R7, R14, R16 ;  /* 0x0000000e07047225 */ /* 0x000fe200078e0010 */
[----:B------:R-:W-:-:S03]  /*79e0*/  ULDC UR4, c[0x0][0x154] ;  /* 0x0000550000047ab9 */ /* 0x000fc60000000800 */
[----:B------:R-:W-:Y:S01]  /*79f0*/  IMAD R6, R3, R14, RZ ;  /* 0x0000000e03067224 */ /* 0x000fe200078e02ff */
[----:B------:R-:W4:Y:S01]  /*7a00*/  LDC R11, c[0x0][0xb00] ;  /* 0x0002c000ff0b7b82 */ /* 0x000f220000000800 */
[----:B------:R-:W5:Y:S02]  /*7a10*/  F2I.U32.TRUNC.NTZ R9, R9 ;  /* 0x0000000900097305 */ /* 0x000f64000020f000 */
[----:B------:R-:W-:-:S04]  /*7a20*/  IMAD R3, R7, R15, R6 ;  /* 0x0000000f07037224 */ /* 0x000fc800078e0206 */
[----:B------:R-:W-:Y:S01]  /*7a30*/  IMAD.IADD R3, R5, 0x1, R3 ;  /* 0x0000000105037824 */ /* 0x000fe200078e0203 */
[----:B------:R-:W4:Y:S01]  /*7a40*/  LDC R14, c[0x0][0xab0] ;  /* 0x0002ac00ff0e7b82 */ /* 0x000f220000000800 */
[----:B--2---:R-:W-:-:S04]  /*7a50*/  ISETP.NE.U32.AND P0, PT, R20, RZ, PT ;  /* 0x000000ff1400720c */ /* 0x004fc80003f05070 */
[----:B------:R-:W-:-:S03]  /*7a60*/  ISETP.NE.AND.EX P0, PT, R21, RZ, PT, P0 ;  /* 0x000000ff1500720c */ /* 0x000fc60003f05300 */
[----:B------:R-:W2:Y:S01]  /*7a70*/  LDC R6, c[0x0][0x144] ;  /* 0x00005100ff067b82 */ /* 0x000ea20000000800 */
[-C--:B---3--:R-:W-:Y:S01]  /*7a80*/  SHF.R.U64 R12, R4, R8.reuse, R3 ;  /* 0x00000008040c7219 */ /* 0x088fe20000001203 */
[----:B-----5:R-:W-:Y:S01]  /*7a90*/  IMAD.MOV R9, RZ, RZ, -R9 ;  /* 0x000000ffff097224 */ /* 0x020fe200078e0a09 */
[----:B-1----:R-:W-:Y:S02]  /*7aa0*/  I2FP.F32.U32 R4, R13 ;  /* 0x0000000d00047245 */ /* 0x002fe40000201000 */
[----:B------:R-:W-:-:S03]  /*7ab0*/  SHF.R.U32.HI R3, RZ, R8, R3 ;  /* 0x00000008ff037219 */ /* 0x000fc60000011603 */
[----:B------:R-:W1:Y:S01]  /*7ac0*/  LDC R24, c[0x0][0x148] ;  /* 0x00005200ff187b82 */ /* 0x000e620000000800 */
[----:B------:R-:W-:Y:S01]  /*7ad0*/  FMUL R7, R4, UR4 ;  /* 0x0000000404077c20 */ /* 0x000fe20008400000 */
[----:B------:R-:W-:Y:S01]  /*7ae0*/  IMAD.MOV.U32 R4, RZ, RZ, -0x1 ;  /* 0xffffffffff047424 */ /* 0x000fe200078e00ff */
[-C--:B----4-:R-:W-:Y:S02]  /*7af0*/  SHF.L.U32 R29, R0, R11.reuse, RZ ;  /* 0x0000000b001d7219 */ /* 0x090fe400000006ff */
[----:B------:R3:W4:Y:S02]  /*7b00*/  F2I.U32.TRUNC.NTZ R15, R7 ;  /* 0x00000007000f7305 */ /* 0x000724000020f000 */
[----:B------:R-:W-:Y:S01]  /*7b10*/  SHF.L.U32 R4, R4, R11, RZ ;  /* 0x0000000b04047219 */ /* 0x000fe200000006ff */
[----:B------:R-:W1:Y:S01]  /*7b20*/  LDC R25, c[0x0][0xaa8] ;  /* 0x0002aa00ff197b82 */ /* 0x000e620000000800 */
[-CC-:B------:R-:W-:Y:S02]  /*7b30*/  SHF.R.U64 R10, R12, R14.reuse, R3.reuse ;  /* 0x0000000e0c0a7219 */ /* 0x180fe40000001203 */
[----:B------:R-:W-:-:S04]  /*7b40*/  SHF.R.U32.HI R3, RZ, R14, R3 ;  /* 0x0000000eff037219 */ /* 0x000fc80000011603 */
[----:B------:R-:W-:Y:S01]  /*7b50*/  SHF.R.U64 R14, R10, R11, R3 ;  /* 0x0000000b0a0e7219 */ /* 0x000fe20000001203 */
[----:B------:R-:W1:Y:S01]  /*7b60*/  LDC R27, c[0x0][0xaf0] ;  /* 0x0002bc00ff1b7b82 */ /* 0x000e620000000800 */
[----:B--2---:R-:W-:Y:S01]  /*7b70*/  IMAD R26, R6, R9, R23 ;  /* 0x00000009061a7224 */ /* 0x004fe200078e0217 */
[----:B------:R-:W-:Y:S02]  /*7b80*/  LOP3.LUT R23, RZ, R4, RZ, 0x33, !PT ;  /* 0x00000004ff177212 */ /* 0x000fe400078e33ff */
[----:B------:R-:W-:Y:S01]  /*7b90*/  SHF.R.U32.HI R5, RZ, R11, R3 ;  /* 0x0000000bff057219 */ /* 0x000fe20000011603 */
[----:B------:R-:W-:-:S03]  /*7ba0*/  IMAD.MOV.U32 R4, RZ, RZ, R14 ;  /* 0x000000ffff047224 */ /* 0x000fc600078e000e */
[----:B------:R-:W2:Y:S08]  /*7bb0*/  LDC R28, c[0x0][0xae0] ;  /* 0x0002b800ff1c7b82 */ /* 0x000eb00000000800 */
[----:B------:R-:W1:Y:S01]  /*7bc0*/  LDC R30, c[0x0][0xab8] ;  /* 0x0002ae00ff1e7b82 */ /* 0x000e620000000800 */
[----:B---34-:R-:W-:Y:S05]  /*7bd0*/  @!P0 BRA `(.L_x_190) ;  /* 0x0000000000288947 */ /* 0x018fea0003800000 */
        /* <DEDUP_REMOVED lines=10> */
.L_x_190:
[----:B------:R-:W-:Y:S01]  /*7c80*/  ISETP.NE.AND P0, PT, R2, 0x1, PT ;  /* 0x000000010200780c */ /* 0x000fe20003f05270 */
[----:B------:R-:W-:Y:S01]  /*7c90*/  IMAD.MOV R15, RZ, RZ, -R15 ;  /* 0x000000ffff0f7224 */ /* 0x000fe200078e0a0f */
[----:B-1----:R-:W-:Y:S01]  /*7ca0*/  SHF.R.U64 R0, R4, R27, R5 ;  /* 0x0000001b04007219 */ /* 0x002fe20000001205 */
[----:B------:R-:W-:Y:S01]  /*7cb0*/  VIADD R5, R25, 0xffffffff ;  /* 0xffffffff19057836 */ /* 0x000fe20000000000 */
[----:B------:R-:W-:Y:S02]  /*7cc0*/  LOP3.LUT R23, R10, R23, RZ, 0xc0, !PT ;  /* 0x000000170a177212 */ /* 0x000fe400078ec0ff */
[----:B------:R-:W-:Y:S01]  /*7cd0*/  R2UR UR47, R31 ;  /* 0x000000001f2f72ca */ /* 0x000fe200000e0000 */
[----:B------:R-:W-:Y:S01]  /*7ce0*/  IMAD.MOV R3, RZ, RZ, -R0 ;  /* 0x000000ffff037224 */ /* 0x000fe200078e0a00 */
[----:B------:R-:W-:Y:S01]  /*7cf0*/  LOP3.LUT R5, R12, R5, RZ, 0xc0, !PT ;  /* 0x000000050c057212 */ /* 0x000fe200078ec0ff */
[----:B------:R-:W-:Y:S02]  /*7d00*/  IMAD R23, R29, R0, R23 ;  /* 0x000000001d177224 */ /* 0x000fe400078e0217 */
[----:B--2---:R-:W-:-:S02]  /*7d10*/  IMAD R0, R3, R28, R14 ;  /* 0x0000001c03007224 */ /* 0x004fc400078e020e */
[----:B------:R-:W-:Y:S02]  /*7d20*/  @P0 IMAD R26, R24, R15, R13 ;  /* 0x0000000f181a0224 */ /* 0x000fe400078e020d */
[----:B------:R-:W-:Y:S02]  /*7d30*/  IMAD R0, R0, R25, R5 ;  /* 0x0000001900007224 */ /* 0x000fe400078e0205 */
[----:B------:R-:W-:Y:S02]  /*7d40*/  IMAD R23, R23, R30, R26 ;  /* 0x0000001e17177224 */ /* 0x000fe400078e021a */
[----:B------:R-:W-:-:S03]  /*7d50*/  IMAD.MOV.U32 R3, RZ, RZ, 0x1 ;  /* 0x00000001ff037424 */ /* 0x000fc600078e00ff */
[----:B------:R-:W-:Y:S02]  /*7d60*/  SEL R113, R0, R23, !P0 ;  /* 0x0000001700717207 */ /* 0x000fe40004000000 */
[----:B------:R-:W-:-:S07]  /*7d70*/  SEL R23, R23, R0, !P0 ;  /* 0x0000000017177207 */ /* 0x000fce0004000000 */
.L_x_188:
[----:B------:R-:W-:Y:S01]  /*7d80*/  UIMAD.WIDE.U32 UR4, UR53, 0x24924925, URZ ;  /* 0x24924925350478a5 */ /* 0x000fe2000f8e003f */
[----:B------:R-:W-:Y:S01]  /*7d90*/  LOP3.LUT P0, RZ, R3, 0xff, RZ, 0xc0, !PT ;  /* 0x000000ff03ff7812 */ /* 0x000fe2000780c0ff */
[----:B------:R-:W-:Y:S02]  /*7da0*/  UIADD3 UR48, UR48, 0x4, URZ ;  /* 0x0000000430307890 */ /* 0x000fe4000fffe03f */
[----:B------:R-:W-:-:S04]  /*7db0*/  UIADD3 UR4, UR53, -UR5, URZ ;  /* 0x8000000535047290 */ /* 0x000fc8000fffe03f */
[----:B------:R-:W-:-:S04]  /*7dc0*/  ULEA.HI UR4, UR4, UR5, URZ, 0x1f ;  /* 0x0000000504047291 */ /* 0x000fc8000f8ff83f */
[----:B------:R-:W-:-:S04]  /*7dd0*/  USHF.R.U32.HI UR4, URZ, 0x2, UR4 ;  /* 0x000000023f047899 */ /* 0x000fc80008011604 */
[----:B------:R-:W-:Y:S01]  /*7de0*/  UIMAD UR53, UR4, -0x7, UR53 ;  /* 0xfffffff9043578a4 */ /* 0x000fe2000f8e0235 */
[----:B------:R-:W-:Y:S11]  /*7df0*/  @P0 BRA `(.L_x_191) ;  /* 0xffffff9400f00947 */ /* 0x000ff6000383ffff */
[----:B------:R-:W-:-:S13]  /*7e00*/  PLOP3.LUT P0, PT, PT, PT, PT, 0x8, 0x0 ;  /* 0x000000000000781c */ /* 0x000fda0003f0e170 */
.L_x_91:
[----:B------:R-:W-:Y:S05]  /*7e10*/  @P0 BRA `(.L_x_83) ;  /* 0x0000003000e40947 */ /* 0x000fea0003800000 */
[----:B------:R-:W-:Y:S01]  /*7e20*/  ULDC.64 UR6, c[0x0][0x788] ;  /* 0x0001e20000067ab9 */ /* 0x000fe20000000a00 */
[----:B------:R-:W-:Y:S01]  /*7e30*/  ISETP.NE.AND.EX P1, PT, R94, RZ, PT, P1 ;  /* 0x000000ff5e00720c */ /* 0x000fe20003f25310 */
[----:B------:R-:W-:-:S04]  /*7e40*/  DEPBAR.LE SB0, 0x0 ;  /* 0x000080000000791a */ /* 0x000fc80000000000 */
[----:B------:R-:W-:Y:S01]  /*7e50*/  ISETP.NE.U32.AND P0, PT, RZ, UR6, PT ;  /* 0x00000006ff007c0c */ /* 0x000fe2000bf05070 */
[----:B------:R-:W-:Y:S03]  /*7e60*/  BSSY B0, `(.L_x_192) ;  /* 0x0000014000007945 */ /* 0x000fe60003800000 */
[----:B------:R-:W-:-:S13]  /*7e70*/  ISETP.NE.AND.EX P0, PT, RZ, UR7, PT, P0 ;  /* 0x00000007ff007c0c */ /* 0x000fda000bf05300 */
[----:B------:R-:W-:Y:S05]  /*7e80*/  @P0 BRA P1, `(.L_x_193) ;  /* 0x0000000000440947 */ /* 0x000fea0000800000 */
[----:B------:R-:W-:-:S04]  /*7e90*/  ISETP.NE.U32.AND P0, PT, R93, RZ, PT ;  /* 0x000000ff5d00720c */ /* 0x000fc80003f05070 */
[----:B------:R-:W-:-:S13]  /*7ea0*/  ISETP.NE.AND.EX P0, PT, R94, RZ, PT, P0 ;  /* 0x000000ff5e00720c */ /* 0x000fda0003f05300 */
[----:B------:R-:W-:Y:S05]  /*7eb0*/  @!P0 BRA `(.L_x_194) ;  /* 0x00000000002c8947 */ /* 0x000fea0003800000 */
[----:B------:R-:W-:-:S13]  /*7ec0*/  LOP3.LUT P0, RZ, R88, 0xff, RZ, 0xc0, !PT ;  /* 0x000000ff58ff7812 */ /* 0x000fda000780c0ff */
[----:B------:R-:W-:Y:S05]  /*7ed0*/  @!P0 BRA `(.L_x_195) ;  /* 0x0000000000108947 */ /* 0x000fea0003800000 */
[----:B-----5:R-:W-:-:S13]  /*7ee0*/  FSETP.NEU.AND P0, PT, R101, RZ, PT ;  /* 0x000000ff6500720b */ /* 0x020fda0003f0d000 */
[----:B------:R-:W-:Y:S05]  /*7ef0*/  @!P0 BREAK B0 ;  /* 0x0000000000008942 */ /* 0x000fea0003800000 */
[----:B------:R-:W-:Y:S05]  /*7f00*/  @P0 BRA `(.L_x_193) ;  /* 0x0000000000240947 */ /* 0x000fea0003800000 */
[----:B------:R-:W-:Y:S05]  /*7f10*/  BRA `(.L_x_83) ;  /* 0x0000003000a47947 */ /* 0x000fea0003800000 */
.L_x_195:
[----:B------:R-:W-:-:S04]  /*7f20*/  ISETP.NE.U32.AND P0, PT, RZ, UR6, PT ;  /* 0x00000006ff007c0c */ /* 0x000fc8000bf05070 */
[----:B------:R-:W-:-:S13]  /*7f30*/  ISETP.NE.AND.EX P0, PT, RZ, UR7, PT, P0 ;  /* 0x00000007ff007c0c */ /* 0x000fda000bf05300 */
[----:B------:R-:W-:Y:S05]  /*7f40*/  @!P0 BREAK B0 ;  /* 0x0000000000008942 */ /* 0x000fea0003800000 */
[----:B------:R-:W-:Y:S05]  /*7f50*/  @P0 BRA `(.L_x_193) ;  /* 0x0000000000100947 */ /* 0x000fea0003800000 */
[----:B------:R-:W-:Y:S05]  /*7f60*/  BRA `(.L_x_83) ;  /* 0x0000003000907947 */ /* 0x000fea0003800000 */
.L_x_194:
[----:B-----5:R-:W-:-:S13]  /*7f70*/  FSETP.NEU.AND P0, PT, R101, RZ, PT ;  /* 0x000000ff6500720b */ /* 0x020fda0003f0d000 */
[----:B------:R-:W-:Y:S05]  /*7f80*/  @!P0 BREAK B0 ;  /* 0x0000000000008942 */ /* 0x000fea0003800000 */
[----:B------:R-:W-:Y:S05]  /*7f90*/  @!P0 BRA `(.L_x_83) ;  /* 0x0000003000848947 */ /* 0x000fea0003800000 */
.L_x_193:
[----:B------:R-:W-:Y:S05]  /*7fa0*/  BSYNC B0 ;  /* 0x0000000000007941 */ /* 0x000fea0003800000 */
.L_x_192:
[----:B------:R-:W-:-:S04]  /*7fb0*/  LOP3.LUT R19, R19, 0x1, RZ, 0xfc, !PT ;  /* 0x0000000113137812 */ /* 0x000fc800078efcff */
[----:B------:R-:W-:-:S13]  /*7fc0*/  ISETP.NE.AND P0, PT, R19, 0x3, PT ;  /* 0x000000031300780c */ /* 0x000fda0003f05270 */
[----:B------:R-:W-:Y:S05]  /*7fd0*/  @!P0 BRA `(.L_x_196) ;  /* 0x0000000000048947 */ /* 0x000fea0003800000 */
[----:B------:R-:W-:Y:S01]  /*7fe0*/  BPT.TRAP 0x1 ;  /* 0x000000040000795c */ /* 0x000fe20000300000 */
.L_x_196:
[----:B------:R-:W3:Y:S01]  /*7ff0*/  S2UR UR5, SR_CgaCtaId ;  /* 0x00000000000579c3 */ /* 0x000ee20000008800 */
[----:B------:R-:W-:Y:S02]  /*8000*/  UMOV UR4, 0x400 ;  /* 0x0000040000047882 */ /* 0x000fe40000000000 */
[----:B---3--:R-:W-:-:S04]  /*8010*/  ULEA UR4, UR5, UR4, 0x18 ;  /* 0x0000000405047291 */ /* 0x008fc8000f8ec03f */
[----:B------:R-:W-:-:S04]  /*8020*/  ULEA UR4, UR39, UR4, 0x3 ;  /* 0x0000000427047291 */ /* 0x000fc8000f8e183f */
[----:B------:R-:W-:-:S04]  /*8030*/  UIADD3 UR4, UR4, 0x90, URZ ;  /* 0x0000009004047890 */ /* 0x000fc8000fffe03f */
[----:B------:R-:W-:-:S09]  /*8040*/  UPRMT UR4, UR5, 0x654, UR4 ;  /* 0x0000065405047896 */ /* 0x000fd20008000004 */
[----:B------:R-:W-:Y:S01]  /*8050*/  SYNCS.ARRIVE.TRANS64.RED.A1T0 RZ, [UR4], RZ ;  /* 0x000000ffffff79a7 */ /* 0x000fe20008100404 */
[----:B------:R-:W-:Y:S05]  /*8060*/  BRA `(.L_x_83) ;  /* 0x0000003000507947 */ /* 0x000fea0003800000 */
.L_x_82:
[----:B------:R-:W-:Y:S01]  /*8070*/  ULDC.64 UR4, c[0x0][0xaf8] ;  /* 0x0002be0000047ab9 */ /* 0x000fe20000000a00 */
[----:B------:R-:W-:Y:S01]  /*8080*/  PRMT R9, RZ, 0x7610, R9 ;  /* 0x00007610ff097816 */ /* 0x000fe20000000009 */
[----:B------:R-:W-:Y:S01]  /*8090*/  IMAD.MOV.U32 R26, RZ, RZ, -0x1 ;  /* 0xffffffffff1a7424 */ /* 0x000fe200078e00ff */
[----:B------:R-:W-:Y:S01]  /*80a0*/  ISETP.GE.U32.AND P0, PT, R16, UR4, PT ;  /* 0x0000000410007c0c */ /* 0x000fe2000bf06070 */
[----:B------:R-:W-:Y:S02]  /*80b0*/  IMAD.MOV.U32 R25, RZ, RZ, -0x1 ;  /* 0xffffffffff197424 */ /* 0x000fe400078e00ff */
[----:B------:R-:W-:Y:S01]  /*80c0*/  IMAD.MOV.U32 R24, RZ, RZ, -0x1 ;  /* 0xffffffffff187424 */ /* 0x000fe200078e00ff */
[----:B------:R-:W-:-:S13]  /*80d0*/  ISETP.GE.U32.AND.EX P0, PT, R17, UR5, PT, P0 ;  /* 0x0000000511007c0c */ /* 0x000fda000bf06100 */
        /* <DEDUP_REMOVED lines=19> */
.L_x_198:
[-CC-:B------:R-:W-:Y:S01]  /*8210*/  SHF.R.U64 R24, R14, R26.reuse, R15.reuse ;  /* 0x0000001a0e187219 */ /* 0x180fe2000000120f */
[----:B------:R-:W1:Y:S01]  /*8220*/  LDC R20, c[0x0][0xac0] ;  /* 0x0002b000ff147b82 */ /* 0x000e620000000800 */
[----:B------:R-:W-:Y:S01]  /*8230*/  SHF.R.U32.HI R7, RZ, R26, R15 ;  /* 0x0000001aff077219 */ /* 0x000fe2000001160f */
[----:B------:R-:W-:Y:S01]  /*8240*/  ULDC UR4, c[0x0][0x150] ;  /* 0x0000540000047ab9 */ /* 0x000fe20000000800 */
[----:B------:R-:W-:-:S05]  /*8250*/  IADD3 R9, P0, RZ, -R24, RZ ;  /* 0x80000018ff097210 */ /* 0x000fca0007f1e0ff */
[----:B------:R-:W2:Y:S01]  /*8260*/  LDC.64 R32, c[0x0][0xae8] ;  /* 0x0002ba00ff207b82 */ /* 0x000ea20000000a00 */
[----:B------:R-:W-:Y:S02]  /*8270*/  IMAD.X R7, RZ, RZ, ~R7, P0 ;  /* 0x000000ffff077224 */ /* 0x000fe400000e0e07 */
[----:B------:R-:W-:-:S04]  /*8280*/  IMAD.WIDE.U32 R10, R9, R28, R16 ;  /* 0x0000001c090a7225 */ /* 0x000fc800078e0010 */
[----:B------:R-:W-:Y:S01]  /*8290*/  IMAD R12, R7, R28, RZ ;  /* 0x0000001c070c7224 */ /* 0x000fe200078e02ff */
[----:B------:R-:W3:Y:S03]  /*82a0*/  LDC R26, c[0x0][0xab0] ;  /* 0x0002ac00ff1a7b82 */ /* 0x000ee60000000800 */
[----:B------:R-:W-:Y:S01]  /*82b0*/  IMAD R7, R9, R29, R12 ;  /* 0x0000001d09077224 */ /* 0x000fe200078e020c */
[----:B------:R-:W-:Y:S01]  /*82c0*/  I2FP.F32.U32 R9, R6 ;  /* 0x0000000600097245 */ /* 0x000fe20000201000 */
[----:B------:R-:W-:Y:S02]  /*82d0*/  IMAD.MOV.U32 R12, RZ, RZ, -0x1 ;  /* 0xffffffffff0c7424 */ /* 0x000fe400078e00ff */
[----:B------:R-:W-:Y:S01]  /*82e0*/  IMAD.IADD R7, R11, 0x1, R7 ;  /* 0x000000010b077824 */ /* 0x000fe200078e0207 */
[----:B------:R-:W4:Y:S01]  /*82f0*/  LDC R25, c[0x0][0x148] ;  /* 0x00005200ff197b82 */ /* 0x000f220000000800 */
[----:B------:R-:W-:Y:S01]  /*8300*/  FMUL R9, R9, UR4 ;  /* 0x0000000409097c20 */ /* 0x000fe20008400000 */
[----:B------:R-:W-:-:S02]  /*8310*/  ULDC UR4, c[0x0][0x154] ;  /* 0x0000550000047ab9 */ /* 0x000fc40000000800 */
[--C-:B-1----:R-:W-:Y:S02]  /*8320*/  SHF.R.U64 R14, R10, R20, R7.reuse ;  /* 0x000000140a0e7219 */ /* 0x102fe40000001207 */
[----:B------:R-:W-:Y:S01]  /*8330*/  I2FP.F32.U32 R10, R8 ;  /* 0x00000008000a7245 */ /* 0x000fe20000201000 */
[----:B------:R-:W1:Y:S01]  /*8340*/  F2I.U32.TRUNC.NTZ R9, R9 ;  /* 0x0000000900097305 */ /* 0x000e62000020f000 */
[----:B------:R-:W5:Y:S01]  /*8350*/  LDC R11, c[0x0][0x144] ;  /* 0x00005100ff0b7b82 */ /* 0x000f620000000800 */
[----:B--2---:R-:W-:Y:S02]  /*8360*/  ISETP.NE.U32.AND P0, PT, R32, RZ, PT ;  /* 0x000000ff2000720c */ /* 0x004fe40003f05070 */
[----:B------:R-:W-:Y:S01]  /*8370*/  FMUL R10, R10, UR4 ;  /* 0x000000040a0a7c20 */ /* 0x000fe20008400000 */
[----:B------:R-:W-:Y:S01]  /*8380*/  SHF.R.U32.HI R7, RZ, R20, R7 ;  /* 0x00000014ff077219 */ /* 0x000fe20000011607 */
[----:B------:R-:W-:Y:S01]  /*8390*/  ULDC UR4, c[0x0][0xb00] ;  /* 0x0002c00000047ab9 */ /* 0x000fe20000000800 */
[----:B------:R-:W-:Y:S01]  /*83a0*/  ISETP.NE.AND.EX P0, PT, R33, RZ, PT, P0 ;  /* 0x000000ff2100720c */ /* 0x000fe20003f05300 */
[----:B------:R2:W2:Y:S01]  /*83b0*/  F2I.U32.TRUNC.NTZ R21, R10 ;  /* 0x0000000a00157305 */ /* 0x0004a2000020f000 */
[----:B------:R-:W2:Y:S01]  /*83c0*/  LDC R29, c[0x0][0xaa8] ;  /* 0x0002aa00ff1d7b82 */ /* 0x000ea20000000800 */
[----:B---3--:R-:W-:-:S02]  /*83d0*/  SHF.R.U64 R20, R14, R26, R7 ;  /* 0x0000001a0e147219 */ /* 0x008fc40000001207 */
[----:B------:R-:W-:Y:S02]  /*83e0*/  SHF.R.U32.HI R7, RZ, R26, R7 ;  /* 0x0000001aff077219 */ /* 0x000fe40000011607 */
[----:B------:R-:W-:Y:S01]  /*83f0*/  SHF.L.U32 R26, R12, UR4, RZ ;  /* 0x000000040c1a7c19 */ /* 0x000fe200080006ff */
[----:B-1----:R-:W-:Y:S01]  /*8400*/  IMAD.MOV R9, RZ, RZ, -R9 ;  /* 0x000000ffff097224 */ /* 0x002fe200078e0a09 */
[--C-:B------:R-:W-:Y:S01]  /*8410*/  SHF.R.U64 R28, R20, UR4, R7.reuse ;  /* 0x00000004141c7c19 */ /* 0x100fe20008001207 */
[----:B------:R-:W1:Y:S01]  /*8420*/  LDC R30, c[0x0][0xaf0] ;  /* 0x0002bc00ff1e7b82 */ /* 0x000e620000000800 */
[----:B------:R-:W-:-:S07]  /*8430*/  SHF.R.U32.HI R7, RZ, UR4, R7 ;  /* 0x00000004ff077c19 */ /* 0x000fce0008011607 */
[----:B------:R-:W3:Y:S01]  /*8440*/  LDC R34, c[0x0][0xae0] ;  /* 0x0002b800ff227b82 */ /* 0x000ee20000000800 */
[----:B-----5:R-:W-:Y:S02]  /*8450*/  IMAD R31, R11, R9, R6 ;  /* 0x000000090b1f7224 */ /* 0x020fe400078e0206 */
[----:B------:R-:W-:-:S05]  /*8460*/  IMAD.MOV.U32 R6, RZ, RZ, R28 ;  /* 0x000000ffff067224 */ /* 0x000fca00078e001c */
[----:B------:R-:W1:Y:S01]  /*8470*/  LDC R35, c[0x0][0xab8] ;  /* 0x0002ae00ff237b82 */ /* 0x000e620000000800 */
[----:B----4-:R-:W-:Y:S05]  /*8480*/  @!P0 BRA `(.L_x_199) ;  /* 0x0000000000288947 */ /* 0x010fea0003800000 */
[----:B------:R-:W4:Y:S02]  /*8490*/  LDC R9, c[0x0][0xaf4] ;  /* 0x0002bd00ff097b82 */ /* 0x000f240000000800 */
[----:B----4-:R-:W-:-:S05]  /*84a0*/  IADD3 R9, P0, R28, R9, RZ ;  /* 0x000000091c097210 */ /* 0x010fca0007f1e0ff */
[----:B------:R-:W-:-:S04]  /*84b0*/  IMAD.X R15, RZ, RZ, R7, P0 ;  /* 0x000000ffff0f7224 */ /* 0x000fc800000e0607 */
[----:B------:R-:W-:-:S04]  /*84c0*/  IMAD.WIDE.U32 R6, R15, R32, RZ ;  /* 0x000000200f067225 */ /* 0x000fc800078e00ff */
[----:B--2---:R-:W-:-:S04]  /*84d0*/  IMAD.WIDE.U32 R10, P0, R9, R33, R6 ;  /* 0x00000021090a7225 */ /* 0x004fc80007800006 */
[----:B------:R-:W-:-:S04]  /*84e0*/  IMAD.WIDE.U32 R6, R9, R32, RZ ;  /* 0x0000002009067225 */ /* 0x000fc800078e00ff */
[----:B------:R-:W-:Y:S01]  /*84f0*/  IMAD.X R13, RZ, RZ, RZ, P0 ;  /* 0x000000ffff0d7224 */ /* 0x000fe200000e06ff */
[----:B------:R-:W-:Y:S01]  /*8500*/  IADD3 RZ, P0, R7, R10, RZ ;  /* 0x0000000a07ff7210 */ /* 0x000fe20007f1e0ff */
[----:B------:R-:W-:-:S04]  /*8510*/  IMAD.MOV.U32 R12, RZ, RZ, R11 ;  /* 0x000000ffff0c7224 */ /* 0x000fc800078e000b */
[----:B------:R-:W-:-:S08]  /*8520*/  IMAD.WIDE.U32.X R6, R15, R33, R12, P0 ;  /* 0x000000210f067225 */ /* 0x000fd000000e040c */
.L_x_199:
[----:B------:R-:W-:Y:S01]  /*8530*/  ISETP.NE.AND P0, PT, R2, 0x1, PT ;  /* 0x000000010200780c */ /* 0x000fe20003f05270 */
[----:B------:R-:W-:Y:S01]  /*8540*/  USHF.L.U32 UR4, UR37, UR4, URZ ;  /* 0x0000000425047299 */ /* 0x000fe2000800063f */
[----:B------:R-:W-:Y:S01]  /*8550*/  LOP3.LUT R9, RZ, R26, RZ, 0x33, !PT ;  /* 0x0000001aff097212 */ /* 0x000fe200078e33ff */
[----:B--2---:R-:W-:Y:S01]  /*8560*/  VIADD R11, R29, 0xffffffff ;  /* 0xffffffff1d0b7836 */ /* 0x004fe20000000000 */
[----:B-1----:R-:W-:Y:S01]  /*8570*/  SHF.R.U64 R7, R6, R30, R7 ;  /* 0x0000001e06077219 */ /* 0x002fe20000001207 */
[----:B------:R-:W-:Y:S01]  /*8580*/  IMAD.MOV R21, RZ, RZ, -R21 ;  /* 0x000000ffff157224 */ /* 0x000fe200078e0a15 */
[----:B------:R-:W-:-:S03]  /*8590*/  LOP3.LUT R6, R20, R9, RZ, 0xc0, !PT ;  /* 0x0000000914067212 */ /* 0x000fc600078ec0ff */
[----:B------:R-:W-:Y:S02]  /*85a0*/  IMAD.MOV R9, RZ, RZ, -R7 ;  /* 0x000000ffff097224 */ /* 0x000fe400078e0a07 */
[----:B------:R-:W-:Y:S01]  /*85b0*/  IMAD R26, R7, UR4, R6 ;  /* 0x00000004071a7c24 */ /* 0x000fe2000f8e0206 */
[----:B------:R-:W-:Y:S01]  /*85c0*/  LOP3.LUT R7, R14, R11, RZ, 0xc0, !PT ;  /* 0x0000000b0e077212 */ /* 0x000fe200078ec0ff */
[----:B------:R-:W-:Y:S02]  /*85d0*/  @P0 IMAD R31, R25, R21, R8 ;  /* 0x00000015191f0224 */ /* 0x000fe400078e0208 */
[----:B---3--:R-:W-:Y:S02]  /*85e0*/  IMAD R6, R9, R34, R28 ;  /* 0x0000002209067224 */ /* 0x008fe400078e021c */
[----:B------:R-:W-:Y:S02]  /*85f0*/  IMAD R26, R26, R35, R31 ;  /* 0x000000231a1a7224 */ /* 0x000fe400078e021f */
[----:B------:R-:W-:-:S02]  /*8600*/  IMAD R7, R6, R29, R7 ;  /* 0x0000001d06077224 */ /* 0x000fc400078e0207 */
[----:B------:R-:W-:-:S03]  /*8610*/  IMAD.MOV.U32 R9, RZ, RZ, 0x1 ;  /* 0x00000001ff097424 */ /* 0x000fc600078e00ff */
[----:B------:R-:W-:Y:S02]  /*8620*/  SEL R25, R7, R26, !P0 ;  /* 0x0000001a07197207 */ /* 0x000fe40004000000 */
[----:B------:R-:W-:-:S07]  /*8630*/  SEL R26, R26, R7, !P0 ;  /* 0x000000071a1a7207 */ /* 0x000fce0004000000 */
.L_x_197:
[----:B------:R-:W-:-:S08]  /*8640*/  NOP ;  /* 0x0000000000007918 */ /* 0x000fd00000000000 */
[----:B------:R-:W1:-:S00]  /*8650*/  USETMAXREG.DEALLOC.CTAPOOL 0x28 ;  /* 0x00000028000079c8 */ /* 0x000e4000080e0500 */
[----:B-1----:R-:W-:-:S13]  /*8660*/  ISETP.NE.AND P0, PT, R0, 0x1, PT ;  /* 0x000000010000780c */ /* 0x002fda0003f05270 */
[----:B------:R-:W-:Y:S05]  /*8670*/  @!P0 BRA `(.L_x_83) ;  /* 0x0000002800cc8947 */ /* 0x000fea0003800000 */
[----:B------:R-:W-:Y:S05]  /*8680*/  @!P3 BRA `(.L_x_200) ;  /* 0x00000014000cb947 */ /* 0x000fea0003800000 */
[----:B------:R-:W-:-:S04]  /*8690*/  PRMT R3, R3, 0x9910, RZ ;  /* 0x0000991003037816 */ /* 0x000fc800000000ff */
[----:B------:R-:W-:-:S04]  /*86a0*/  ISETP.NE.AND P0, PT, R3, RZ, PT ;  /* 0x000000ff0300720c */ /* 0x000fc80003f05270 */
[----:B------:R-:W-:-:S13]  /*86b0*/  ISETP.NE.OR P0, PT, R0, 0x2, !P0 ;  /* 0x000000020000780c */ /* 0x000fda0004705670 */
[----:B------:R-:W-:Y:S05]  /*86c0*/  @P0 BRA `(.L_x_83) ;  /* 0x0000002800b80947 */ /* 0x000fea0003800000 */
[----:B------:R-:W-:-:S13]  /*86d0*/  LOP3.LUT P1, RZ, R9, 0xff, RZ, 0xc0, !PT ;  /* 0x000000ff09ff7812 */ /* 0x000fda000782c0ff */
[----:B------:R-:W-:Y:S05]  /*86e0*/  @!P1 BRA `(.L_x_201) ;  /* 0x0000000000189947 */ /* 0x000fea0003800000 */
[----:B------:R-:W-:Y:S01]  /*86f0*/  UMOV UR4, 0x400 ;  /* 0x0000040000047882 */ /* 0x000fe20000000000 */
[----:B------:R-:W-:Y:S01]  /*8700*/  IMAD.MOV.U32 R0, RZ, RZ, RZ ;  /* 0x000000ffff007224 */ /* 0x000fe200078e00ff */
[----:B------:R-:W-:-:S04]  /*8710*/  ULEA UR4, UR36, UR4, 0x18 ;  /* 0x0000000424047291 */ /* 0x000fc8000f8ec03f */
[----:B------:R-:W-:-:S05]  /*8720*/  SHF.L.U32 R0, R0, 0x1f, RZ ;  /* 0x0000001f00007819 */ /* 0x000fca00000006ff */
[----:B------:R-:W1:Y:S02]  /*8730*/  SYNCS.PHASECHK.TRANS64.TRYWAIT P0, [UR4+0xb8], R0 ;  /* 0x0000b800ff0075a7 */ /* 0x000e640008000144 */
[----:B-1----:R-:W-:Y:S05]  /*8740*/  @!P0 BRA `(.L_x_202) ;  /* 0x0000002c00508947 */ /* 0x002fea0003800000 */
.L_x_201:
[----:B-1----:R-:W-:Y:S01]  /*8750*/  PRMT R0, RZ, 0x7610, R0 ;  /* 0x00007610ff007816 */ /* 0x002fe20000000000 */
[----:B------:R-:W-:Y:S06]  /*8760*/  @P2 BRA `(.L_x_203) ;  /* 0x0000000000242947 */ /* 0x000fec0003800000 */
[----:B------:R-:W-:Y:S02]  /*8770*/  ULDC.64 UR4, c[0x0][0x788] ;  /* 0x0001e20000047ab9 */ /* 0x000fe40000000a00 */
[----:B------:R-:W-:-:S04]  /*8780*/  ISETP.NE.U32.AND P0, PT, RZ, UR4, PT ;  /* 0x00000004ff007c0c */ /* 0x000fc8000bf05070 */
[----:B------:R-:W-:-:S13]  /*8790*/  ISETP.NE.AND.EX P0, PT, RZ, UR5, PT, P0 ;  /* 0x00000005ff007c0c */ /* 0x000fda000bf05300 */
[----:B------:R-:W-:Y:S05]  /*87a0*/  @!P0 BRA `(.L_x_204) ;  /* 0x00000000000c8947 */ /* 0x000fea0003800000 */
[----:B------:R1:W5:Y:S01]  /*87b0*/  LDG.E R11, desc[UR42][R4.64] ;  /* 0x0000002a040b7981 */ /* 0x000362000c1e1900 */
[----:B------:R-:W-:Y:S01]  /*87c0*/  IMAD.MOV.U32 R0, RZ, RZ, 0x1 ;  /* 0x00000001ff007424 */ /* 0x000fe200078e00ff */
[----:B------:R-:W-:Y:S06]  /*87d0*/  BRA `(.L_x_203) ;  /* 0x0000000000087947 */ /* 0x000fec0003800000 */
.L_x_204:
[----:B------:R-:W2:Y:S01]  /*87e0*/  LDC R11, c[0x0][0x780] ;  /* 0x0001e000ff0b7b82 */ /* 0x000ea20000000800 */
[----:B------:R-:W-:-:S07]  /*87f0*/  IMAD.MOV.U32 R0, RZ, RZ, 0x1 ;  /* 0x00000001ff007424 */ /* 0x000fce00078e00ff */
.L_x_203:
[----:B------:R-:W-:Y:S01]  /*8800*/  IMAD.MOV.U32 R3, RZ, RZ, 0x1 ;  /* 0x00000001ff037424 */ /* 0x000fe200078e00ff */
[----:B------:R-:W-:Y:S06]  /*8810*/  @!P1 BRA `(.L_x_205) ;  /* 0x0000001000389947 */ /* 0x000fec0003800000 */
[----:B------:R-:W3:Y:S01]  /*8820*/  LDC R9, c[0x0][0xaa8] ;  /* 0x0002aa00ff097b82 */ /* 0x000ee20000000800 */
[----:B------:R-:W-:Y:S01]  /*8830*/  IMAD.MOV.U32 R3, RZ, RZ, -0x1 ;  /* 0xffffffffff037424 */ /* 0x000fe200078e00ff */
[----:B------:R-:W-:Y:S01]  /*8840*/  ULDC UR4, c[0x0][0xb00] ;  /* 0x0002c00000047ab9 */ /* 0x000fe20000000800 */
[----:B------:R-:W-:Y:S01]  /*8850*/  LOP3.LUT R8, R19, 0x2, RZ, 0xfc, !PT ;  /* 0x0000000213087812 */ /* 0x000fe200078efcff */
[----:B------:R-:W-:Y:S02]  /*8860*/  USHF.L.U32 UR21, UR37, UR4, URZ ;  /* 0x0000000425157299 */ /* 0x000fe4000800063f */
[----:B------:R-:W-:Y:S01]  /*8870*/  SHF.L.U32 R10, R3, UR4, RZ ;  /* 0x00000004030a7c19 */ /* 0x000fe200080006ff */
[----:B------:R-:W-:Y:S01]  /*8880*/  IMAD.MOV.U32 R3, RZ, RZ, 0x1 ;  /* 0x00000001ff037424 */ /* 0x000fe200078e00ff */
[----:B------:R-:W-:Y:S01]  /*8890*/  ULDC.64 UR22, c[0x0][0x198] ;  /* 0x0000660000167ab9 */ /* 0x000fe20000000a00 */
[----:B------:R-:W-:Y:S01]  /*88a0*/  ULDC.64 UR4, c[0x0][0x788] ;  /* 0x0001e20000047ab9 */ /* 0x000fe20000000a00 */
[----:B------:R-:W-:Y:S01]  /*88b0*/  LOP3.LUT R10, RZ, R10, RZ, 0x33, !PT ;  /* 0x0000000aff0a7212 */ /* 0x000fe200078e33ff */
[----:B------:R-:W-:Y:S01]  /*88c0*/  ULDC.64 UR6, c[0x0][0xaf8] ;  /* 0x0002be0000067ab9 */ /* 0x000fe20000000a00 */
[----:B------:R-:W-:Y:S01]  /*88d0*/  ULDC.64 UR14, c[0x0][0x790] ;  /* 0x0001e400000e7ab9 */ /* 0x000fe20000000a00 */
[----:B---3--:R-:W-:-:S07]  /*88e0*/  VIADD R9, R9, 0xffffffff ;  /* 0xffffffff09097836 */ /* 0x008fce0000000000 */
.L_x_237:
[----:B------:R-:W-:Y:S02]  /*88f0*/  ISETP.NE.U32.AND P0, PT, RZ, UR14, PT ;  /* 0x0000000eff007c0c */ /* 0x000fe4000bf05070 */
[----:B------:R-:W-:Y:S02]  /*8900*/  R2UR UR26, R26 ;  /* 0x000000001a1a72ca */ /* 0x000fe400000e0000 */
[----:B------:R-:W-:Y:S02]  /*8910*/  R2UR UR27, R25 ;  /* 0x00000000191b72ca */ /* 0x000fe400000e0000 */
[----:B------:R-:W-:-:S09]  /*8920*/  ISETP.NE.AND.EX P0, PT, RZ, UR15, PT, P0 ;  /* 0x0000000fff007c0c */ /* 0x000fd2000bf05300 */
[----:B------:R-:W-:Y:S02]  /*8930*/  USHF.L.U32 UR26, UR26, 0x7, URZ ;  /* 0x000000071a1a7899 */ /* 0x000fe4000800063f */
[----:B------:R-:W-:Y:S02]  /*8940*/  USHF.L.U32 UR27, UR27, 0x7, URZ ;  /* 0x000000071b1b7899 */ /* 0x000fe4000800063f */
[----:B--234-:R-:W-:Y:S10]  /*8950*/  @!P0 BRA `(.L_x_206) ;  /* 0x00000000002c8947 */ /* 0x01cff40003800000 */
[----:B------:R-:W-:-:S04]  /*8960*/  ISETP.NE.U32.AND P1, PT, RZ, UR4, PT ;  /* 0x00000004ff007c0c */ /* 0x000fc8000bf25070 */
[----:B------:R-:W-:-:S13]  /*8970*/  ISETP.NE.AND.EX P1, PT, RZ, UR5, PT, P1 ;  /* 0x00000005ff007c0c */ /* 0x000fda000bf25310 */
[----:B------:R-:W-:Y:S05]  /*8980*/  @!P1 BRA `(.L_x_207) ;  /* 0x0000000000189947 */ /* 0x000fea0003800000 */
[----:B-1----:R-:W1:Y:S01]  /*8990*/  LDC.64 R4, c[0x0][0x788] ;  /* 0x0001e200ff047b82 */ /* 0x002e620000000a00 */
[----:B------:R-:W-:-:S04]  /*89a0*/  IMAD R7, R24, UR14, RZ ;  /* 0x0000000e18077c24 */ /* 0x000fc8000f8e02ff */
[----:B-1----:R-:W-:-:S05]  /*89b0*/  IMAD.WIDE R4, R7, 0x4, R4 ;  /* 0x0000000407047825 */ /* 0x002fca00078e0204 */
[----:B--2--5:R3:W5:Y:S01]  /*89c0*/  LDG.E R11, desc[UR42][R4.64] ;  /* 0x0000002a040b7981 */ /* 0x024762000c1e1900 */
[----:B------:R-:W-:Y:S01]  /*89d0*/  IMAD.MOV.U32 R0, RZ, RZ, 0x1 ;  /* 0x00000001ff007424 */ /* 0x000fe200078e00ff */
[----:B------:R-:W-:Y:S06]  /*89e0*/  BRA `(.L_x_206) ;  /* 0x0000000000087947 */ /* 0x000fec0003800000 */
.L_x_207:
[----:B--2--5:R-:W4:Y:S01]  /*89f0*/  LDC R11, c[0x0][0x780] ;  /* 0x0001e000ff0b7b82 */ /* 0x024f220000000800 */
[----:B------:R-:W-:-:S07]  /*8a00*/  IMAD.MOV.U32 R0, RZ, RZ, 0x1 ;  /* 0x00000001ff007424 */ /* 0x000fce00078e00ff */
.L_x_206:
[----:B------:R-:W-:Y:S05]  /*8a10*/  @!P0 BRA `(.L_x_208) ;  /* 0x00000000001c8947 */ /* 0x000fea0003800000 */
[----:B------:R-:W-:-:S13]  /*8a20*/  LOP3.LUT P2, RZ, R0, 0xff, RZ, 0xc0, !PT ;  /* 0x000000ff00ff7812 */ /* 0x000fda000784c0ff */
[----:B-1-3--:R-:W1:Y:S02]  /*8a30*/  @!P2 LDC.64 R4, c[0x0][0x788] ;  /* 0x0001e200ff04ab82 */ /* 0x00ae640000000a00 */
[----:B-1----:R-:W-:-:S04]  /*8a40*/  @!P2 ISETP.NE.U32.AND P0, PT, R4, RZ, PT ;  /* 0x000000ff0400a20c */ /* 0x002fc80003f05070 */
[----:B------:R-:W-:Y:S02]  /*8a50*/  @!P2 ISETP.NE.AND.EX P1, PT, R5, RZ, PT, P0 ;  /* 0x000000ff0500a20c */ /* 0x000fe40003f25300 */
[----:B--2-45:R-:W-:Y:S02]  /*8a60*/  @P2 FSETP.EQ.AND P0, PT, R11, RZ, PT ;  /* 0x000000ff0b00220b */ /* 0x034fe40003f02000 */
[----:B------:R-:W-:Y:S01]  /*8a70*/  @!P2 PLOP3.LUT P0, PT, P1, PT, PT, 0x8, 0x0 ;  /* 0x000000000000a81c */ /* 0x000fe20000f0e170 */
[----:B------:R-:W-:-:S12]  /*8a80*/  BRA `(.L_x_209) ;  /* 0x0000000000047947 */ /* 0x000fd80003800000 */
.L_x_208:
[----:B--2-45:R-:W-:-:S13]  /*8a90*/  FSETP.EQ.AND P0, PT, R11, RZ, PT ;  /* 0x000000ff0b00720b */ /* 0x034fda0003f02000 */
.L_x_209:
[----:B------:R-:W-:Y:S02]  /*8aa0*/  ISETP.NE.AND P2, PT, R8, 0x3, PT ;  /* 0x000000030800780c */ /* 0x000fe40003f45270 */
[----:B------:R-:W-:-:S04]  /*8ab0*/  ELECT P1, URZ, PT ;  /* 0x00000000003f782f */ /* 0x000fc80003820000 */
[----:B------:R-:W-:-:S07]  /*8ac0*/  PLOP3.LUT P0, PT, P1, P0, PT, 0x20, 0x0 ;  /* 0x000000000000781c */ /* 0x000fce0000f00470 */
[----:B------:R-:W-:Y:S06]  /*8ad0*/  @!P2 BRA `(.L_x_210) ;  /* 0x000000000004a947 */ /* 0x000fec0003800000 */
[----:B------:R-:W-:Y:S01]  /*8ae0*/  BPT.TRAP 0x1 ;  /* 0x000000040000795c */ /* 0x000fe20000300000 */
.L_x_210:
[----:B------:R-:W2:Y:S01]  /*8af0*/  S2UR UR36, SR_CgaCtaId ;  /* 0x00000000002479c3 */ /* 0x000ea20000008800 */
[----:B------:R-:W-:Y:S01]  /*8b00*/  UMOV UR13, 0x400 ;  /* 0x00000400000d7882 */ /* 0x000fe20000000000 */
[----:B-1-3--:R-:W-:Y:S01]  /*8b10*/  SHF.L.U32 R4, R3, 0x1f, RZ ;  /* 0x0000001f03047819 */ /* 0x00afe200000006ff */
[----:B--2---:R-:W-:-:S09]  /*8b20*/  ULEA UR13, UR36, UR13, 0x18 ;  /* 0x0000000d240d7291 */ /* 0x004fd2000f8ec03f */
[----:B------:R-:W1:Y:S02]  /*8b30*/  SYNCS.PHASECHK.TRANS64.TRYWAIT P1, [UR13+0x90], R4 ;  /* 0x00009004ff0075a7 */ /* 0x000e64000802014d */
[----:B-1----:R-:W-:Y:S05]  /*8b40*/  @!P1 BRA `(.L_x_211) ;  /* 0x0000002800689947 */ /* 0x002fea0003800000 */
.L_x_282:
[----:B------:R-:W-:Y:S04]  /*8b50*/  BSSY B0, `(.L_x_212) ;  /* 0x0000014000007945 */ /* 0x000fe80003800000 */
[----:B------:R-:W-:Y:S05]  /*8b60*/  @!P0 BRA `(.L_x_213) ;  /* 0x0000000000488947 */ /* 0x000fea0003800000 */
[----:B------:R-:W-:Y:S01]  /*8b70*/  R2UR UR28, R24 ;  /* 0x00000000181c72ca */ /* 0x000fe200000e0000 */
[----:B------:R-:W-:Y:S02]  /*8b80*/  UIADD3 UR16, UP0, UR22, 0x5f0, URZ ;  /* 0x000005f016107890 */ /* 0x000fe4000ff1e03f */
[----:B------:R-:W-:Y:S02]  /*8b90*/  UIADD3 UR24, UR13, 0x400, URZ ;  /* 0x000004000d187890 */ /* 0x000fe4000fffe03f */
[----:B------:R-:W-:Y:S02]  /*8ba0*/  UIADD3 UR25, UR13, 0x70, URZ ;  /* 0x000000700d197890 */ /* 0x000fe4000fffe03f */
[----:B------:R-:W-:Y:S02]  /*8bb0*/  UIADD3.X UR17, URZ, UR23, URZ, UP0, !UPT ;  /* 0x000000173f117290 */ /* 0x000fe400087fe43f */
[----:B------:R-:W-:Y:S02]  /*8bc0*/  UIADD3 UR10, UR26, 0x40, URZ ;  /* 0x000000401a0a7890 */ /* 0x000fe4000fffe03f */
[----:B------:R-:W-:Y:S01]  /*8bd0*/  UIADD3 UR8, UR13, 0x1400, URZ ;  /* 0x000014000d087890 */ /* 0x000fe2000fffe03f */
[----:B------:R-:W-:Y:S01]  /*8be0*/  UMOV UR18, 0x0 ;  /* 0x0000000000127882 */ /* 0x000fe20000000000 */
[----:B------:R-:W-:Y:S01]  /*8bf0*/  UMOV UR19, 0x10000000 ;  /* 0x1000000000137882 */ /* 0x000fe20000000000 */
[----:B------:R-:W-:Y:S01]  /*8c00*/  UMOV UR11, UR27 ;  /* 0x0000001b000b7c82 */ /* 0x000fe20008000000 */
[----:B------:R-:W-:Y:S01]  /*8c10*/  UMOV UR9, UR25 ;  /* 0x0000001900097c82 */ /* 0x000fe20008000000 */
[----:B------:R-:W-:Y:S01]  /*8c20*/  UMOV UR12, UR28 ;  /* 0x0000001c000c7c82 */ /* 0x000fe20008000000 */
[----:B------:R2:W-:Y:S03]  /*8c30*/  UTMALDG.3D [UR24], [UR16], desc[UR18] ;  /* 0x00001218100075b4 */ /* 0x0005e60008011000 */
[----:B------:R2:W-:Y:S02]  /*8c40*/  UTMALDG.3D [UR8], [UR16], desc[UR18] ;  /* 0x00001208100075b4 */ /* 0x0005e40008011000 */
[----:B--2---:R-:W-:Y:S05]  /*8c50*/  @!P2 BRA `(.L_x_214) ;  /* 0x000000000004a947 */ /* 0x004fea0003800000 */
[----:B------:R-:W-:Y:S01]  /*8c60*/  BPT.TRAP 0x1 ;  /* 0x000000040000795c */ /* 0x000fe20000300000 */
.L_x_214:
[----:B-1----:R-:W1:Y:S02]  /*8c70*/  LDC R5, c[0x0][0xa00] ;  /* 0x00028000ff057b82 */ /* 0x002e640000000800 */
[----:B-1----:R2:W-:Y:S02]  /*8c80*/  SYNCS.ARRIVE.TRANS64.RED.A0TR RZ, [UR13+0x70], R5 ;  /* 0x00007005ffff79a7 */ /* 0x0025e4000830040d */
.L_x_213:
[----:B------:R-:W-:Y:S05]  /*8c90*/  BSYNC B0 ;  /* 0x0000000000007941 */ /* 0x000fea0003800000 */
.L_x_212:
[----:B------:R-:W-:Y:S05]  /*8ca0*/  @!P2 BRA `(.L_x_215) ;  /* 0x000000000004a947 */ /* 0x000fea0003800000 */
[----:B------:R-:W-:Y:S01]  /*8cb0*/  BPT.TRAP 0x1 ;  /* 0x000000040000795c */ /* 0x000fe20000300000 */
.L_x_215:
[----:B------:R-:W-:-:S04]  /*8cc0*/  UIADD3 UR8, UR13, 0x70, URZ ;  /* 0x000000700d087890 */ /* 0x000fc8000fffe03f */
[----:B------:R-:W-:-:S09]  /*8cd0*/  UPRMT UR8, UR36, 0x654, UR8 ;  /* 0x0000065424087896 */ /* 0x000fd20008000008 */
[----:B------:R-:W-:Y:S01]  /*8ce0*/  SYNCS.ARRIVE.TRANS64.RED.A1T0 RZ, [UR8], RZ ;  /* 0x000000ffffff79a7 */ /* 0x000fe20008100408 */
[----:B------:R-:W-:Y:S05]  /*8cf0*/  @!P2 BRA `(.L_x_216) ;  /* 0x000000000004a947 */ /* 0x000fea0003800000 */
[----:B------:R-:W-:Y:S01]  /*8d00*/  BPT.TRAP 0x1 ;  /* 0x000000040000795c */ /* 0x000fe20000300000 */
.L_x_216:
[----:B------:R-:W3:Y:S02]  /*8d10*/  SYNCS.PHASECHK.TRANS64.TRYWAIT P1, [UR13+0x98], R4 ;  /* 0x00009804ff0075a7 */ /* 0x000ee4000802014d */
[----:B---3--:R-:W-:Y:S05]  /*8d20*/  @!P1 BRA `(.L_x_217) ;  /* 0x0000002800089947 */ /* 0x008fea0003800000 */
.L_x_283:
[----:B------:R-:W-:Y:S04]  /*8d30*/  BSSY B0, `(.L_x_218) ;  /* 0x0000016000007945 */ /* 0x000fe80003800000 */
[----:B------:R-:W-:Y:S05]  /*8d40*/  @!P0 BRA `(.L_x_219) ;  /* 0x0000000000508947 */ /* 0x000fea0003800000 */
[----:B------:R-:W-:Y:S01]  /*8d50*/  R2UR UR20, R24 ;  /* 0x00000000181472ca */ /* 0x000fe200000e0000 */
[----:B------:R-:W-:Y:S02]  /*8d60*/  UIADD3 UR24, UP0, UR22, 0x5f0, URZ ;  /* 0x000005f016187890 */ /* 0x000fe4000ff1e03f */
[----:B------:R-:W-:Y:S02]  /*8d70*/  UIADD3 UR19, UR27, 0x20, URZ ;  /* 0x000000201b137890 */ /* 0x000fe4000fffe03f */
[----:B------:R-:W-:Y:S02]  /*8d80*/  UIADD3 UR16, UR13, 0x2400, URZ ;  /* 0x000024000d107890 */ /* 0x000fe4000fffe03f */
[----:B------:R-:W-:Y:S02]  /*8d90*/  UIADD3 UR17, UR13, 0x78, URZ ;  /* 0x000000780d117890 */ /* 0x000fe4000fffe03f */
[----:B------:R-:W-:Y:S02]  /*8da0*/  UIADD3.X UR25, URZ, UR23, URZ, UP0, !UPT ;  /* 0x000000173f197290 */ /* 0x000fe400087fe43f */
[----:B------:R-:W-:-:S02]  /*8db0*/  UIADD3 UR10, UR26, 0x40, URZ ;  /* 0x000000401a0a7890 */ /* 0x000fc4000fffe03f */
[----:B------:R-:W-:Y:S01]  /*8dc0*/  UIADD3 UR8, UR13, 0x3400, URZ ;  /* 0x000034000d087890 */ /* 0x000fe2000fffe03f */
[----:B------:R-:W-:Y:S01]  /*8dd0*/  UMOV UR28, 0x0 ;  /* 0x00000000001c7882 */ /* 0x000fe20000000000 */
[----:B------:R-:W-:Y:S01]  /*8de0*/  UMOV UR29, 0x10000000 ;  /* 0x10000000001d7882 */ /* 0x000fe20000000000 */
[----:B------:R-:W-:Y:S01]  /*8df0*/  UMOV UR18, UR26 ;  /* 0x0000001a00127c82 */ /* 0x000fe20008000000 */
[----:B------:R-:W-:Y:S01]  /*8e00*/  UMOV UR9, UR17 ;  /* 0x0000001100097c82 */ /* 0x000fe20008000000 */
[----:B------:R-:W-:Y:S01]  /*8e10*/  UMOV UR11, UR19 ;  /* 0x00000013000b7c82 */ /* 0x000fe20008000000 */
[----:B------:R-:W-:Y:S01]  /*8e20*/  UMOV UR12, UR20 ;  /* 0x00000014000c7c82 */ /* 0x000fe20008000000 */
[----:B------:R3:W-:Y:S02]  /*8e30*/  UTMALDG.3D [UR16], [UR24], desc[UR28] ;  /* 0x00001c10180075b4 */ /* 0x0007e40008011000 */
[----:B------:R3:W-:Y:S02]  /*8e40*/  UTMALDG.3D [UR8], [UR24], desc[UR28] ;  /* 0x00001c08180075b4 */ /* 0x0007e40008011000 */
[----:B---3--:R-:W-:Y:S05]  /*8e50*/  @!P2 BRA `(.L_x_220) ;  /* 0x000000000004a947 */ /* 0x008fea0003800000 */
[----:B------:R-:W-:Y:S01]  /*8e60*/  BPT.TRAP 0x1 ;  /* 0x000000040000795c */ /* 0x000fe20000300000 */
.L_x_220:
[----:B-12---:R-:W1:Y:S02]  /*8e70*/  LDC R5, c[0x0][0xa00] ;  /* 0x00028000ff057b82 */ /* 0x006e640000000800 */
[----:B-1----:R3:W-:Y:S02]  /*8e80*/  SYNCS.ARRIVE.TRANS64.RED.A0TR RZ, [UR13+0x78], R5 ;  /* 0x00007805ffff79a7 */ /* 0x0027e4000830040d */
.L_x_219:
[----:B------:R-:W-:Y:S05]  /*8e90*/  BSYNC B0 ;  /* 0x0000000000007941 */ /* 0x000fea0003800000 */
.L_x_218:
[----:B------:R-:W-:Y:S05]  /*8ea0*/  @!P2 BRA `(.L_x_221) ;  /* 0x000000000004a947 */ /* 0x000fea0003800000 */
[----:B------:R-:W-:Y:S01]  /*8eb0*/  BPT.TRAP 0x1 ;  /* 0x000000040000795c */ /* 0x000fe20000300000 */
.L_x_221:
[----:B------:R-:W-:-:S04]  /*8ec0*/  UIADD3 UR8, UR13, 0x78, URZ ;  /* 0x000000780d087890 */ /* 0x000fc8000fffe03f */
[----:B------:R-:W-:-:S09]  /*8ed0*/  UPRMT UR8, UR36, 0x654, UR8 ;  /* 0x0000065424087896 */ /* 0x000fd20008000008 */
[----:B------:R-:W-:Y:S01]  /*8ee0*/  SYNCS.ARRIVE.TRANS64.RED.A1T0 RZ, [UR8], RZ ;  /* 0x000000ffffff79a7 */ /* 0x000fe20008100408 */
[----:B------:R-:W-:Y:S05]  /*8ef0*/  @!P2 BRA `(.L_x_222) ;  /* 0x000000000004a947 */ /* 0x000fea0003800000 */
[----:B------:R-:W-:Y:S01]  /*8f00*/  BPT.TRAP 0x1 ;  /* 0x000000040000795c */ /* 0x000fe20000300000 */
.L_x_222:
[----:B------:R-:W4:Y:S02]  /*8f10*/  SYNCS.PHASECHK.TRANS64.TRYWAIT P1, [UR13+0xa0], R4 ;  /* 0x0000a004ff0075a7 */ /* 0x000f24000802014d */
[----:B----4-:R-:W-:Y:S05]  /*8f20*/  @!P1 BRA `(.L_x_223) ;  /* 0x0000002400a09947 */ /* 0x010fea0003800000 */
.L_x_284:
        /* <DEDUP_REMOVED lines=18> */
[----:B----4-:R-:W-:Y:S05]  /*9050*/  @!P2 BRA `(.L_x_226) ;  /* 0x000000000004a947 */ /* 0x010fea0003800000 */
[----:B------:R-:W-:Y:S01]  /*9060*/  BPT.TRAP 0x1 ;  /* 0x000000040000795c */ /* 0x000fe20000300000 */
.L_x_226:
[----:B-123--:R-:W1:Y:S02]  /*9070*/  LDC R5, c[0x0][0xa00] ;  /* 0x00028000ff057b82 */ /* 0x00ee640000000800 */
[----:B-1----:R4:W-:Y:S02]  /*9080*/  SYNCS.ARRIVE.TRANS64.RED.A0TR RZ, [UR13+0x80], R5 ;  /* 0x00008005ffff79a7 */ /* 0x0029e4000830040d */
.L_x_225:
[----:B------:R-:W-:Y:S05]  /*9090*/  BSYNC B0 ;  /* 0x0000000000007941 */ /* 0x000fea0003800000 */
.L_x_224:
[----:B------:R-:W-:Y:S05]  /*90a0*/  @!P2 BRA `(.L_x_227) ;  /* 0x000000000004a947 */ /* 0x000fea0003800000 */
[----:B------:R-:W-:Y:S01]  /*90b0*/  BPT.TRAP 0x1 ;  /* 0x000000040000795c */ /* 0x000fe20000300000 */
.L_x_227:
[----:B------:R-:W-:-:S04]  /*90c0*/  UIADD3 UR8, UR13, 0x80, URZ ;  /* 0x000000800d087890 */ /* 0x000fc8000fffe03f */
[----:B------:R-:W-:-:S09]  /*90d0*/  UPRMT UR8, UR36, 0x654, UR8 ;  /* 0x0000065424087896 */ /* 0x000fd20008000008 */
[----:B------:R-:W-:Y:S01]  /*90e0*/  SYNCS.ARRIVE.TRANS64.RED.A1T0 RZ, [UR8], RZ ;  /* 0x000000ffffff79a7 */ /* 0x000fe20008100408 */
[----:B------:R-:W-:Y:S05]  /*90f0*/  @!P2 BRA `(.L_x_228) ;  /* 0x000000000004a947 */ /* 0x000fea0003800000 */
[----:B------:R-:W-:Y:S01]  /*9100*/  BPT.TRAP 0x1 ;  /* 0x000000040000795c */ /* 0x000fe20000300000 */
.L_x_228:
[----:B------:R-:W5:Y:S02]  /*9110*/  SYNCS.PHASECHK.TRANS64.TRYWAIT P1, [UR13+0xa8], R4 ;  /* 0x0000a804ff0075a7 */ /* 0x000f64000802014d */
[----:B-----5:R-:W-:Y:S05]  /*9120*/  @!P1 BRA `(.L_x_229) ;  /* 0x0000002400389947 */ /* 0x020fea0003800000 */
.L_x_285:
        /* <DEDUP_REMOVED lines=18> */
[----:B-1----:R-:W-:Y:S05]  /*9250*/  @!P2 BRA `(.L_x_232) ;  /* 0x000000000004a947 */ /* 0x002fea0003800000 */
[----:B------:R-:W-:Y:S01]  /*9260*/  BPT.TRAP 0x1 ;  /* 0x000000040000795c */ /* 0x000fe20000300000 */
.L_x_232:
[----:B------:R-:W1:Y:S02]  /*9270*/  LDC R4, c[0x0][0xa00] ;  /* 0x00028000ff047b82 */ /* 0x000e640000000800 */
[----:B-1----:R1:W-:Y:S02]  /*9280*/  SYNCS.ARRIVE.TRANS64.RED.A0TR RZ, [UR13+0x88], R4 ;  /* 0x00008804ffff79a7 */ /* 0x0023e4000830040d */
.L_x_231:
[----:B------:R-:W-:Y:S05]  /*9290*/  BSYNC B0 ;  /* 0x0000000000007941 */ /* 0x000fea0003800000 */
.L_x_230:
[----:B------:R-:W-:Y:S05]  /*92a0*/  @!P2 BRA `(.L_x_233) ;  /* 0x000000000004a947 */ /* 0x000fea0003800000 */
[----:B------:R-:W-:Y:S01]  /*92b0*/  BPT.TRAP 0x1 ;  /* 0x000000040000795c */ /* 0x000fe20000300000 */
.L_x_233:
[----:B------:R-:W-:Y:S01]  /*92c0*/  IADD3 R16, P0, R16, UR40, RZ ;  /* 0x0000002810107c10 */ /* 0x000fe2000ff1e0ff */
[----:B------:R-:W-:Y:S01]  /*92d0*/  UIADD3 UR8, UR13, 0x88, URZ ;  /* 0x000000880d087890 */ /* 0x000fe2000fffe03f */
[----:B------:R-:W-:Y:S01]  /*92e0*/  LOP3.LUT R3, R3, 0x1, RZ, 0x3c, !PT ;  /* 0x0000000103037812 */ /* 0x000fe200078e3cff */
[----:B------:R-:W-:Y:S01]  /*92f0*/  IMAD.MOV.U32 R26, RZ, RZ, -0x1 ;  /* 0xffffffffff1a7424 */ /* 0x000fe200078e00ff */
[----:B------:R-:W-:Y:S01]  /*9300*/  IADD3.X R17, R17, UR38, RZ, P0, !PT ;  /* 0x0000002611117c10 */ /* 0x000fe200087fe4ff */
[----:B------:R-:W-:Y:S01]  /*9310*/  UPRMT UR8, UR36, 0x654, UR8 ;  /* 0x0000065424087896 */ /* 0x000fe20008000008 */
[----:B------:R-:W-:Y:S01]  /*9320*/  ISETP.GE.U32.AND P0, PT, R16, UR6, PT ;  /* 0x0000000610007c0c */ /* 0x000fe2000bf06070 */
[----:B------:R-:W-:Y:S01]  /*9330*/  IMAD.MOV.U32 R25, RZ, RZ, -0x1 ;  /* 0xffffffffff197424 */ /* 0x000fe200078e00ff */
[----:B-1----:R-:W-:Y:S01]  /*9340*/  PRMT R4, RZ, 0x7610, R4 ;  /* 0x00007610ff047816 */ /* 0x002fe20000000004 */
[----:B------:R-:W-:Y:S01]  /*9350*/  IMAD.MOV.U32 R24, RZ, RZ, -0x1 ;  /* 0xffffffffff187424 */ /* 0x000fe200078e00ff */
[----:B------:R-:W-:-:S04]  /*9360*/  ISETP.GE.U32.AND.EX P0, PT, R17, UR7, PT, P0 ;  /* 0x0000000711007c0c */ /* 0x000fc8000bf06100 */
[----:B------:R-:W-:Y:S09]  /*9370*/  SYNCS.ARRIVE.TRANS64.RED.A1T0 RZ, [UR8], RZ ;  /* 0x000000ffffff79a7 */ /* 0x000ff20008100408 */
[----:B------:R-:W-:Y:S05]  /*9380*/  @P0 BRA `(.L_x_234) ;  /* 0x0000000400540947 */ /* 0x000fea0003800000 */
[----:B------:R-:W1:Y:S01]  /*9390*/  S2R R14, SR_CTAID.X ;  /* 0x00000000000e7919 */ /* 0x000e620000002500 */
[----:B------:R-:W5:Y:S01]  /*93a0*/  LDC.64 R12, c[0x0][0xad0] ;  /* 0x0002b400ff0c7b82 */ /* 0x000f620000000a00 */
[----:B------:R-:W-:Y:S01]  /*93b0*/  ULDC UR8, c[0x0][0x150] ;  /* 0x0000540000087ab9 */ /* 0x000fe20000000800 */
[----:B------:R-:W-:Y:S01]  /*93c0*/  IMAD.MOV.U32 R7, RZ, RZ, R16 ;  /* 0x000000ffff077224 */ /* 0x000fe200078e0010 */
[----:B------:R-:W2:Y:S01]  /*93d0*/  S2R R15, SR_CTAID.Y ;  /* 0x00000000000f7919 */ /* 0x000ea20000002600 */
[----:B------:R-:W-:-:S04]  /*93e0*/  IMAD.MOV.U32 R23, RZ, RZ, R17 ;  /* 0x000000ffff177224 */ /* 0x000fc800078e0011 */
[----:B------:R-:W2:Y:S08]  /*93f0*/  LDC R21, c[0x0][0x144] ;  /* 0x00005100ff157b82 */ /* 0x000eb00000000800 */
[----:B------:R-:W3:Y:S01]  /*9400*/  LDC R18, c[0x0][0xad8] ;  /* 0x0002b600ff127b82 */ /* 0x000ee20000000800 */
[----:B-----5:R-:W-:-:S04]  /*9410*/  ISETP.NE.U32.AND P0, PT, R12, RZ, PT ;  /* 0x000000ff0c00720c */ /* 0x020fc80003f05070 */
[----:B------:R-:W-:Y:S02]  /*9420*/  ISETP.NE.AND.EX P0, PT, R13, RZ, PT, P0 ;  /* 0x000000ff0d00720c */ /* 0x000fe40003f05300 */
[----:B-1----:R-:W-:Y:S02]  /*9430*/  I2FP.F32.U32 R4, R14 ;  /* 0x0000000e00047245 */ /* 0x002fe40000201000 */
[----:B--2---:R-:W-:-:S03]  /*9440*/  I2FP.F32.U32 R22, R15 ;  /* 0x0000000f00167245 */ /* 0x004fc60000201000 */
[----:B------:R-:W-:-:S04]  /*9450*/  FMUL R4, R4, UR8 ;  /* 0x0000000804047c20 */ /* 0x000fc80008400000 */
[----:B------:R1:W2:Y:S02]  /*9460*/  F2I.U32.TRUNC.NTZ R20, R4 ;  /* 0x0000000400147305 */ /* 0x0002a4000020f000 */
[----:B---3--:R-:W-:Y:S05]  /*9470*/  @!P0 BRA `(.L_x_235) ;  /* 0x0000000000308947 */ /* 0x008fea0003800000 */
[----:B----4-:R-:W3:Y:S02]  /*9480*/  LDC R5, c[0x0][0xadc] ;  /* 0x0002b700ff057b82 */ /* 0x010ee40000000800 */
[----:B---3--:R-:W-:-:S05]  /*9490*/  IADD3 R5, P0, R16, R5, RZ ;  /* 0x0000000510057210 */ /* 0x008fca0007f1e0ff */
[----:B------:R-:W-:-:S04]  /*94a0*/  IMAD.X R23, RZ, RZ, R17, P0 ;  /* 0x000000ffff177224 */ /* 0x000fc800000e0611 */
[----:B------:R-:W-:-:S04]  /*94b0*/  IMAD.WIDE.U32 R6, R23, R12, RZ ;  /* 0x0000000c17067225 */ /* 0x000fc800078e00ff */
[----:B------:R-:W-:-:S04]  /*94c0*/  IMAD.WIDE.U32 R6, P0, R5, R13, R6 ;  /* 0x0000000d05067225 */ /* 0x000fc80007800006 */
[----:B-1----:R-:W-:-:S04]  /*94d0*/  IMAD.WIDE.U32 R4, R5, R12, RZ ;  /* 0x0000000c05047225 */ /* 0x002fc800078e00ff */
[----:B------:R-:W-:Y:S01]  /*94e0*/  IMAD.MOV.U32 R4, RZ, RZ, R7 ;  /* 0x000000ffff047224 */ /* 0x000fe200078e0007 */
[----:B------:R-:W-:Y:S01]  /*94f0*/  IADD3 RZ, P1, R5, R6, RZ ;  /* 0x0000000605ff7210 */ /* 0x000fe20007f3e0ff */
[----:B------:R-:W-:-:S04]  /*9500*/  IMAD.X R5, RZ, RZ, RZ, P0 ;  /* 0x000000ffff057224 */ /* 0x000fc800000e06ff */
[----:B------:R-:W-:-:S04]  /*9510*/  IMAD.WIDE.U32.X R4, R23, R13, R4, P1 ;  /* 0x0000000d17047225 */ /* 0x000fc800008e0404 */
[----:B------:R-:W-:Y:S02]  /*9520*/  IMAD.MOV.U32 R7, RZ, RZ, R4 ;  /* 0x000000ffff077224 */ /* 0x000fe400078e0004 */
[----:B------:R-:W-:-:S07]  /*9530*/  IMAD.MOV.U32 R23, RZ, RZ, R5 ;  /* 0x000000ffff177224 */ /* 0x000fce00078e0005 */
.L_x_235:
[----:B------:R-:W-:Y:S01]  /*9540*/  ULDC UR8, c[0x0][0x154] ;  /* 0x0000550000087ab9 */ /* 0x000fe20000000800 */
[----:B------:R-:W3:Y:S01]  /*9550*/  LDC R26, c[0x0][0x148] ;  /* 0x00005200ff1a7b82 */ /* 0x000ee20000000800 */
[----:B------:R-:W-:Y:S01]  /*9560*/  FMUL R12, R22, UR8 ;  /* 0x00000008160c7c20 */ /* 0x000fe20008400000 */
[----:B------:R-:W-:Y:S01]  /*9570*/  ISETP.NE.AND P2, PT, R2, 0x1, PT ;  /* 0x000000010200780c */ /* 0x000fe20003f45270 */
[----:B--2---:R-:W-:Y:S01]  /*9580*/  IMAD.MOV R20, RZ, RZ, -R20 ;  /* 0x000000ffff147224 */ /* 0x004fe200078e0a14 */
[-CC-:B------:R-:W-:Y:S02]  /*9590*/  SHF.R.U64 R24, R7, R18.reuse, R23.reuse ;  /* 0x0000001207187219 */ /* 0x180fe40000001217 */
[----:B------:R-:W-:Y:S01]  /*95a0*/  SHF.R.U32.HI R18, RZ, R18, R23 ;  /* 0x00000012ff127219 */ /* 0x000fe20000011617 */
[----:B------:R-:W2:Y:S01]  /*95b0*/  F2I.U32.TRUNC.NTZ R12, R12 ;  /* 0x0000000c000c7305 */ /* 0x000ea2000020f000 */
[----:B-1--4-:R-:W1:Y:S01]  /*95c0*/  LDC.64 R4, c[0x0][0xac8] ;  /* 0x0002b200ff047b82 */ /* 0x012e620000000a00 */
[----:B------:R-:W-:Y:S01]  /*95d0*/  IMAD R14, R21, R20, R14 ;  /* 0x00000014150e7224 */ /* 0x000fe200078e020e */
[----:B------:R-:W-:-:S05]  /*95e0*/  IADD3 R21, P0, RZ, -R24, RZ ;  /* 0x80000018ff157210 */ /* 0x000fca0007f1e0ff */
[----:B------:R-:W-:Y:S01]  /*95f0*/  IMAD.X R7, RZ, RZ, ~R18, P0 ;  /* 0x000000ffff077224 */ /* 0x000fe200000e0e12 */
[----:B------:R-:W4:Y:S01]  /*9600*/  LDC R22, c[0x0][0xac0] ;  /* 0x0002b000ff167b82 */ /* 0x000f220000000800 */
[----:B--2---:R-:W-:-:S07]  /*9610*/  IMAD.MOV R13, RZ, RZ, -R12 ;  /* 0x000000ffff0d7224 */ /* 0x004fce00078e0a0c */
[----:B------:R-:W2:Y:S01]  /*9620*/  LDC R27, c[0x0][0xb00] ;  /* 0x0002c000ff1b7b82 */ /* 0x000ea20000000800 */
[----:B---3--:R-:W-:-:S07]  /*9630*/  @P2 IMAD R14, R26, R13, R15 ;  /* 0x0000000d1a0e2224 */ /* 0x008fce00078e020f */
[----:B------:R-:W3:Y:S01]  /*9640*/  LDC.64 R12, c[0x0][0xae8] ;  /* 0x0002ba00ff0c7b82 */ /* 0x000ee20000000a00 */
[----:B-1----:R-:W-:-:S04]  /*9650*/  IMAD R6, R7, R4, RZ ;  /* 0x0000000407067224 */ /* 0x002fc800078e02ff */
[C---:B------:R-:W-:Y:S02]  /*9660*/  IMAD R7, R21.reuse, R5, R6 ;  /* 0x0000000515077224 */ /* 0x040fe400078e0206 */
[----:B------:R-:W-:Y:S01]  /*9670*/  IMAD.WIDE.U32 R4, R21, R4, R16 ;  /* 0x0000000415047225 */ /* 0x000fe200078e0010 */
[----:B------:R-:W1:Y:S03]  /*9680*/  LDC R6, c[0x0][0xab0] ;  /* 0x0002ac00ff067b82 */ /* 0x000e660000000800 */
[----:B------:R-:W-:-:S05]  /*9690*/  IMAD.IADD R5, R5, 0x1, R7 ;  /* 0x0000000105057824 */ /* 0x000fca00078e0207 */
[-CC-:B----4-:R-:W-:Y:S01]  /*96a0*/  SHF.R.U64 R20, R4, R22.reuse, R5.reuse ;  /* 0x0000001604147219 */ /* 0x190fe20000001205 */
[----:B------:R-:W4:Y:S01]  /*96b0*/  LDC R18, c[0x0][0xae0] ;  /* 0x0002b800ff127b82 */ /* 0x000f220000000800 */
[----:B------:R-:W-:Y:S02]  /*96c0*/  SHF.R.U32.HI R5, RZ, R22, R5 ;  /* 0x00000016ff057219 */ /* 0x000fe40000011605 */
[----:B---3--:R-:W-:-:S05]  /*96d0*/  ISETP.NE.U32.AND P0, PT, R12, RZ, PT ;  /* 0x000000ff0c00720c */ /* 0x008fca0003f05070 */
[----:B------:R-:W3:Y:S01]  /*96e0*/  LDC R22, c[0x0][0xaf0] ;  /* 0x0002bc00ff167b82 */ /* 0x000ee20000000800 */
[----:B------:R-:W-:Y:S02]  /*96f0*/  ISETP.NE.AND.EX P0, PT, R13, RZ, PT, P0 ;  /* 0x000000ff0d00720c */ /* 0x000fe40003f05300 */
[----:B-1----:R-:W-:-:S05]  /*9700*/  SHF.R.U64 R25, R20, R6, R5 ;  /* 0x0000000614197219 */ /* 0x002fca0000001205 */
[----:B------:R-:W1:Y:S01]  /*9710*/  LDC R21, c[0x0][0xab8] ;  /* 0x0002ae00ff157b82 */ /* 0x000e620000000800 */
[----:B------:R-:W-:-:S04]  /*9720*/  SHF.R.U32.HI R4, RZ, R6, R5 ;  /* 0x00000006ff047219 */ /* 0x000fc80000011605 */
[-CC-:B--2---:R-:W-:Y:S02]  /*9730*/  SHF.R.U64 R23, R25, R27.reuse, R4.reuse ;  /* 0x0000001b19177219 */ /* 0x184fe40000001204 */
[----:B------:R-:W-:Y:S01]  /*9740*/  SHF.R.U32.HI R27, RZ, R27, R4 ;  /* 0x0000001bff1b7219 */ /* 0x000fe20000011604 */
[----:B------:R-:W2:Y:S02]  /*9750*/  LDC R15, c[0x0][0xaa8] ;  /* 0x0002aa00ff0f7b82 */ /* 0x000ea40000000800 */
[----:B------:R-:W-:Y:S02]  /*9760*/  IMAD.MOV.U32 R4, RZ, RZ, R23 ;  /* 0x000000ffff047224 */ /* 0x000fe400078e0017 */
[----:B------:R-:W-:Y:S01]  /*9770*/  IMAD.MOV.U32 R5, RZ, RZ, R27 ;  /* 0x000000ffff057224 */ /* 0x000fe200078e001b */
[----:B----4-:R-:W-:Y:S06]  /*9780*/  @!P0 BRA `(.L_x_236) ;  /* 0x0000000000288947 */ /* 0x010fec0003800000 */
[----:B------:R-:W4:Y:S02]  /*9790*/  LDC R4, c[0x0][0xaf4] ;  /* 0x0002bd00ff047b82 */ /* 0x000f240000000800 */
[----:B----4-:R-:W-:-:S05]  /*97a0*/  IADD3 R5, P0, R23, R4, RZ ;  /* 0x0000000417057210 */ /* 0x010fca0007f1e0ff */
[----:B------:R-:W-:-:S04]  /*97b0*/  IMAD.X R27, RZ, RZ, R27, P0 ;  /* 0x000000ffff1b7224 */ /* 0x000fc800000e061b */
[----:B------:R-:W-:-:S04]  /*97c0*/  IMAD.WIDE.U32 R6, R27, R12, RZ ;  /* 0x0000000c1b067225 */ /* 0x000fc800078e00ff */
[----:B------:R-:W-:-:S04]  /*97d0*/  IMAD.WIDE.U32 R6, P0, R5, R13, R6 ;  /* 0x0000000d05067225 */ /* 0x000fc80007800006 */
[----:B------:R-:W-:-:S04]  /*97e0*/  IMAD.WIDE.U32 R4, R5, R12, RZ ;  /* 0x0000000c05047225 */ /* 0x000fc800078e00ff */
[----:B------:R-:W-:Y:S01]  /*97f0*/  IMAD.MOV.U32 R4, RZ, RZ, R7 ;  /* 0x000000ffff047224 */ /* 0x000fe200078e0007 */
[----:B------:R-:W-:Y:S01]  /*9800*/  IADD3 RZ, P1, R5, R6, RZ ;  /* 0x0000000605ff7210 */ /* 0x000fe20007f3e0ff */
[----:B------:R-:W-:-:S04]  /*9810*/  IMAD.X R5, RZ, RZ, RZ, P0 ;  /* 0x000000ffff057224 */ /* 0x000fc800000e06ff */
[----:B------:R-:W-:-:S08]  /*9820*/  IMAD.WIDE.U32.X R4, R27, R13, R4, P1 ;  /* 0x0000000d1b047225 */ /* 0x000fd000008e0404 */
.L_x_236:
[----:B---3--:R-:W-:Y:S02]  /*9830*/  SHF.R.U64 R22, R4, R22, R5 ;  /* 0x0000001604167219 */ /* 0x008fe40000001205 */
[----:B------:R-:W-:Y:S02]  /*9840*/  LOP3.LUT R25, R25, R10, RZ, 0xc0, !PT ;  /* 0x0000000a19197212 */ /* 0x000fe400078ec0ff */
[----:B------:R-:W-:Y:S01]  /*9850*/  LOP3.LUT R20, R20, R9, RZ, 0xc0, !PT ;  /* 0x0000000914147212 */ /* 0x000fe200078ec0ff */
[----:B------:R-:W-:Y:S02]  /*9860*/  IMAD.MOV R4, RZ, RZ, -R22 ;  /* 0x000000ffff047224 */ /* 0x000fe400078e0a16 */
[----:B------:R-:W-:Y:S02]  /*9870*/  IMAD R25, R22, UR21, R25 ;  /* 0x0000001516197c24 */ /* 0x000fe4000f8e0219 */
[----:B------:R-:W-:Y:S02]  /*9880*/  IMAD R18, R4, R18, R23 ;  /* 0x0000001204127224 */ /* 0x000fe400078e0217 */
[----:B-1----:R-:W-:-:S02]  /*9890*/  IMAD R14, R25, R21, R14 ;  /* 0x00000015190e7224 */ /* 0x002fc400078e020e */
[----:B--2---:R-:W-:Y:S02]  /*98a0*/  IMAD R15, R18, R15, R20 ;  /* 0x0000000f120f7224 */ /* 0x004fe400078e0214 */
[----:B------:R-:W-:-:S03]  /*98b0*/  IMAD.MOV.U32 R4, RZ, RZ, 0x1 ;  /* 0x00000001ff047424 */ /* 0x000fc600078e00ff */
[----:B------:R-:W-:Y:S02]  /*98c0*/  SEL R25, R15, R14, !P2 ;  /* 0x0000000e0f197207 */ /* 0x000fe40005000000 */
[----:B------:R-:W-:-:S07]  /*98d0*/  SEL R26, R14, R15, !P2 ;  /* 0x0000000f0e1a7207 */ /* 0x000fce0005000000 */
.L_x_234:
[----:B------:R-:W-:-:S13]  /*98e0*/  LOP3.LUT P0, RZ, R4, 0xff, RZ, 0xc0, !PT ;  /* 0x000000ff04ff7812 */ /* 0x000fda000780c0ff */
[----:B------:R-:W-:Y:S05]  /*98f0*/  @P0 BRA `(.L_x_237) ;  /* 0xffffffec00fc0947 */ /* 0x000fea000383ffff */
.L_x_205:
[----:B------:R-:W-:-:S13]  /*9900*/  ELECT P0, URZ, PT ;  /* 0x00000000003f782f */ /* 0x000fda0003800000 */
[----:B------:R-:W-:Y:S05]  /*9910*/  @!P0 BRA `(.L_x_83) ;  /* 0x0000001800248947 */ /* 0x000fea0003800000 */
[----:B------:R-:W-:-:S04]  /*9920*/  LOP3.LUT R19, R19, 0x2, RZ, 0xfc, !PT ;  /* 0x0000000213137812 */ /* 0x000fc800078efcff */
[----:B------:R-:W-:-:S13]  /*9930*/  ISETP.NE.AND P1, PT, R19, 0x3, PT ;  /* 0x000000031300780c */ /* 0x000fda0003f25270 */
[----:B------:R-:W-:Y:S05]  /*9940*/  @!P1 BRA `(.L_x_238) ;  /* 0x0000000000049947 */ /* 0x000fea0003800000 */
[----:B------:R-:W-:Y:S01]  /*9950*/  BPT.TRAP 0x1 ;  /* 0x000000040000795c */ /* 0x000fe20000300000 */
.L_x_238:
[----:B-1234-:R-:W-:Y:S01]  /*9960*/  IMAD.U32 R5, RZ, RZ, UR36 ;  /* 0x00000024ff057e24 */ /* 0x01efe2000f8e00ff */
[----:B------:R-:W-:Y:S02]  /*9970*/  MOV R2, 0x400 ;  /* 0x0000040000027802 */ /* 0x000fe40000000f00 */
[----:B------:R-:W-:Y:S02]  /*9980*/  SHF.L.U32 R0, R3, 0x1f, RZ ;  /* 0x0000001f03007819 */ /* 0x000fe400000006ff */
[----:B------:R-:W-:-:S04]  /*9990*/  LEA R5, R5, R2, 0x18 ;  /* 0x0000000205057211 */ /* 0x000fc800078ec0ff */
[----:B------:R-:W1:Y:S02]  /*99a0*/  SYNCS.PHASECHK.TRANS64.TRYWAIT P0, [R5+URZ+0x90], R0 ;  /* 0x00009000050075a7 */ /* 0x000e64000800017f */
[----:B-1----:R-:W-:Y:S05]  /*99b0*/  @!P0 BRA `(.L_x_239) ;  /* 0x0000001c002c8947 */ /* 0x002fea0003800000 */
.L_x_286:
[----:B------:R-:W-:Y:S05]  /*99c0*/  @!P1 BRA `(.L_x_240) ;  /* 0x0000000000049947 */ /* 0x000fea0003800000 */
[----:B------:R-:W-:Y:S01]  /*99d0*/  BPT.TRAP 0x1 ;  /* 0x000000040000795c */ /* 0x000fe20000300000 */
.L_x_240:
[----:B------:R-:W2:Y:S02]  /*99e0*/  SYNCS.PHASECHK.TRANS64.TRYWAIT P0, [R5+URZ+0x98], R0 ;  /* 0x00009800050075a7 */ /* 0x000ea4000800017f */
[----:B--2---:R-:W-:Y:S05]  /*99f0*/  @!P0 BRA `(.L_x_241) ;  /* 0x0000001c00308947 */ /* 0x004fea0003800000 */
.L_x_287:
[----:B------:R-:W-:Y:S05]  /*9a00*/  @!P1 BRA `(.L_x_242) ;  /* 0x0000000000049947 */ /* 0x000fea0003800000 */
[----:B------:R-:W-:Y:S01]  /*9a10*/  BPT.TRAP 0x1 ;  /* 0x000000040000795c */ /* 0x000fe20000300000 */
.L_x_242:
[----:B------:R-:W3:Y:S02]  /*9a20*/  SYNCS.PHASECHK.TRANS64.TRYWAIT P0, [R5+URZ+0xa0], R0 ;  /* 0x0000a000050075a7 */ /* 0x000ee4000800017f */
[----:B---3--:R-:W-:Y:S05]  /*9a30*/  @!P0 BRA `(.L_x_243) ;  /* 0x0000001c00348947 */ /* 0x008fea0003800000 */
.L_x_288:
[----:B------:R-:W-:Y:S05]  /*9a40*/  @!P1 BRA `(.L_x_244) ;  /* 0x0000000000049947 */ /* 0x000fea0003800000 */
[----:B------:R-:W-:Y:S01]  /*9a50*/  BPT.TRAP 0x1 ;  /* 0x000000040000795c */ /* 0x000fe20000300000 */
.L_x_244:
[----:B-123--:R-:W-:-:S07]  /*9a60*/  SHF.L.U32 R0, R3, 0x1f, RZ ;  /* 0x0000001f03007819 */ /* 0x00efce00000006ff */
.L_x_245:
[----:B-1----:R1:W2:Y:S02]  /*9a70*/  SYNCS.PHASECHK.TRANS64.TRYWAIT P0, [R5+URZ+0xa8], R0 ;  /* 0x0000a800050075a7 */ /* 0x0022a4000800017f */
[----:B--2---:R-:W-:Y:S05]  /*9a80*/  @!P0 NANOSLEEP.SYNCS 0x989680 ;  /* 0x009896800000895d */ /* 0x004fea0003900000 */
[----:B------:R-:W2:Y:S02]  /*9a90*/  @!P0 SYNCS.PHASECHK.TRANS64 P0, [R5+URZ+0xa8], R0 ;  /* 0x0000a800050085a7 */ /* 0x000ea4000800007f */
[----:B--2---:R-:W-:Y:S05]  /*9aa0*/  @P0 BRA `(.L_x_83) ;  /* 0x0000001400c00947 */ /* 0x004fea0003800000 */
[----:B------:R-:W-:Y:S05]  /*9ab0*/  BRA `(.L_x_245) ;  /* 0xfffffffc00ec7947 */ /* 0x000fea000383ffff */
.L_x_200:
[----:B------:R-:W-:Y:S01]  /*9ac0*/  LOP3.LUT P0, RZ, R9, 0xff, RZ, 0xc0, !PT ;  /* 0x000000ff09ff7812 */ /* 0x000fe2000780c0ff */
[----:B------:R-:W-:Y:S02]  /*9ad0*/  IMAD.MOV.U32 R28, RZ, RZ, 0x1 ;  /* 0x00000001ff1c7424 */ /* 0x000fe400078e00ff */
[----:B------:R-:W-:-:S10]  /*9ae0*/  IMAD.MOV.U32 R19, RZ, RZ, RZ ;  /* 0x000000ffff137224 */ /* 0x000fd400078e00ff */
[----:B------:R-:W-:Y:S05]  /*9af0*/  @!P0 BRA `(.L_x_246) ;  /* 0x00000010008c8947 */ /* 0x000fea0003800000 */
[----:B------:R-:W1:Y:S01]  /*9b00*/  LDC R0, c[0x0][0x28c] ;  /* 0x0000a300ff007b82 */ /* 0x000e620000000800 */
[----:B------:R-:W-:Y:S01]  /*9b10*/  ISETP.NE.AND P1, PT, R27, RZ, PT ;  /* 0x000000ff1b00720c */ /* 0x000fe20003f25270 */
[----:B------:R-:W-:Y:S01]  /*9b20*/  ULDC UR44, c[0x0][0xb00] ;  /* 0x0002c000002c7ab9 */ /* 0x000fe20000000800 */
[----:B------:R-:W-:Y:S01]  /*9b30*/  LOP3.LUT P0, RZ, R18, 0x1f, RZ, 0xc0, !PT ;  /* 0x0000001f12ff7812 */ /* 0x000fe2000780c0ff */
[----:B------:R-:W-:Y:S01]  /*9b40*/  UMOV UR4, 0xffffffff ;  /* 0xffffffff00047882 */ /* 0x000fe20000000000 */
[----:B------:R-:W-:Y:S01]  /*9b50*/  LOP3.LUT R23, R23, 0xfffffffe, RZ, 0xc0, !PT ;  /* 0xfffffffe17177812 */ /* 0x000fe200078ec0ff */
[----:B------:R-:W-:Y:S01]  /*9b60*/  BSSY B6, `(.L_x_246) ;  /* 0x000011c000067945 */ /* 0x000fe20003800000 */
[----:B------:R-:W-:Y:S01]  /*9b70*/  ISETP.NE.OR P0, PT, R27, RZ, !P0 ;  /* 0x000000ff1b00720c */ /* 0x000fe20004705670 */
[----:B------:R-:W-:Y:S01]  /*9b80*/  USHF.L.U32 UR4, UR4, UR44, URZ ;  /* 0x0000002c04047299 */ /* 0x000fe2000800063f */
[----:B------:R-:W-:Y:S01]  /*9b90*/  IMAD.MOV.U32 R30, RZ, RZ, 0x1 ;  /* 0x00000001ff1e7424 */ /* 0x000fe200078e00ff */
[----:B------:R-:W-:Y:S01]  /*9ba0*/  LOP3.LUT R31, R22, 0x2, RZ, 0xfc, !PT ;  /* 0x00000002161f7812 */ /* 0x000fe200078efcff */
[----:B------:R-:W-:Y:S01]  /*9bb0*/  IMAD.MOV.U32 R19, RZ, RZ, RZ ;  /* 0x000000ffff137224 */ /* 0x000fe200078e00ff */
[----:B------:R-:W-:Y:S01]  /*9bc0*/  ULDC UR45, c[0x0][0xaa8] ;  /* 0x0002aa00002d7ab9 */ /* 0x000fe20000000800 */
[----:B------:R-:W-:Y:S01]  /*9bd0*/  IMAD.MOV.U32 R28, RZ, RZ, 0x1 ;  /* 0x00000001ff1c7424 */ /* 0x000fe200078e00ff */
[----:B------:R-:W-:Y:S01]  /*9be0*/  @P1 LOP3.LUT R23, R23, 0x1, RZ, 0xfc, !PT ;  /* 0x0000000117171812 */ /* 0x000fe200078efcff */
[----:B------:R-:W-:-:S02]  /*9bf0*/  UIADD3 UR45, UR45, -0x1, URZ ;  /* 0xffffffff2d2d7890 */ /* 0x000fc4000fffe03f */
[----:B------:R-:W-:Y:S01]  /*9c00*/  USHF.L.U32 UR44, UR37, UR44, URZ ;  /* 0x0000002c252c7299 */ /* 0x000fe2000800063f */
[----:B------:R-:W-:Y:S01]  /*9c10*/  LOP3.LUT R23, R23, 0xfffffffb, RZ, 0xc0, !PT ;  /* 0xfffffffb17177812 */ /* 0x000fe200078ec0ff */
[----:B------:R-:W-:Y:S01]  /*9c20*/  ULOP3.LUT UR39, URZ, UR4, URZ, 0x33, !UPT ;  /* 0x000000043f277292 */ /* 0x000fe2000f8e333f */
[----:B------:R-:W-:Y:S02]  /*9c30*/  ULDC.64 UR48, c[0x0][0x198] ;  /* 0x0000660000307ab9 */ /* 0x000fe40000000a00 */
[----:B------:R-:W-:Y:S01]  /*9c40*/  @P0 LOP3.LUT R23, R23, 0x4, RZ, 0xfc, !PT ;  /* 0x0000000417170812 */ /* 0x000fe200078efcff */
[----:B------:R-:W-:Y:S01]  /*9c50*/  ULDC UR46, c[0x0][0x710] ;  /* 0x0001c400002e7ab9 */ /* 0x000fe20000000800 */
[----:B-1----:R-:W-:-:S05]  /*9c60*/  VIADD R0, R0, 0x7f ;  /* 0x0000007f00007836 */ /* 0x002fca0000000000 */
[----:B------:R-:W-:-:S04]  /*9c70*/  SHF.R.S32.HI R3, RZ, 0x1f, R0 ;  /* 0x0000001fff037819 */ /* 0x000fc80000011400 */
[----:B------:R-:W-:-:S04]  /*9c80*/  LEA.HI R3, R3, R0, RZ, 0x7 ;  /* 0x0000000003037211 */ /* 0x000fc800078f38ff */
[----:B------:R-:W-:-:S05]  /*9c90*/  SHF.R.S32.HI R32, RZ, 0x7, R3 ;  /* 0x00000007ff207819 */ /* 0x000fca0000011403 */
[----:B------:R-:W-:-:S07]  /*9ca0*/  VIADD R29, R32, 0x1 ;  /* 0x00000001201d7836 */ /* 0x000fce0000000000 */
.L_x_266:
[----:B------:R-:W1:Y:S01]  /*9cb0*/  S2R R3, SR_CgaCtaId ;  /* 0x0000000000037919 */ /* 0x000e620000008800 */
[----:B------:R-:W-:-:S04]  /*9cc0*/  MOV R18, 0x400 ;  /* 0x0000040000127802 */ /* 0x000fc80000000f00 */
[----:B-1----:R-:W-:-:S05]  /*9cd0*/  LEA R18, R3, R18, 0x18 ;  /* 0x0000001203127211 */ /* 0x002fca00078ec0ff */
[----:B------:R-:W-:-:S05]  /*9ce0*/  VIADD R0, R18, 0x8800 ;  /* 0x0000880012007836 */ /* 0x000fca0000000000 */
[----:B------:R-:W-:-:S13]  /*9cf0*/  LOP3.LUT P0, RZ, R0, 0x1bf, RZ, 0xc0, !PT ;  /* 0x000001bf00ff7812 */ /* 0x000fda000780c0ff */
[----:B------:R-:W-:Y:S05]  /*9d00*/  @!P0 BRA `(.L_x_247) ;  /* 0x0000000000408947 */ /* 0x000fea0003800000 */
[----:B------:R-:W-:Y:S01]  /*9d10*/  MOV R14, 0x118 ;  /* 0x00000118000e7802 */ /* 0x000fe20000000f00 */
[----:B------:R-:W-:Y:S01]  /*9d20*/  ULDC.64 UR4, c[0x4][0x108] ;  /* 0x0100420000047ab9 */ /* 0x000fe20000000a00 */
[----:B------:R-:W-:Y:S01]  /*9d30*/  ULDC.64 UR6, c[0x4][0x70] ;  /* 0x01001c0000067ab9 */ /* 0x000fe20000000a00 */
[----:B------:R-:W-:Y:S02]  /*9d40*/  IMAD.U32 R4, RZ, RZ, UR4 ;  /* 0x00000004ff047e24 */ /* 0x000fe4000f8e00ff */
[----:B------:R-:W-:Y:S01]  /*9d50*/  IMAD.U32 R5, RZ, RZ, UR5 ;  /* 0x00000005ff057e24 */ /* 0x000fe2000f8e00ff */
[----:B------:R-:W1:Y:S01]  /*9d60*/  LDC.64 R14, c[0x4][R14] ;  /* 0x010000000e0e7b82 */ /* 0x000e620000000a00 */
        /* <DEDUP_REMOVED lines=9> */
[----:B-1----:R-:W-:Y:S05]  /*9e00*/  CALL.ABS.NOINC R14 ;  /* 0x000000000e007343 */ /* 0x002fea0003c00000 */
.L_x_247:
        /* <DEDUP_REMOVED lines=19> */
.L_x_248:
[----:B------:R-:W1:Y:S02]  /*9f40*/  LDC R0, c[0x0][0x28c] ;  /* 0x0000a300ff007b82 */ /* 0x000e640000000800 */
[----:B-1----:R-:W-:-:S13]  /*9f50*/  ISETP.GE.AND P0, PT, R0, 0x1, PT ;  /* 0x000000010000780c */ /* 0x002fda0003f06270 */
[----:B------:R-:W-:Y:S05]  /*9f60*/  @!P0 BRA `(.L_x_249) ;  /* 0x0000000400ac8947 */ /* 0x000fea0003800000 */
[----:B------:R-:W-:Y:S01]  /*9f70*/  BSSY B0, `(.L_x_249) ;  /* 0x000006a000007945 */ /* 0x000fe20003800000 */
[----:B------:R-:W-:Y:S01]  /*9f80*/  IMAD.SHL.U32 R26, R26, 0x80, RZ ;  /* 0x000000801a1a7824 */ /* 0x000fe200078e00ff */
[----:B------:R-:W-:Y:S01]  /*9f90*/  CS2R R8, SRZ ;  /* 0x0000000000087805 */ /* 0x000fe2000001ff00 */
[----:B------:R-:W-:Y:S02]  /*9fa0*/  IMAD.SHL.U32 R25, R25, 0x80, RZ ;  /* 0x0000008019197824 */ /* 0x000fe400078e00ff */
[----:B------:R-:W-:Y:S02]  /*9fb0*/  IMAD.MOV.U32 R0, RZ, RZ, R29 ;  /* 0x000000ffff007224 */ /* 0x000fe400078e001d */
[----:B------:R-:W-:Y:S02]  /*9fc0*/  IMAD.MOV.U32 R3, RZ, RZ, R28 ;  /* 0x000000ffff037224 */ /* 0x000fe400078e001c */
[----:B------:R-:W-:Y:S02]  /*9fd0*/  IMAD.MOV.U32 R5, RZ, RZ, R19 ;  /* 0x000000ffff057224 */ /* 0x000fe400078e0013 */
[----:B------:R-:W-:-:S07]  /*9fe0*/  IMAD.MOV.U32 R10, RZ, RZ, RZ ;  /* 0x000000ffff0a7224 */ /* 0x000fce00078e00ff */
.L_x_261:
[----:B------:R-:W-:Y:S01]  /*9ff0*/  IMAD R7, R5, 0x8, R18 ;  /* 0x0000000805077824 */ /* 0x000fe200078e0212 */
[----:B------:R-:W-:Y:S01]  /*a000*/  SHF.L.U32 R4, R3, 0x1f, RZ ;  /* 0x0000001f03047819 */ /* 0x000fe200000006ff */
[----:B------:R-:W-:Y:S01]  /*a010*/  BSSY B1, `(.L_x_250) ;  /* 0x0000005000017945 */ /* 0x000fe20003800000 */
[----:B------:R-:W-:Y:S02]  /*a020*/  ISETP.NE.AND P1, PT, R27, RZ, PT ;  /* 0x000000ff1b00720c */ /* 0x000fe40003f25270 */
[----:B------:R-:W1:Y:S11]  /*a030*/  SYNCS.PHASECHK.TRANS64.TRYWAIT P0, [R7+URZ+0x38], R4 ;  /* 0x00003804070075a7 */ /* 0x000e76000800017f */
[----:B------:R-:W2:Y:S01]  /*a040*/  @!P1 LDC R6, c[0x0][0x70c] ;  /* 0x0001c300ff069b82 */ /* 0x000ea20000000800 */
[----:B-1----:R-:W-:Y:S05]  /*a050*/  @!P0 BRA `(.L_x_251) ;  /* 0x0000001400c08947 */ /* 0x002fea0003800000 */
.L_x_289:
[----:B------:R-:W-:Y:S05]  /*a060*/  BSYNC B1 ;  /* 0x0000000000017941 */ /* 0x000fea0003800000 */
.L_x_250:
[----:B------:R-:W-:Y:S02]  /*a070*/  ISETP.NE.AND P0, PT, R27, RZ, PT ;  /* 0x000000ff1b00720c */ /* 0x000fe40003f05270 */
[----:B-1----:R-:W-:-:S11]  /*a080*/  PRMT R4, R31, 0x9910, RZ ;  /* 0x000099101f047816 */ /* 0x002fd600000000ff */
[----:B--2---:R1:W-:Y:S01]  /*a090*/  @!P0 SYNCS.ARRIVE.TRANS64 RZ, [R7+URZ], R6 ;  /* 0x0000000607ff89a7 */ /* 0x0043e2000800003f */
[----:B------:R-:W-:-:S13]  /*a0a0*/  ISETP.NE.AND P0, PT, R4, 0x2, PT ;  /* 0x000000020400780c */ /* 0x000fda0003f05270 */
[----:B-1----:R-:W-:Y:S05]  /*a0b0*/  @P0 BRA `(.L_x_252) ;  /* 0x0000000000040947 */ /* 0x002fea0003800000 */
[----:B------:R-:W-:Y:S01]  /*a0c0*/  BPT.TRAP 0x1 ;  /* 0x000000040000795c */ /* 0x000fe20000300000 */
.L_x_252:
[----:B------:R-:W-:Y:S01]  /*a0d0*/  LOP3.LUT P0, RZ, R23, 0x4, RZ, 0xc0, !PT ;  /* 0x0000000417ff7812 */ /* 0x000fe2000780c0ff */
[----:B------:R-:W-:-:S12]  /*a0e0*/  BSSY B1, `(.L_x_253) ;  /* 0x0000003000017945 */ /* 0x000fd80003800000 */
[----:B------:R-:W-:Y:S05]  /*a0f0*/  @P0 BRA `(.L_x_254) ;  /* 0x0000000000040947 */ /* 0x000fea0003800000 */
[----:B------:R-:W-:Y:S01]  /*a100*/  BPT.TRAP 0x1 ;  /* 0x000000040000795c */ /* 0x000fe20000300000 */
.L_x_254:
[----:B------:R-:W-:Y:S05]  /*a110*/  BSYNC B1 ;  /* 0x0000000000017941 */ /* 0x000fea0003800000 */
.L_x_253:
[----:B------:R-:W-:-:S03]  /*a120*/  UMOV UR4, 0xffffffff ;  /* 0xffffffff00047882 */ /* 0x000fc60000000000 */
[----:B------:R-:W-:Y:S05]  /*a130*/  BRA.DIV UR4, `(.L_x_255) ;  /* 0x00000016049c7947 */ /* 0x000fea000b800000 */
[----:B------:R-:W-:-:S13]  /*a140*/  ELECT P6, URZ, PT ;  /* 0x00000000003f782f */ /* 0x000fda00038c0000 */
.L_x_292:
[----:B------:R-:W-:Y:S04]  /*a150*/  BSSY B1, `(.L_x_256) ;  /* 0x0000019000017945 */ /* 0x000fe80003800000 */
[----:B------:R-:W-:Y:S05]  /*a160*/  @!P6 BRA `(.L_x_257) ;  /* 0x00000000005ce947 */ /* 0x000fea0003800000 */
[--C-:B------:R-:W-:Y:S01]  /*a170*/  IMAD R4, R5, 0x2000, R18.reuse ;  /* 0x0000200005047824 */ /* 0x100fe200078e0212 */
[----:B------:R-:W-:Y:S01]  /*a180*/  R2UR UR17, R7 ;  /* 0x00000000071172ca */ /* 0x000fe200000e0000 */
[----:B------:R-:W-:Y:S01]  /*a190*/  UIADD3 UR4, UP0, UR48, 0xf0, URZ ;  /* 0x000000f030047890 */ /* 0x000fe2000ff1e03f */
[----:B------:R-:W-:Y:S01]  /*a1a0*/  R2UR UR20, R24 ;  /* 0x00000000181472ca */ /* 0x000fe200000e0000 */
[----:B------:R-:W-:Y:S01]  /*a1b0*/  UIADD3 UR14, UP1, UR48, 0x1f0, URZ ;  /* 0x000001f0300e7890 */ /* 0x000fe2000ff3e03f */
[----:B------:R-:W-:Y:S01]  /*a1c0*/  R2UR UR16, R4 ;  /* 0x00000000041072ca */ /* 0x000fe200000e0000 */
[----:B------:R-:W-:Y:S01]  /*a1d0*/  IMAD R4, R5, 0x4000, R18 ;  /* 0x0000400005047824 */ /* 0x000fe200078e0212 */
[----:B------:R-:W-:Y:S01]  /*a1e0*/  R2UR UR18, R9 ;  /* 0x00000000091272ca */ /* 0x000fe200000e0000 */
[----:B------:R-:W-:Y:S01]  /*a1f0*/  UIADD3.X UR5, URZ, UR49, URZ, UP0, !UPT ;  /* 0x000000313f057290 */ /* 0x000fe200087fe43f */
[----:B------:R-:W-:Y:S01]  /*a200*/  R2UR UR19, R26 ;  /* 0x000000001a1372ca */ /* 0x000fe200000e0000 */
[----:B------:R-:W-:Y:S01]  /*a210*/  UIADD3.X UR15, URZ, UR49, URZ, UP1, !UPT ;  /* 0x000000313f0f7290 */ /* 0x000fe20008ffe43f */
[----:B------:R-:W-:Y:S01]  /*a220*/  R2UR UR8, R4 ;  /* 0x00000000040872ca */ /* 0x000fe200000e0000 */
[----:B------:R-:W-:Y:S01]  /*a230*/  UMOV UR6, 0x0 ;  /* 0x0000000000067882 */ /* 0x000fe20000000000 */
[----:B------:R-:W-:Y:S01]  /*a240*/  R2UR UR10, R8 ;  /* 0x00000000080a72ca */ /* 0x000fe200000e0000 */
[----:B------:R-:W-:Y:S01]  /*a250*/  UMOV UR7, 0x10000000 ;  /* 0x1000000000077882 */ /* 0x000fe20000000000 */
[----:B------:R-:W-:Y:S01]  /*a260*/  R2UR UR11, R25 ;  /* 0x00000000190b72ca */ /* 0x000fe200000e0000 */
[----:B------:R-:W-:Y:S01]  /*a270*/  UMOV UR9, UR17 ;  /* 0x0000001100097c82 */ /* 0x000fe20008000000 */
[----:B------:R-:W-:Y:S01]  /*a280*/  UMOV UR12, UR20 ;  /* 0x00000014000c7c82 */ /* 0x000fe20008000000 */
[----:B------:R-:W-:-:S06]  /*a290*/  UIADD3 UR16, UR16, 0x8800, URZ ;  /* 0x0000880010107890 */ /* 0x000fcc000fffe03f */
[----:B------:R-:W-:-:S03]  /*a2a0*/  UIADD3 UR8, UR8, 0x16800, URZ ;  /* 0x0001680008087890 */ /* 0x000fc6000fffe03f */
[----:B------:R1:W-:Y:S06]  /*a2b0*/  UTMALDG.3D [UR16], [UR4], desc[UR6] ;  /* 0x00000610040075b4 */ /* 0x0003ec0008011000 */
[----:B------:R1:W-:Y:S02]  /*a2c0*/  UTMALDG.3D [UR8], [UR14], desc[UR6] ;  /* 0x000006080e0075b4 */ /* 0x0003e40008011000 */
[----:B-1----:R-:W-:Y:S01]  /*a2d0*/  NOP ;  /* 0x0000000000007918 */ /* 0x002fe20000000000 */
.L_x_257:
[----:B------:R-:W-:Y:S05]  /*a2e0*/  BSYNC B1 ;  /* 0x0000000000017941 */ /* 0x000fea0003800000 */
.L_x_256:
[----:B------:R-:W-:-:S03]  /*a2f0*/  UMOV UR4, 0xffffffff ;  /* 0xffffffff00047882 */ /* 0x000fc60000000000 */
[----:B------:R-:W-:Y:S05]  /*a300*/  BRA.DIV UR4, `(.L_x_258) ;  /* 0x0000001604487947 */ /* 0x000fea000b800000 */
[----:B------:R-:W-:-:S13]  /*a310*/  ELECT P6, URZ, PT ;  /* 0x00000000003f782f */ /* 0x000fda00038c0000 */
.L_x_295:
[----:B------:R-:W-:Y:S04]  /*a320*/  BSSY B1, `(.L_x_259) ;  /* 0x0000023000017945 */ /* 0x000fe80003800000 */
[----:B------:R-:W-:Y:S05]  /*a330*/  @!P6 BRA `(.L_x_260) ;  /* 0x000000000084e947 */ /* 0x000fea0003800000 */
[----:B------:R-:W1:Y:S01]  /*a340*/  I2F.U32.RP R4, UR46 ;  /* 0x0000002e00047d06 */ /* 0x000e620008209000 */
[----:B------:R-:W-:Y:S01]  /*a350*/  R2UR UR10, R10 ;  /* 0x000000000a0a72ca */ /* 0x000fe200000e0000 */
[----:B------:R-:W-:Y:S01]  /*a360*/  UMOV UR4, URZ ;  /* 0x0000003f00047c82 */ /* 0x000fe20008000000 */
[----:B------:R-:W-:Y:S01]  /*a370*/  UISETP.NE.U32.AND UP2, UPT, UR46, URZ, UPT ;  /* 0x0000003f2e00728c */ /* 0x000fe2000bf45070 */
[----:B------:R-:W-:Y:S01]  /*a380*/  R2UR UR9, R7 ;  /* 0x00000000070972ca */ /* 0x000fe200000e0000 */
[----:B------:R-:W-:Y:S01]  /*a390*/  UMOV UR7, 0x10000000 ;  /* 0x1000000000077882 */ /* 0x000fe20000000000 */
[----:B------:R-:W-:Y:S02]  /*a3a0*/  R2UR UR12, R24 ;  /* 0x00000000180c72ca */ /* 0x000fe400000e0000 */
[----:B-1----:R-:W1:Y:S02]  /*a3b0*/  MUFU.RCP R4, R4 ;  /* 0x0000000400047308 */ /* 0x002e640000001000 */
[----:B-1----:R-:W-:-:S02]  /*a3c0*/  VIADD R6, R4, 0xffffffe ;  /* 0x0ffffffe04067836 */ /* 0x002fc40000000000 */
[----:B------:R-:W-:-:S04]  /*a3d0*/  IMAD R4, R5, 0x400, R18 ;  /* 0x0000040005047824 */ /* 0x000fc800078e0212 */
[----:B------:R-:W1:Y:S01]  /*a3e0*/  F2I.FTZ.U32.TRUNC.NTZ R6, R6 ;  /* 0x0000000600067305 */ /* 0x000e62000021f000 */
[----:B------:R-:W-:-:S13]  /*a3f0*/  R2UR UR8, R4 ;  /* 0x00000000040872ca */ /* 0x000fda00000e0000 */
[----:B------:R-:W-:Y:S01]  /*a400*/  UIADD3 UR8, UR8, 0x32800, URZ ;  /* 0x0003280008087890 */ /* 0x000fe2000fffe03f */
[----:B-1----:R-:W-:-:S13]  /*a410*/  R2UR UR5, R6 ;  /* 0x00000000060572ca */ /* 0x002fda00000e0000 */
[----:B------:R-:W-:-:S04]  /*a420*/  UIADD3 UR6, URZ, -UR5, URZ ;  /* 0x800000053f067290 */ /* 0x000fc8000fffe03f */
[----:B------:R-:W-:-:S04]  /*a430*/  UIMAD UR6, UR6, UR46, URZ ;  /* 0x0000002e060672a4 */ /* 0x000fc8000f8e023f */
[----:B------:R-:W-:-:S03]  /*a440*/  UIMAD.WIDE.U32 UR4, UR5, UR6, UR4 ;  /* 0x00000006050472a5 */ /* 0x000fc6000f8e0004 */
[----:B------:R-:W-:Y:S01]  /*a450*/  R2UR UR6, R10 ;  /* 0x000000000a0672ca */ /* 0x000fe200000e0000 */
[----:B------:R-:W-:-:S04]  /*a460*/  UIMAD.WIDE.U32 UR10, UR5, UR10, URZ ;  /* 0x0000000a050a72a5 */ /* 0x000fc8000f8e003f */
[----:B------:R-:W-:-:S03]  /*a470*/  UIADD3 UR4, -UR11, URZ, URZ ;  /* 0x0000003f0b047290 */ /* 0x000fc6000fffe13f */
[----:B------:R-:W-:-:S05]  /*a480*/  R2UR UR10, R26 ;  /* 0x000000001a0a72ca */ /* 0x000fca00000e0000 */
[----:B------:R-:W-:-:S03]  /*a490*/  UIMAD UR4, UR46, UR4, UR6 ;  /* 0x000000042e0472a4 */ /* 0x000fc6000f8e0206 */
[----:B------:R-:W-:Y:S01]  /*a4a0*/  UMOV UR6, 0x0 ;  /* 0x0000000000067882 */ /* 0x000fe20000000000 */
[----:B------:R-:W-:-:S11]  /*a4b0*/  UISETP.GE.U32.AND UP0, UPT, UR4, UR46, UPT ;  /* 0x0000002e0400728c */ /* 0x000fd6000bf06070 */
[----:B------:R-:W-:Y:S02]  /*a4c0*/  @UP0 UIADD3 UR4, UR4, -UR46, URZ ;  /* 0x8000002e04040290 */ /* 0x000fe4000fffe03f */
[----:B------:R-:W-:Y:S02]  /*a4d0*/  @UP0 UIADD3 UR11, UR11, 0x1, URZ ;  /* 0x000000010b0b0890 */ /* 0x000fe4000fffe03f */
[----:B------:R-:W-:Y:S02]  /*a4e0*/  UISETP.GE.U32.AND UP1, UPT, UR4, UR46, UPT ;  /* 0x0000002e0400728c */ /* 0x000fe4000bf26070 */
[----:B------:R-:W-:-:S04]  /*a4f0*/  UIADD3 UR4, UP0, UR48, 0x2f0, URZ ;  /* 0x000002f030047890 */ /* 0x000fc8000ff1e03f */
[----:B------:R-:W-:-:S05]  /*a500*/  UIADD3.X UR5, URZ, UR49, URZ, UP0, !UPT ;  /* 0x000000313f057290 */ /* 0x000fca00087fe43f */
[----:B------:R-:W-:Y:S02]  /*a510*/  @UP1 UIADD3 UR11, UR11, 0x1, URZ ;  /* 0x000000010b0b1890 */ /* 0x000fe4000fffe03f */
[----:B------:R-:W-:-:S09]  /*a520*/  @!UP2 ULOP3.LUT UR11, URZ, UR46, URZ, 0x33, !UPT ;  /* 0x0000002e3f0ba292 */ /* 0x000fd2000f8e333f */
[----:B------:R1:W-:Y:S02]  /*a530*/  UTMALDG.3D [UR8], [UR4], desc[UR6] ;  /* 0x00000608040075b4 */ /* 0x0003e40008011000 */
[----:B-1----:R-:W-:Y:S01]  /*a540*/  NOP ;  /* 0x0000000000007918 */ /* 0x002fe20000000000 */
.L_x_260:
[----:B------:R-:W-:Y:S05]  /*a550*/  BSYNC B1 ;  /* 0x0000000000017941 */ /* 0x000fea0003800000 */
.L_x_259:
[----:B------:R-:W-:Y:S02]  /*a560*/  VIADD R0, R0, 0xffffffff ;  /* 0xffffffff00007836 */ /* 0x000fe40000000000 */
[----:B------:R-:W-:Y:S02]  /*a570*/  VIADD R5, R5, 0x1 ;  /* 0x0000000105057836 */ /* 0x000fe40000000000 */
[----:B------:R-:W-:Y:S01]  /*a580*/  VIADD R10, R10, 0x1 ;  /* 0x000000010a0a7836 */ /* 0x000fe20000000000 */
[----:B------:R-:W-:Y:S01]  /*a590*/  ISETP.GT.AND P1, PT, R0, 0x1, PT ;  /* 0x000000010000780c */ /* 0x000fe20003f24270 */
[----:B------:R-:W-:Y:S01]  /*a5a0*/  VIADD R9, R9, 0x40 ;  /* 0x0000004009097836 */ /* 0x000fe20000000000 */
[----:B------:R-:W-:Y:S01]  /*a5b0*/  ISETP.NE.AND P0, PT, R5, 0x7, PT ;  /* 0x000000070500780c */ /* 0x000fe20003f05270 */
[----:B------:R-:W-:-:S03]  /*a5c0*/  VIADD R8, R8, 0x80 ;  /* 0x0000008008087836 */ /* 0x000fc60000000000 */
[----:B------:R-:W-:Y:S02]  /*a5d0*/  SEL R4, RZ, 0x1, P0 ;  /* 0x00000001ff047807 */ /* 0x000fe40000000000 */
[----:B------:R-:W-:Y:S02]  /*a5e0*/  SEL R5, R5, RZ, P0 ;  /* 0x000000ff05057207 */ /* 0x000fe40000000000 */
[----:B------:R-:W-:-:S03]  /*a5f0*/  LOP3.LUT R3, R3, R4, RZ, 0x3c, !PT ;  /* 0x0000000403037212 */ /* 0x000fc600078e3cff */
[----:B------:R-:W-:Y:S05]  /*a600*/  @P1 BRA `(.L_x_261) ;  /* 0xfffffff800781947 */ /* 0x000fea000383ffff */
[----:B------:R-:W-:Y:S05]  /*a610*/  BSYNC B0 ;  /* 0x0000000000007941 */ /* 0x000fea0003800000 */
.L_x_249:
[----:B------:R-:W-:Y:S01]  /*a620*/  IMAD.IADD R0, R32, 0x1, R19 ;  /* 0x0000000120007824 */ /* 0x000fe200078e0213 */
[----:B------:R-:W-:Y:S01]  /*a630*/  ULDC.64 UR4, c[0x0][0xaf8] ;  /* 0x0002be0000047ab9 */ /* 0x000fe20000000a00 */
[----:B------:R-:W-:Y:S01]  /*a640*/  LOP3.LUT P2, RZ, R30, 0xff, RZ, 0xc0, !PT ;  /* 0x000000ff1eff7812 */ /* 0x000fe2000784c0ff */
[----:B------:R-:W-:Y:S01]  /*a650*/  BSSY B0, `(.L_x_262) ;  /* 0x000006a000007945 */ /* 0x000fe20003800000 */
[C---:B------:R-:W-:Y:S01]  /*a660*/  IMAD.WIDE.U32 R4, R0.reuse, 0x24924925, RZ ;  /* 0x2492492500047825 */ /* 0x040fe200078e00ff */
[----:B------:R-:W-:Y:S02]  /*a670*/  ISETP.GT.U32.AND P0, PT, R0, 0x6, PT ;  /* 0x000000060000780c */ /* 0x000fe40003f04070 */
[----:B------:R-:W-:Y:S01]  /*a680*/  ISETP.GE.U32.AND P1, PT, R32, 0x7, PT ;  /* 0x000000072000780c */ /* 0x000fe20003f26070 */
[----:B------:R-:W-:Y:S01]  /*a690*/  IMAD.IADD R4, R0, 0x1, -R5 ;  /* 0x0000000100047824 */ /* 0x000fe200078e0a05 */
[----:B------:R-:W-:Y:S01]  /*a6a0*/  ISETP.LT.U32.AND P0, PT, R32, 0x7, P0 ;  /* 0x000000072000780c */ /* 0x000fe20000701070 */
[----:B------:R-:W-:Y:S01]  /*a6b0*/  IMAD.MOV.U32 R26, RZ, RZ, -0x1 ;  /* 0xffffffffff1a7424 */ /* 0x000fe200078e00ff */
[----:B------:R-:W-:Y:S01]  /*a6c0*/  PRMT R30, RZ, 0x7610, R30 ;  /* 0x00007610ff1e7816 */ /* 0x000fe2000000001e */
[----:B------:R-:W-:Y:S01]  /*a6d0*/  IMAD.MOV.U32 R25, RZ, RZ, -0x1 ;  /* 0xffffffffff197424 */ /* 0x000fe200078e00ff */
[----:B------:R-:W-:Y:S01]  /*a6e0*/  SEL R3, RZ, 0x1, !P0 ;  /* 0x00000001ff037807 */ /* 0x000fe20004000000 */
[----:B------:R-:W-:Y:S01]  /*a6f0*/  IMAD.MOV.U32 R24, RZ, RZ, -0x1 ;  /* 0xffffffffff187424 */ /* 0x000fe200078e00ff */
[----:B------:R-:W-:Y:S01]  /*a700*/  IADD3 R16, P0, R16, UR40, RZ ;  /* 0x0000002810107c10 */ /* 0x000fe2000ff1e0ff */
[----:B------:R1:W-:Y:S01]  /*a710*/  @P2 SYNCS.ARRIVE.TRANS64.A1T0 RZ, [R18+URZ+0xb8], RZ ;  /* 0x0000b8ff12ff29a7 */ /* 0x0003e2000810003f */
[----:B------:R-:W-:-:S02]  /*a720*/  LEA.HI R4, R4, R5, RZ, 0x1f ;  /* 0x0000000504047211 */ /* 0x000fc400078ff8ff */
[----:B------:R-:W-:Y:S02]  /*a730*/  IADD3.X R17, R17, UR38, RZ, P0, !PT ;  /* 0x0000002611117c10 */ /* 0x000fe400087fe4ff */
[----:B------:R-:W-:Y:S02]  /*a740*/  ISETP.GE.U32.AND P0, PT, R16, UR4, PT ;  /* 0x0000000410007c0c */ /* 0x000fe4000bf06070 */
[----:B------:R-:W-:Y:S02]  /*a750*/  LOP3.LUT R28, R28, R3, RZ, 0x3c, !PT ;  /* 0x000000031c1c7212 */ /* 0x000fe400078e3cff */
[----:B------:R-:W-:Y:S02]  /*a760*/  ISETP.GE.U32.AND.EX P0, PT, R17, UR5, PT, P0 ;  /* 0x0000000511007c0c */ /* 0x000fe4000bf06100 */
[----:B------:R-:W-:-:S04]  /*a770*/  SHF.R.U32.HI R19, RZ, 0x2, R4 ;  /* 0x00000002ff137819 */ /* 0x000fc80000011604 */
[----:B------:R-:W-:Y:S01]  /*a780*/  @P1 LOP3.LUT R28, R28, 0x1, R19, 0x78, !PT ;  /* 0x000000011c1c1812 */ /* 0x000fe200078e7813 */
[--C-:B------:R-:W-:Y:S01]  /*a790*/  IMAD R19, R19, -0x7, R0.reuse ;  /* 0xfffffff913137824 */ /* 0x100fe200078e0200 */
[----:B------:R-:W-:-:S05]  /*a7a0*/  PRMT R0, RZ, 0x7610, R0 ;  /* 0x00007610ff007816 */ /* 0x000fca0000000000 */
[----:B-1----:R-:W-:Y:S05]  /*a7b0*/  @P0 BRA `(.L_x_263) ;  /* 0x00000004004c0947 */ /* 0x002fea0003800000 */
[----:B------:R-:W-:Y:S01]  /*a7c0*/  ULDC.64 UR4, c[0x0][0xad0] ;  /* 0x0002b40000047ab9 */ /* 0x000fe20000000a00 */
[----:B------:R-:W1:Y:S01]  /*a7d0*/  S2R R10, SR_CTAID.X ;  /* 0x00000000000a7919 */ /* 0x000e620000002500 */
[----:B------:R-:W-:Y:S01]  /*a7e0*/  ISETP.NE.U32.AND P0, PT, RZ, UR4, PT ;  /* 0x00000004ff007c0c */ /* 0x000fe2000bf05070 */
[----:B------:R-:W-:Y:S01]  /*a7f0*/  ULDC UR7, c[0x0][0xad8] ;  /* 0x0002b60000077ab9 */ /* 0x000fe20000000800 */
[----:B------:R-:W-:Y:S01]  /*a800*/  IMAD.MOV.U32 R4, RZ, RZ, R16 ;  /* 0x000000ffff047224 */ /* 0x000fe200078e0010 */
[----:B------:R-:W2:Y:S01]  /*a810*/  S2R R0, SR_CTAID.Y ;  /* 0x0000000000007919 */ /* 0x000ea20000002600 */
[----:B------:R-:W-:Y:S01]  /*a820*/  ISETP.NE.AND.EX P0, PT, RZ, UR5, PT, P0 ;  /* 0x00000005ff007c0c */ /* 0x000fe2000bf05300 */
[----:B------:R-:W-:-:S12]  /*a830*/  IMAD.MOV.U32 R5, RZ, RZ, R17 ;  /* 0x000000ffff057224 */ /* 0x000fd800078e0011 */
[----:B------:R-:W-:Y:S05]  /*a840*/  @!P0 BRA `(.L_x_264) ;  /* 0x0000000000288947 */ /* 0x000fea0003800000 */
[----:B------:R-:W-:Y:S02]  /*a850*/  ULDC UR6, c[0x0][0xadc] ;  /* 0x0002b70000067ab9 */ /* 0x000fe40000000800 */
[----:B------:R-:W-:-:S05]  /*a860*/  IADD3 R9, P0, R16, UR6, RZ ;  /* 0x0000000610097c10 */ /* 0x000fca000ff1e0ff */
[----:B------:R-:W-:-:S04]  /*a870*/  IMAD.X R3, RZ, RZ, R17, P0 ;  /* 0x000000ffff037224 */ /* 0x000fc800000e0611 */
[----:B------:R-:W-:-:S04]  /*a880*/  IMAD.WIDE.U32 R6, R3, UR4, RZ ;  /* 0x0000000403067c25 */ /* 0x000fc8000f8e00ff */
[----:B------:R-:W-:-:S04]  /*a890*/  IMAD.WIDE.U32 R6, P0, R9, UR5, R6 ;  /* 0x0000000509067c25 */ /* 0x000fc8000f800006 */
[----:B------:R-:W-:-:S04]  /*a8a0*/  IMAD.WIDE.U32 R8, R9, UR4, RZ ;  /* 0x0000000409087c25 */ /* 0x000fc8000f8e00ff */
[----:B------:R-:W-:Y:S01]  /*a8b0*/  IMAD.X R5, RZ, RZ, RZ, P0 ;  /* 0x000000ffff057224 */ /* 0x000fe200000e06ff */
[----:B------:R-:W-:Y:S01]  /*a8c0*/  IADD3 RZ, P0, R9, R6, RZ ;  /* 0x0000000609ff7210 */ /* 0x000fe20007f1e0ff */
[----:B------:R-:W-:-:S04]  /*a8d0*/  IMAD.MOV.U32 R4, RZ, RZ, R7 ;  /* 0x000000ffff047224 */ /* 0x000fc800078e0007 */
[----:B------:R-:W-:-:S08]  /*a8e0*/  IMAD.WIDE.U32.X R4, R3, UR5, R4, P0 ;  /* 0x0000000503047c25 */ /* 0x000fd000080e0404 */
.L_x_264:
[--C-:B------:R-:W-:Y:S01]  /*a8f0*/  SHF.R.U64 R24, R4, UR7, R5.reuse ;  /* 0x0000000704187c19 */ /* 0x100fe20008001205 */
[----:B------:R-:W-:Y:S01]  /*a900*/  ULDC.64 UR4, c[0x0][0xac8] ;  /* 0x0002b20000047ab9 */ /* 0x000fe20000000a00 */
[----:B------:R-:W-:Y:S01]  /*a910*/  SHF.R.U32.HI R3, RZ, UR7, R5 ;  /* 0x00000007ff037c19 */ /* 0x000fe20008011605 */
[----:B------:R-:W3:Y:S01]  /*a920*/  LDC R15, c[0x0][0x144] ;  /* 0x00005100ff0f7b82 */ /* 0x000ee20000000800 */
[----:B------:R-:W-:Y:S01]  /*a930*/  IADD3 R6, P0, RZ, -R24, RZ ;  /* 0x80000018ff067210 */ /* 0x000fe20007f1e0ff */
[----:B------:R-:W-:Y:S01]  /*a940*/  ULDC.64 UR8, c[0x0][0xae8] ;  /* 0x0002ba0000087ab9 */ /* 0x000fe20000000a00 */
[----:B-1----:R-:W-:Y:S01]  /*a950*/  I2FP.F32.U32 R7, R10 ;  /* 0x0000000a00077245 */ /* 0x002fe20000201000 */
[----:B------:R-:W-:Y:S02]  /*a960*/  ULDC UR6, c[0x0][0xab0] ;  /* 0x0002ac0000067ab9 */ /* 0x000fe40000000800 */
[----:B------:R-:W-:Y:S01]  /*a970*/  IMAD.X R3, RZ, RZ, ~R3, P0 ;  /* 0x000000ffff037224 */ /* 0x000fe200000e0e03 */
[----:B------:R-:W-:Y:S01]  /*a980*/  ISETP.NE.U32.AND P0, PT, RZ, UR8, PT ;  /* 0x00000008ff007c0c */ /* 0x000fe2000bf05070 */
[----:B------:R-:W-:Y:S01]  /*a990*/  IMAD.WIDE.U32 R4, R6, UR4, R16 ;  /* 0x0000000406047c25 */ /* 0x000fe2000f8e0010 */
[----:B------:R-:W1:Y:S02]  /*a9a0*/  LDC R9, c[0x0][0x148] ;  /* 0x00005200ff097b82 */ /* 0x000e640000000800 */
[----:B------:R-:W-:Y:S01]  /*a9b0*/  ISETP.NE.AND.EX P0, PT, RZ, UR9, PT, P0 ;  /* 0x00000009ff007c0c */ /* 0x000fe2000bf05300 */
[----:B------:R-:W-:Y:S01]  /*a9c0*/  IMAD R3, R3, UR4, RZ ;  /* 0x0000000403037c24 */ /* 0x000fe2000f8e02ff */
[----:B------:R-:W-:-:S02]  /*a9d0*/  ULDC UR4, c[0x0][0x150] ;  /* 0x0000540000047ab9 */ /* 0x000fc40000000800 */
[----:B------:R-:W-:Y:S01]  /*a9e0*/  FMUL R7, R7, UR4 ;  /* 0x0000000407077c20 */ /* 0x000fe20008400000 */
[----:B------:R-:W-:Y:S01]  /*a9f0*/  IMAD R3, R6, UR5, R3 ;  /* 0x0000000506037c24 */ /* 0x000fe2000f8e0203 */
[----:B------:R-:W-:Y:S01]  /*aa00*/  ULDC UR4, c[0x0][0xac0] ;  /* 0x0002b00000047ab9 */ /* 0x000fe20000000800 */
[----:B------:R-:W-:Y:S02]  /*aa10*/  ULDC UR5, c[0x0][0x154] ;  /* 0x0000550000057ab9 */ /* 0x000fe40000000800 */
[----:B------:R-:W-:Y:S01]  /*aa20*/  IMAD.IADD R5, R5, 0x1, R3 ;  /* 0x0000000105057824 */ /* 0x000fe200078e0203 */
[----:B------:R-:W4:Y:S04]  /*aa30*/  F2I.U32.TRUNC.NTZ R7, R7 ;  /* 0x0000000700077305 */ /* 0x000f28000020f000 */
[----:B------:R-:W-:-:S02]  /*aa40*/  SHF.R.U64 R3, R4, UR4, R5 ;  /* 0x0000000404037c19 */ /* 0x000fc40008001205 */
[----:B--2---:R-:W-:-:S05]  /*aa50*/  I2FP.F32.U32 R4, R0 ;  /* 0x0000000000047245 */ /* 0x004fca0000201000 */
[----:B------:R-:W-:Y:S01]  /*aa60*/  FMUL R12, R4, UR5 ;  /* 0x00000005040c7c20 */ /* 0x000fe20008400000 */
[----:B------:R-:W-:Y:S01]  /*aa70*/  SHF.R.U32.HI R4, RZ, UR4, R5 ;  /* 0x00000004ff047c19 */ /* 0x000fe20008011605 */
[----:B------:R-:W-:Y:S01]  /*aa80*/  ULDC UR4, c[0x0][0xb00] ;  /* 0x0002c00000047ab9 */ /* 0x000fe20000000800 */
[----:B----4-:R-:W-:Y:S02]  /*aa90*/  IMAD.MOV R7, RZ, RZ, -R7 ;  /* 0x000000ffff077224 */ /* 0x010fe400078e0a07 */
[--C-:B------:R-:W-:Y:S01]  /*aaa0*/  SHF.R.U64 R11, R3, UR6, R4.reuse ;  /* 0x00000006030b7c19 */ /* 0x100fe20008001204 */
[----:B------:R-:W2:Y:S01]  /*aab0*/  F2I.U32.TRUNC.NTZ R12, R12 ;  /* 0x0000000c000c7305 */ /* 0x000ea2000020f000 */
[----:B------:R-:W-:Y:S01]  /*aac0*/  SHF.R.U32.HI R4, RZ, UR6, R4 ;  /* 0x00000006ff047c19 */ /* 0x000fe20008011604 */
[----:B---3--:R-:W-:-:S03]  /*aad0*/  IMAD R10, R15, R7, R10 ;  /* 0x000000070f0a7224 */ /* 0x008fc600078e020a */
[--C-:B------:R-:W-:Y:S02]  /*aae0*/  SHF.R.U64 R8, R11, UR4, R4.reuse ;  /* 0x000000040b087c19 */ /* 0x100fe40008001204 */
[----:B------:R-:W-:-:S03]  /*aaf0*/  SHF.R.U32.HI R13, RZ, UR4, R4 ;  /* 0x00000004ff0d7c19 */ /* 0x000fc60008011604 */
[----:B------:R-:W-:Y:S02]  /*ab00*/  IMAD.MOV.U32 R4, RZ, RZ, R8 ;  /* 0x000000ffff047224 */ /* 0x000fe400078e0008 */
[----:B------:R-:W-:Y:S01]  /*ab10*/  IMAD.MOV.U32 R5, RZ, RZ, R13 ;  /* 0x000000ffff057224 */ /* 0x000fe200078e000d */
[----:B-12---:R-:W-:Y:S06]  /*ab20*/  @!P0 BRA `(.L_x_265) ;  /* 0x0000000000288947 */ /* 0x006fec0003800000 */
[----:B------:R-:W-:Y:S02]  /*ab30*/  ULDC UR4, c[0x0][0xaf4] ;  /* 0x0002bd0000047ab9 */ /* 0x000fe40000000800 */
[----:B------:R-:W-:-:S05]  /*ab40*/  IADD3 R5, P0, R8, UR4, RZ ;  /* 0x0000000408057c10 */ /* 0x000fca000ff1e0ff */
[----:B------:R-:W-:-:S04]  /*ab50*/  IMAD.X R13, RZ, RZ, R13, P0 ;  /* 0x000000ffff0d7224 */ /* 0x000fc800000e060d */
[----:B------:R-:W-:-:S04]  /*ab60*/  IMAD.WIDE.U32 R6, R13, UR8, RZ ;  /* 0x000000080d067c25 */ /* 0x000fc8000f8e00ff */
[----:B------:R-:W-:-:S04]  /*ab70*/  IMAD.WIDE.U32 R6, P0, R5, UR9, R6 ;  /* 0x0000000905067c25 */ /* 0x000fc8000f800006 */
[----:B------:R-:W-:-:S04]  /*ab80*/  IMAD.WIDE.U32 R4, R5, UR8, RZ ;  /* 0x0000000805047c25 */ /* 0x000fc8000f8e00ff */
[----:B------:R-:W-:Y:S01]  /*ab90*/  IMAD.MOV.U32 R4, RZ, RZ, R7 ;  /* 0x000000ffff047224 */ /* 0x000fe200078e0007 */
[----:B------:R-:W-:Y:S01]  /*aba0*/  IADD3 RZ, P1, R5, R6, RZ ;  /* 0x0000000605ff7210 */ /* 0x000fe20007f3e0ff */
[----:B------:R-:W-:-:S04]  /*abb0*/  IMAD.X R5, RZ, RZ, RZ, P0 ;  /* 0x000000ffff057224 */ /* 0x000fc800000e06ff */
[----:B------:R-:W-:-:S08]  /*abc0*/  IMAD.WIDE.U32.X R4, R13, UR9, R4, P1 ;  /* 0x000000090d047c25 */ /* 0x000fd000088e0404 */
.L_x_265:
[----:B------:R-:W-:Y:S01]  /*abd0*/  ISETP.NE.AND P0, PT, R2, 0x1, PT ;  /* 0x000000010200780c */ /* 0x000fe20003f05270 */
[----:B------:R-:W-:Y:S01]  /*abe0*/  ULDC UR4, c[0x0][0xaf0] ;  /* 0x0002bc0000047ab9 */ /* 0x000fe20000000800 */
[----:B------:R-:W-:Y:S01]  /*abf0*/  LOP3.LUT R11, R11, UR39, RZ, 0xc0, !PT ;  /* 0x000000270b0b7c12 */ /* 0x000fe2000f8ec0ff */
[----:B------:R-:W-:Y:S01]  /*ac00*/  IMAD.MOV R12, RZ, RZ, -R12 ;  /* 0x000000ffff0c7224 */ /* 0x000fe200078e0a0c */
[----:B------:R-:W-:Y:S01]  /*ac10*/  SHF.R.U64 R4, R4, UR4, R5 ;  /* 0x0000000404047c19 */ /* 0x000fe20008001205 */
[----:B------:R-:W-:Y:S01]  /*ac20*/  ULDC UR4, c[0x0][0xae0] ;  /* 0x0002b80000047ab9 */ /* 0x000fe20000000800 */
[----:B------:R-:W-:Y:S01]  /*ac30*/  LOP3.LUT R3, R3, UR45, RZ, 0xc0, !PT ;  /* 0x0000002d03037c12 */ /* 0x000fe2000f8ec0ff */
[----:B------:R-:W-:Y:S02]  /*ac40*/  ULDC UR5, c[0x0][0xab8] ;  /* 0x0002ae0000057ab9 */ /* 0x000fe40000000800 */
[----:B------:R-:W-:Y:S02]  /*ac50*/  IMAD.MOV R5, RZ, RZ, -R4 ;  /* 0x000000ffff057224 */ /* 0x000fe400078e0a04 */
[----:B------:R-:W-:-:S02]  /*ac60*/  IMAD R11, R4, UR44, R11 ;  /* 0x0000002c040b7c24 */ /* 0x000fc4000f8e020b */
[----:B------:R-:W-:Y:S02]  /*ac70*/  @P0 IMAD R10, R9, R12, R0 ;  /* 0x0000000c090a0224 */ /* 0x000fe400078e0200 */
[----:B------:R-:W-:Y:S01]  /*ac80*/  IMAD R8, R5, UR4, R8 ;  /* 0x0000000405087c24 */ /* 0x000fe2000f8e0208 */
[----:B------:R-:W-:Y:S01]  /*ac90*/  ULDC UR4, c[0x0][0xaa8] ;  /* 0x0002aa0000047ab9 */ /* 0x000fe20000000800 */
[----:B------:R-:W-:Y:S02]  /*aca0*/  IMAD R10, R11, UR5, R10 ;  /* 0x000000050b0a7c24 */ /* 0x000fe4000f8e020a */
[----:B------:R-:W-:Y:S02]  /*acb0*/  IMAD R3, R8, UR4, R3 ;  /* 0x0000000408037c24 */ /* 0x000fe4000f8e0203 */
[----:B------:R-:W-:-:S03]  /*acc0*/  IMAD.MOV.U32 R0, RZ, RZ, 0x1 ;  /* 0x00000001ff007424 */ /* 0x000fc600078e00ff */
[----:B------:R-:W-:Y:S02]  /*acd0*/  SEL R25, R3, R10, !P0 ;  /* 0x0000000a03197207 */ /* 0x000fe40004000000 */
[----:B------:R-:W-:-:S07]  /*ace0*/  SEL R26, R10, R3, !P0 ;  /* 0x000000030a1a7207 */ /* 0x000fce0004000000 */
.L_x_263:
[----:B------:R-:W-:Y:S05]  /*acf0*/  BSYNC B0 ;  /* 0x0000000000007941 */ /* 0x000fea0003800000 */
.L_x_262:
[----:B------:R-:W-:-:S13]  /*ad00*/  LOP3.LUT P0, RZ, R0, 0xff, RZ, 0xc0, !PT ;  /* 0x000000ff00ff7812 */ /* 0x000fda000780c0ff */
[----:B------:R-:W-:Y:S05]  /*ad10*/  @P0 BRA `(.L_x_266) ;  /* 0xffffffec00e40947 */ /* 0x000fea000383ffff */
[----:B------:R-:W-:Y:S05]  /*ad20*/  BSYNC B6 ;  /* 0x0000000000067941 */ /* 0x000fea0003800000 */
.L_x_246:
[----:B------:R-:W-:-:S03]  /*ad30*/  UMOV UR4, 0xffffffff ;  /* 0xffffffff00047882 */ /* 0x000fc60000000000 */
[----:B------:R-:W-:Y:S05]  /*ad40*/  BRA.DIV UR4, `(.L_x_267) ;  /* 0x0000000a04d87947 */ /* 0x000fea000b800000 */
[----:B------:R-:W-:-:S13]  /*ad50*/  ELECT P6, URZ, PT ;  /* 0x00000000003f782f */ /* 0x000fda00038c0000 */
.L_x_298:
[----:B------:R-:W-:Y:S05]  /*ad60*/  @!P6 BRA `(.L_x_83) ;  /* 0x000000040010e947 */ /* 0x000fea0003800000 */
[----:B------:R-:W-:-:S04]  /*ad70*/  LOP3.LUT R22, R22, 0x2, RZ, 0xfc, !PT ;  /* 0x0000000216167812 */ /* 0x000fc800078efcff */
[----:B------:R-:W-:-:S13]  /*ad80*/  ISETP.NE.AND P0, PT, R22, 0x3, PT ;  /* 0x000000031600780c */ /* 0x000fda0003f05270 */
[----:B------:R-:W-:Y:S05]  /*ad90*/  @!P0 BRA `(.L_x_268) ;  /* 0x0000000000048947 */ /* 0x000fea0003800000 */
[----:B------:R-:W-:Y:S01]  /*ada0*/  BPT.TRAP 0x1 ;  /* 0x000000040000795c */ /* 0x000fe20000300000 */
.L_x_268:
[----:B------:R-:W1:Y:S01]  /*adb0*/  S2R R3, SR_CgaCtaId ;  /* 0x0000000000037919 */ /* 0x000e620000008800 */
[----:B------:R-:W-:Y:S02]  /*adc0*/  MOV R0, 0x400 ;  /* 0x0000040000007802 */ /* 0x000fe40000000f00 */
[----:B------:R-:W-:Y:S02]  /*add0*/  SHF.L.U32 R2, R28, 0x1f, RZ ;  /* 0x0000001f1c027819 */ /* 0x000fe400000006ff */
[----:B-1----:R-:W-:-:S05]  /*ade0*/  LEA R0, R3, R0, 0x18 ;  /* 0x0000000003007211 */ /* 0x002fca00078ec0ff */
[----:B------:R-:W-:-:S04]  /*adf0*/  VIADD R0, R0, 0x38 ;  /* 0x0000003800007836 */ /* 0x000fc80000000000 */
[C---:B------:R-:W-:Y:S02]  /*ae00*/  IMAD R5, R19.reuse, 0x8, R0 ;  /* 0x0000000813057824 */ /* 0x040fe400078e0200 */
[----:B------:R-:W-:Y:S02]  /*ae10*/  VIADD R19, R19, 0x1 ;  /* 0x0000000113137836 */ /* 0x000fe40000000000 */
[----:B------:R-:W1:Y:S03]  /*ae20*/  SYNCS.PHASECHK.TRANS64.TRYWAIT P0, [R5+URZ], R2 ;  /* 0x00000002050075a7 */ /* 0x000e66000800017f */
[----:B------:R-:W-:-:S04]  /*ae30*/  ISETP.NE.AND P1, PT, R19, 0x7, PT ;  /* 0x000000071300780c */ /* 0x000fc80003f25270 */
[----:B------:R-:W-:Y:S02]  /*ae40*/  SEL R3, RZ, 0x1, P1 ;  /* 0x00000001ff037807 */ /* 0x000fe40000800000 */
[----:B------:R-:W-:Y:S02]  /*ae50*/  SEL R19, R19, RZ, P1 ;  /* 0x000000ff13137207 */ /* 0x000fe40000800000 */
[----:B------:R-:W-:-:S03]  /*ae60*/  LOP3.LUT R28, R28, R3, RZ, 0x3c, !PT ;  /* 0x000000031c1c7212 */ /* 0x000fc600078e3cff */
[----:B------:R-:W-:Y:S01]  /*ae70*/  IMAD R7, R19, 0x8, R0 ;  /* 0x0000000813077824 */ /* 0x000fe200078e0200 */
[----:B------:R-:W-:Y:S01]  /*ae80*/  SHF.L.U32 R4, R28, 0x1f, RZ ;  /* 0x0000001f1c047819 */ /* 0x000fe200000006ff */
[----:B-1----:R-:W-:Y:S06]  /*ae90*/  @!P0 BRA `(.L_x_269) ;  /* 0x0000000800a48947 */ /* 0x002fec0003800000 */
.L_x_299:
[----:B------:R-:W2:Y:S01]  /*aea0*/  SYNCS.PHASECHK.TRANS64.TRYWAIT P0, [R7+URZ], R4 ;  /* 0x00000004070075a7 */ /* 0x000ea2000800017f */
[----:B-1----:R-:W-:-:S05]  /*aeb0*/  VIADD R2, R19, 0x1 ;  /* 0x0000000113027836 */ /* 0x002fca0000000000 */
[----:B------:R-:W-:-:S04]  /*aec0*/  ISETP.NE.AND P1, PT, R2, 0x7, PT ;  /* 0x000000070200780c */ /* 0x000fc80003f25270 */
[----:B------:R-:W-:Y:S02]  /*aed0*/  SEL R3, RZ, 0x1, P1 ;  /* 0x00000001ff037807 */ /* 0x000fe40000800000 */
[----:B------:R-:W-:Y:S02]  /*aee0*/  SEL R9, R2, RZ, P1 ;  /* 0x000000ff02097207 */ /* 0x000fe40000800000 */
[----:B------:R-:W-:-:S03]  /*aef0*/  LOP3.LUT R28, R28, R3, RZ, 0x3c, !PT ;  /* 0x000000031c1c7212 */ /* 0x000fc600078e3cff */
[----:B------:R-:W-:Y:S01]  /*af00*/  IMAD R6, R9, 0x8, R0 ;  /* 0x0000000809067824 */ /* 0x000fe200078e0200 */
[----:B------:R-:W-:Y:S01]  /*af10*/  SHF.L.U32 R5, R28, 0x1f, RZ ;  /* 0x0000001f1c057819 */ /* 0x000fe200000006ff */
[----:B--2---:R-:W-:Y:S06]  /*af20*/  @!P0 BRA `(.L_x_270) ;  /* 0x0000000800948947 */ /* 0x004fec0003800000 */
.L_x_300:
[----:B------:R-:W2:Y:S01]  /*af30*/  SYNCS.PHASECHK.TRANS64.TRYWAIT P0, [R6+URZ], R5 ;  /* 0x00000005060075a7 */ /* 0x000ea2000800017f */
[----:B------:R-:W-:-:S05]  /*af40*/  VIADD R2, R9, 0x1 ;  /* 0x0000000109027836 */ /* 0x000fca0000000000 */
[----:B------:R-:W-:-:S04]  /*af50*/  ISETP.NE.AND P1, PT, R2, 0x7, PT ;  /* 0x000000070200780c */ /* 0x000fc80003f25270 */
[----:B------:R-:W-:Y:S02]  /*af60*/  SEL R3, RZ, 0x1, P1 ;  /* 0x00000001ff037807 */ /* 0x000fe40000800000 */
[----:B-1----:R-:W-:Y:S02]  /*af70*/  SEL R7, R2, RZ, P1 ;  /* 0x000000ff02077207 */ /* 0x002fe40000800000 */
[----:B------:R-:W-:-:S03]  /*af80*/  LOP3.LUT R28, R28, R3, RZ, 0x3c, !PT ;  /* 0x000000031c1c7212 */ /* 0x000fc600078e3cff */
[----:B------:R-:W-:Y:S01]  /*af90*/  IMAD R9, R7, 0x8, R0 ;  /* 0x0000000807097824 */ /* 0x000fe200078e0200 */
[----:B------:R-:W-:Y:S01]  /*afa0*/  SHF.L.U32 R4, R28, 0x1f, RZ ;  /* 0x0000001f1c047819 */ /* 0x000fe200000006ff */
[----:B--2---:R-:W-:Y:S06]  /*afb0*/  @!P0 BRA `(.L_x_271) ;  /* 0x0000000800848947 */ /* 0x004fec0003800000 */
.L_x_301:
[----:B------:R-:W2:Y:S01]  /*afc0*/  SYNCS.PHASECHK.TRANS64.TRYWAIT P0, [R9+URZ], R4 ;  /* 0x00000004090075a7 */ /* 0x000ea2000800017f */
[----:B------:R-:W-:-:S05]  /*afd0*/  VIADD R2, R7, 0x1 ;  /* 0x0000000107027836 */ /* 0x000fca0000000000 */
[----:B------:R-:W-:-:S04]  /*afe0*/  ISETP.NE.AND P1, PT, R2, 0x7, PT ;  /* 0x000000070200780c */ /* 0x000fc80003f25270 */
[----:B------:R-:W-:Y:S02]  /*aff0*/  SEL R3, RZ, 0x1, P1 ;  /* 0x00000001ff037807 */ /* 0x000fe40000800000 */
[----:B------:R-:W-:Y:S02]  /*b000*/  SEL R7, R2, RZ, P1 ;  /* 0x000000ff02077207 */ /* 0x000fe40000800000 */
[----:B------:R-:W-:-:S03]  /*b010*/  LOP3.LUT R28, R28, R3, RZ, 0x3c, !PT ;  /* 0x000000031c1c7212 */ /* 0x000fc600078e3cff */
[----:B------:R-:W-:Y:S01]  /*b020*/  IMAD R8, R7, 0x8, R0 ;  /* 0x0000000807087824 */ /* 0x000fe200078e0200 */
[----:B-1----:R-:W-:Y:S01]  /*b030*/  SHF.L.U32 R5, R28, 0x1f, RZ ;  /* 0x0000001f1c057819 */ /* 0x002fe200000006ff */
[----:B--2---:R-:W-:Y:S06]  /*b040*/  @!P0 BRA `(.L_x_272) ;  /* 0x0000000800748947 */ /* 0x004fec0003800000 */
.L_x_302:
[----:B------:R-:W2:Y:S01]  /*b050*/  SYNCS.PHASECHK.TRANS64.TRYWAIT P0, [R8+URZ], R5 ;  /* 0x00000005080075a7 */ /* 0x000ea2000800017f */
[----:B------:R-:W-:-:S05]  /*b060*/  VIADD R2, R7, 0x1 ;  /* 0x0000000107027836 */ /* 0x000fca0000000000 */
[----:B------:R-:W-:-:S04]  /*b070*/  ISETP.NE.AND P1, PT, R2, 0x7, PT ;  /* 0x000000070200780c */ /* 0x000fc80003f25270 */
[----:B------:R-:W-:Y:S02]  /*b080*/  SEL R3, RZ, 0x1, P1 ;  /* 0x00000001ff037807 */ /* 0x000fe40000800000 */
[----:B------:R-:W-:Y:S02]  /*b090*/  SEL R7, R2, RZ, P1 ;  /* 0x000000ff02077207 */ /* 0x000fe40000800000 */
[----:B-1----:R-:W-:-:S03]  /*b0a0*/  LOP3.LUT R9, R28, R3, RZ, 0x3c, !PT ;  /* 0x000000031c097212 */ /* 0x002fc600078e3cff */
[----:B------:R-:W-:Y:S01]  /*b0b0*/  IMAD R11, R7, 0x8, R0 ;  /* 0x00000008070b7824 */ /* 0x000fe200078e0200 */
[----:B------:R-:W-:Y:S01]  /*b0c0*/  SHF.L.U32 R6, R9, 0x1f, RZ ;  /* 0x0000001f09067819 */ /* 0x000fe200000006ff */
[----:B--2---:R-:W-:Y:S06]  /*b0d0*/  @!P0 BRA `(.L_x_273) ;  /* 0x0000000800648947 */ /* 0x004fec0003800000 */
.L_x_303:
[----:B------:R-:W2:Y:S01]  /*b0e0*/  SYNCS.PHASECHK.TRANS64.TRYWAIT P0, [R11+URZ], R6 ;  /* 0x000000060b0075a7 */ /* 0x000ea2000800017f */
[----:B------:R-:W-:-:S05]  /*b0f0*/  VIADD R2, R7, 0x1 ;  /* 0x0000000107027836 */ /* 0x000fca0000000000 */
[----:B------:R-:W-:-:S04]  /*b100*/  ISETP.NE.AND P1, PT, R2, 0x7, PT ;  /* 0x000000070200780c */ /* 0x000fc80003f25270 */
[----:B------:R-:W-:Y:S02]  /*b110*/  SEL R4, RZ, 0x1, P1 ;  /* 0x00000001ff047807 */ /* 0x000fe40000800000 */
[----:B------:R-:W-:Y:S02]  /*b120*/  SEL R3, R2, RZ, P1 ;  /* 0x000000ff02037207 */ /* 0x000fe40000800000 */
[----:B------:R-:W-:Y:S01]  /*b130*/  LOP3.LUT R4, R9, R4, RZ, 0x3c, !PT ;  /* 0x0000000409047212 */ /* 0x000fe200078e3cff */
[----:B--2---:R-:W-:Y:S06]  /*b140*/  @!P0 BRA `(.L_x_274) ;  /* 0x00000008005c8947 */ /* 0x004fec0003800000 */
.L_x_304:
[----:B------:R-:W-:Y:S01]  /*b150*/  IMAD R3, R3, 0x8, R0 ;  /* 0x0000000803037824 */ /* 0x000fe200078e0200 */
[----:B------:R-:W-:-:S07]  /*b160*/  SHF.L.U32 R0, R4, 0x1f, RZ ;  /* 0x0000001f04007819 */ /* 0x000fce00000006ff */
.L_x_275:
[----:B---3--:R3:W4:Y:S02]  /*b170*/  SYNCS.PHASECHK.TRANS64.TRYWAIT P0, [R3+URZ], R0 ;  /* 0x00000000030075a7 */ /* 0x008724000800017f */
[----:B----4-:R-:W-:Y:S05]  /*b180*/  @!P0 NANOSLEEP.SYNCS 0x989680 ;  /* 0x009896800000895d */ /* 0x010fea0003900000 */
[----:B------:R-:W4:Y:S02]  /*b190*/  @!P0 SYNCS.PHASECHK.TRANS64 P0, [R3+URZ], R0 ;  /* 0x00000000030085a7 */ /* 0x000f24000800007f */
[----:B----4-:R-:W-:Y:S05]  /*b1a0*/  @!P0 BRA `(.L_x_275) ;  /* 0xfffffffc00f08947 */ /* 0x010fea000383ffff */
.L_x_83:
[----:B------:R-:W-:Y:S05]  /*b1b0*/  BSYNC B7 ;  /* 0x0000000000077941 */ /* 0x000fea0003800000 */
.L_x_81:
[----:B------:R-:W-:Y:S05]  /*b1c0*/  EXIT ;  /* 0x000000000000794d */ /* 0x000fea0003800000 */
.L_x_93:
[----:B------:R-:W-:Y:S02]  /*b1d0*/  IMAD.MOV.U32 R12, RZ, RZ, RZ ;  /* 0x000000ffff0c7224 */ /* 0x000fe400078e00ff */
[----:B------:R-:W-:Y:S02]  /*b1e0*/  IMAD.MOV.U32 R11, RZ, RZ, 0x1f ;  /* 0x0000001fff0b7424 */ /* 0x000fe400078e00ff */
[----:B------:R-:W-:-:S07]  /*b1f0*/  IMAD.MOV.U32 R15, RZ, RZ, -0x1 ;  /* 0xffffffffff0f7424 */ /* 0x000fce00078e00ff */
[----:B--2--5:R-:W-:Y:S05]  /*b200*/  WARPSYNC.COLLECTIVE R15, `(.L_x_276) ;  /* 0x000000000f087348 */ /* 0x024fea0003c00000 */
[----:B------:R1:W3:Y:S02]  /*b210*/  SHFL.IDX P6, R14, R13, R12, R11 ;  /* 0x0000000c0d0e7389 */ /* 0x0002e400000c000b */
[----:B-123-5:R-:W-:Y:S01]  /*b220*/  ENDCOLLECTIVE ;  /* 0x000000000000791b */ /* 0x02efe20003800000 */
.L_x_276:
[----:B------:R-:W-:Y:S05]  /*b230*/  BRA `(.L_x_277) ;  /* 0xffffff6400547947 */ /* 0x000fea000383ffff */
.L_x_97:
[----:B---3--:R3:W4:Y:S02]  /*b240*/  SYNCS.PHASECHK.TRANS64.TRYWAIT P0, [R3+URZ], R0 ;  /* 0x00000000030075a7 */ /* 0x008724000800017f */
[----:B----4-:R-:W-:Y:S05]  /*b250*/  @!P0 NANOSLEEP.SYNCS 0x989680 ;  /* 0x009896800000895d */ /* 0x010fea0003900000 */
[----:B------:R-:W4:Y:S02]  /*b260*/  @!P0 SYNCS.PHASECHK.TRANS64 P0, [R3+URZ], R0 ;  /* 0x00000000030085a7 */ /* 0x000f24000800007f */
[----:B----4-:R-:W-:Y:S05]  /*b270*/  @!P0 BRA `(.L_x_97) ;  /* 0xfffffffc00f08947 */ /* 0x010fea000383ffff */
[----:B------:R-:W-:Y:S05]  /*b280*/  BRA `(.L_x_96) ;  /* 0xffffff6400707947 */ /* 0x000fea000383ffff */
.L_x_108:
[----:B-1----:R-:W-:-:S04]  /*b290*/  IMAD.U32 R3, RZ, RZ, UR4 ;  /* 0x00000004ff037e24 */ /* 0x002fc8000f8e00ff */
[----:B------:R1:W2:Y:S03]  /*b2a0*/  SYNCS.PHASECHK.TRANS64.TRYWAIT P0, [R3+URZ], R0 ;  /* 0x00000000030075a7 */ /* 0x0002a6000800017f */
[----:B--2---:R-:W-:Y:S05]  /*b2b0*/  @!P0 NANOSLEEP.SYNCS 0x989680 ;  /* 0x009896800000895d */ /* 0x004fea0003900000 */
[----:B------:R-:W2:Y:S02]  /*b2c0*/  @!P0 SYNCS.PHASECHK.TRANS64 P0, [R3+URZ], R0 ;  /* 0x00000000030085a7 */ /* 0x000ea4000800007f */
[----:B--2---:R-:W-:Y:S05]  /*b2d0*/  @!P0 BRA `(.L_x_108) ;  /* 0xfffffffc00ec8947 */ /* 0x004fea000383ffff */
[----:B------:R-:W-:Y:S05]  /*b2e0*/  BRA `(.L_x_107) ;  /* 0xffffff7400fc7947 */ /* 0x000fea000383ffff */
.L_x_123:
[----:B-1----:R1:W2:Y:S02]  /*b2f0*/  SYNCS.PHASECHK.TRANS64.TRYWAIT P0, [R0+URZ], R3 ;  /* 0x00000003000075a7 */ /* 0x0022a4000800017f */
[----:B--2---:R-:W-:Y:S05]  /*b300*/  @!P0 NANOSLEEP.SYNCS 0x989680 ;  /* 0x009896800000895d */ /* 0x004fea0003900000 */
[----:B------:R-:W2:Y:S02]  /*b310*/  @!P0 SYNCS.PHASECHK.TRANS64 P0, [R0+URZ], R3 ;  /* 0x00000003000085a7 */ /* 0x000ea4000800007f */
[----:B--2---:R-:W-:Y:S05]  /*b320*/  @!P0 BRA `(.L_x_123) ;  /* 0xfffffffc00f08947 */ /* 0x004fea000383ffff */
[----:B------:R-:W-:Y:S05]  /*b330*/  BRA `(.L_x_122) ;  /* 0xffffff8c00007947 */ /* 0x000fea000383ffff */
.L_x_151:
[----:B--2---:R-:W-:-:S04]  /*b340*/  IMAD.U32 R5, RZ, RZ, UR52 ;  /* 0x00000034ff057e24 */ /* 0x004fc8000f8e00ff */
[----:B------:R2:W3:Y:S03]  /*b350*/  SYNCS.PHASECHK.TRANS64.TRYWAIT P3, [R5+URZ+0x70], R4 ;  /* 0x00007004050075a7 */ /* 0x0004e6000806017f */
[----:B---3--:R-:W-:Y:S05]  /*b360*/  @!P3 NANOSLEEP.SYNCS 0x989680 ;  /* 0x009896800000b95d */ /* 0x008fea0003900000 */
[----:B------:R-:W3:Y:S02]  /*b370*/  @!P3 SYNCS.PHASECHK.TRANS64 P3, [R5+URZ+0x70], R4 ;  /* 0x000070040500b5a7 */ /* 0x000ee4000806007f */
[----:B---3--:R-:W-:Y:S05]  /*b380*/  @!P3 BRA `(.L_x_151) ;  /* 0xfffffffc00ecb947 */ /* 0x008fea000383ffff */
[----:B------:R-:W-:Y:S05]  /*b390*/  BRA `(.L_x_278) ;  /* 0xffffffa400647947 */ /* 0x000fea000383ffff */
.L_x_162:
[----:B---3--:R3:W4:Y:S02]  /*b3a0*/  SYNCS.PHASECHK.TRANS64.TRYWAIT P4, [R15+URZ+0x70], R20 ;  /* 0x000070140f0075a7 */ /* 0x008724000808017f */
[----:B----4-:R-:W-:Y:S05]  /*b3b0*/  @!P4 NANOSLEEP.SYNCS 0x989680 ;  /* 0x009896800000c95d */ /* 0x010fea0003900000 */
[----:B------:R-:W4:Y:S02]  /*b3c0*/  @!P4 SYNCS.PHASECHK.TRANS64 P4, [R15+URZ+0x70], R20 ;  /* 0x000070140f00c5a7 */ /* 0x000f24000808007f */
[----:B----4-:R-:W-:Y:S05]  /*b3d0*/  @!P4 BRA `(.L_x_162) ;  /* 0xfffffffc00f0c947 */ /* 0x010fea000383ffff */
[----:B------:R-:W-:Y:S05]  /*b3e0*/  BRA `(.L_x_279) ;  /* 0xffffffac00a07947 */ /* 0x000fea000383ffff */
.L_x_172:
[----:B--2---:R2:W3:Y:S02]  /*b3f0*/  SYNCS.PHASECHK.TRANS64.TRYWAIT P4, [R13+URZ+0x70], R20 ;  /* 0x000070140d0075a7 */ /* 0x0044e4000808017f */
[----:B---3--:R-:W-:Y:S05]  /*b400*/  @!P4 NANOSLEEP.SYNCS 0x989680 ;  /* 0x009896800000c95d */ /* 0x008fea0003900000 */
[----:B------:R-:W3:Y:S02]  /*b410*/  @!P4 SYNCS.PHASECHK.TRANS64 P4, [R13+URZ+0x70], R20 ;  /* 0x000070140d00c5a7 */ /* 0x000ee4000808007f */
[----:B---3--:R-:W-:Y:S05]  /*b420*/  @!P4 BRA `(.L_x_172) ;  /* 0xfffffffc00f0c947 */ /* 0x008fea000383ffff */
[----:B------:R-:W-:Y:S05]  /*b430*/  BRA `(.L_x_280) ;  /* 0xffffffb400587947 */ /* 0x000fea000383ffff */
.L_x_182:
[----:B--2---:R2:W3:Y:S02]  /*b440*/  SYNCS.PHASECHK.TRANS64.TRYWAIT P4, [R20+URZ+0x70], R13 ;  /* 0x0000700d140075a7 */ /* 0x0044e4000808017f */
[----:B---3--:R-:W-:Y:S05]  /*b450*/  @!P4 NANOSLEEP.SYNCS 0x989680 ;  /* 0x009896800000c95d */ /* 0x008fea0003900000 */
[----:B------:R-:W3:Y:S02]  /*b460*/  @!P4 SYNCS.PHASECHK.TRANS64 P4, [R20+URZ+0x70], R13 ;  /* 0x0000700d1400c5a7 */ /* 0x000ee4000808007f */
[----:B---3--:R-:W-:Y:S05]  /*b470*/  @!P4 BRA `(.L_x_182) ;  /* 0xfffffffc00f0c947 */ /* 0x008fea000383ffff */
[----:B------:R-:W-:Y:S05]  /*b480*/  BRA `(.L_x_281) ;  /* 0xffffffbc001c7947 */ /* 0x000fea000383ffff */
.L_x_202:
[----:B-1----:R-:W-:-:S04]  /*b490*/  IMAD.U32 R3, RZ, RZ, UR4 ;  /* 0x00000004ff037e24 */ /* 0x002fc8000f8e00ff */
[----:B------:R1:W2:Y:S03]  /*b4a0*/  SYNCS.PHASECHK.TRANS64.TRYWAIT P0, [R3+URZ+0xb8], R0 ;  /* 0x0000b800030075a7 */ /* 0x0002a6000800017f */
[----:B--2---:R-:W-:Y:S05]  /*b4b0*/  @!P0 NANOSLEEP.SYNCS 0x989680 ;  /* 0x009896800000895d */ /* 0x004fea0003900000 */
[----:B------:R-:W2:Y:S02]  /*b4c0*/  @!P0 SYNCS.PHASECHK.TRANS64 P0, [R3+URZ+0xb8], R0 ;  /* 0x0000b800030085a7 */ /* 0x000ea4000800007f */
[----:B--2---:R-:W-:Y:S05]  /*b4d0*/  @!P0 BRA `(.L_x_202) ;  /* 0xfffffffc00ec8947 */ /* 0x004fea000383ffff */
[----:B------:R-:W-:Y:S05]  /*b4e0*/  BRA `(.L_x_201) ;  /* 0xffffffd000987947 */ /* 0x000fea000383ffff */
.L_x_211:
[----:B-1----:R-:W-:-:S04]  /*b4f0*/  IMAD.U32 R5, RZ, RZ, UR13 ;  /* 0x0000000dff057e24 */ /* 0x002fc8000f8e00ff */
[----:B------:R1:W2:Y:S03]  /*b500*/  SYNCS.PHASECHK.TRANS64.TRYWAIT P1, [R5+URZ+0x90], R4 ;  /* 0x00009004050075a7 */ /* 0x0002a6000802017f */
[----:B--2---:R-:W-:Y:S05]  /*b510*/  @!P1 NANOSLEEP.SYNCS 0x989680 ;  /* 0x009896800000995d */ /* 0x004fea0003900000 */
[----:B------:R-:W2:Y:S02]  /*b520*/  @!P1 SYNCS.PHASECHK.TRANS64 P1, [R5+URZ+0x90], R4 ;  /* 0x00009004050095a7 */ /* 0x000ea4000802007f */
[----:B--2---:R-:W-:Y:S05]  /*b530*/  @!P1 BRA `(.L_x_211) ;  /* 0xfffffffc00ec9947 */ /* 0x004fea000383ffff */
[----:B------:R-:W-:Y:S05]  /*b540*/  BRA `(.L_x_282) ;  /* 0xffffffd400807947 */ /* 0x000fea000383ffff */
.L_x_217:
[----:B-12---:R-:W-:-:S04]  /*b550*/  IMAD.U32 R5, RZ, RZ, UR13 ;  /* 0x0000000dff057e24 */ /* 0x006fc8000f8e00ff */
[----:B------:R1:W2:Y:S03]  /*b560*/  SYNCS.PHASECHK.TRANS64.TRYWAIT P1, [R5+URZ+0x98], R4 ;  /* 0x00009804050075a7 */ /* 0x0002a6000802017f */
[----:B--2---:R-:W-:Y:S05]  /*b570*/  @!P1 NANOSLEEP.SYNCS 0x989680 ;  /* 0x009896800000995d */ /* 0x004fea0003900000 */
[----:B------:R-:W2:Y:S02]  /*b580*/  @!P1 SYNCS.PHASECHK.TRANS64 P1, [R5+URZ+0x98], R4 ;  /* 0x00009804050095a7 */ /* 0x000ea4000802007f */
[----:B--2---:R-:W-:Y:S05]  /*b590*/  @!P1 BRA `(.L_x_217) ;  /* 0xfffffffc00ec9947 */ /* 0x004fea000383ffff */
[----:B------:R-:W-:Y:S05]  /*b5a0*/  BRA `(.L_x_283) ;  /* 0xffffffd400e07947 */ /* 0x000fea000383ffff */
.L_x_223:
[----:B-123--:R-:W-:-:S04]  /*b5b0*/  IMAD.U32 R5, RZ, RZ, UR13 ;  /* 0x0000000dff057e24 */ /* 0x00efc8000f8e00ff */
[----:B------:R1:W2:Y:S03]  /*b5c0*/  SYNCS.PHASECHK.TRANS64.TRYWAIT P1, [R5+URZ+0xa0], R4 ;  /* 0x0000a004050075a7 */ /* 0x0002a6000802017f */
[----:B--2---:R-:W-:Y:S05]  /*b5d0*/  @!P1 NANOSLEEP.SYNCS 0x989680 ;  /* 0x009896800000995d */ /* 0x004fea0003900000 */
[----:B------:R-:W2:Y:S02]  /*b5e0*/  @!P1 SYNCS.PHASECHK.TRANS64 P1, [R5+URZ+0xa0], R4 ;  /* 0x0000a004050095a7 */ /* 0x000ea4000802007f */
[----:B--2---:R-:W-:Y:S05]  /*b5f0*/  @!P1 BRA `(.L_x_223) ;  /* 0xfffffffc00ec9947 */ /* 0x004fea000383ffff */
[----:B------:R-:W-:Y:S05]  /*b600*/  BRA `(.L_x_284) ;  /* 0xffffffd800487947 */ /* 0x000fea000383ffff */
.L_x_229:
[----:B-1234-:R-:W-:-:S04]  /*b610*/  IMAD.U32 R5, RZ, RZ, UR13 ;  /* 0x0000000dff057e24 */ /* 0x01efc8000f8e00ff */
[----:B------:R1:W2:Y:S03]  /*b620*/  SYNCS.PHASECHK.TRANS64.TRYWAIT P1, [R5+URZ+0xa8], R4 ;  /* 0x0000a804050075a7 */ /* 0x0002a6000802017f */
[----:B--2---:R-:W-:Y:S05]  /*b630*/  @!P1 NANOSLEEP.SYNCS 0x989680 ;  /* 0x009896800000995d */ /* 0x004fea0003900000 */
[----:B------:R-:W2:Y:S02]  /*b640*/  @!P1 SYNCS.PHASECHK.TRANS64 P1, [R5+URZ+0xa8], R4 ;  /* 0x0000a804050095a7 */ /* 0x000ea4000802007f */
[----:B--2---:R-:W-:Y:S05]  /*b650*/  @!P1 BRA `(.L_x_229) ;  /* 0xfffffffc00ec9947 */ /* 0x004fea000383ffff */
[----:B------:R-:W-:Y:S05]  /*b660*/  BRA `(.L_x_285) ;  /* 0xffffffd800b07947 */ /* 0x000fea000383ffff */
.L_x_239:
[----:B-1----:R1:W2:Y:S02]  /*b670*/  SYNCS.PHASECHK.TRANS64.TRYWAIT P0, [R5+URZ+0x90], R0 ;  /* 0x00009000050075a7 */ /* 0x0022a4000800017f */
[----:B--2---:R-:W-:Y:S05]  /*b680*/  @!P0 NANOSLEEP.SYNCS 0x989680 ;  /* 0x009896800000895d */ /* 0x004fea0003900000 */
[----:B------:R-:W2:Y:S02]  /*b690*/  @!P0 SYNCS.PHASECHK.TRANS64 P0, [R5+URZ+0x90], R0 ;  /* 0x00009000050085a7 */ /* 0x000ea4000800007f */
[----:B--2---:R-:W-:Y:S05]  /*b6a0*/  @!P0 BRA `(.L_x_239) ;  /* 0xfffffffc00f08947 */ /* 0x004fea000383ffff */
[----:B------:R-:W-:Y:S05]  /*b6b0*/  BRA `(.L_x_286) ;  /* 0xffffffe000c07947 */ /* 0x000fea000383ffff */
.L_x_241:
[----:B--2---:R2:W3:Y:S02]  /*b6c0*/  SYNCS.PHASECHK.TRANS64.TRYWAIT P0, [R5+URZ+0x98], R0 ;  /* 0x00009800050075a7 */ /* 0x0044e4000800017f */
[----:B---3--:R-:W-:Y:S05]  /*b6d0*/  @!P0 NANOSLEEP.SYNCS 0x989680 ;  /* 0x009896800000895d */ /* 0x008fea0003900000 */
[----:B------:R-:W3:Y:S02]  /*b6e0*/  @!P0 SYNCS.PHASECHK.TRANS64 P0, [R5+URZ+0x98], R0 ;  /* 0x00009800050085a7 */ /* 0x000ee4000800007f */
[----:B---3--:R-:W-:Y:S05]  /*b6f0*/  @!P0 BRA `(.L_x_241) ;  /* 0xfffffffc00f08947 */ /* 0x008fea000383ffff */
[----:B------:R-:W-:Y:S05]  /*b700*/  BRA `(.L_x_287) ;  /* 0xffffffe000bc7947 */ /* 0x000fea000383ffff */
.L_x_243:
[----:B---3--:R3:W4:Y:S02]  /*b710*/  SYNCS.PHASECHK.TRANS64.TRYWAIT P0, [R5+URZ+0xa0], R0 ;  /* 0x0000a000050075a7 */ /* 0x008724000800017f */
[----:B----4-:R-:W-:Y:S05]  /*b720*/  @!P0 NANOSLEEP.SYNCS 0x989680 ;  /* 0x009896800000895d */ /* 0x010fea0003900000 */
[----:B------:R-:W4:Y:S02]  /*b730*/  @!P0 SYNCS.PHASECHK.TRANS64 P0, [R5+URZ+0xa0], R0 ;  /* 0x0000a000050085a7 */ /* 0x000f24000800007f */
[----:B----4-:R-:W-:Y:S05]  /*b740*/  @!P0 BRA `(.L_x_243) ;  /* 0xfffffffc00f08947 */ /* 0x010fea000383ffff */
[----:B------:R-:W-:Y:S05]  /*b750*/  BRA `(.L_x_288) ;  /* 0xffffffe000b87947 */ /* 0x000fea000383ffff */
.L_x_251:
[----:B-1----:R1:W3:Y:S02]  /*b760*/  SYNCS.PHASECHK.TRANS64.TRYWAIT P0, [R7+URZ+0x38], R4 ;  /* 0x00003804070075a7 */ /* 0x0022e4000800017f */
[----:B---3--:R-:W-:Y:S05]  /*b770*/  @!P0 NANOSLEEP.SYNCS 0x989680 ;  /* 0x009896800000895d */ /* 0x008fea0003900000 */
[----:B------:R-:W3:Y:S02]  /*b780*/  @!P0 SYNCS.PHASECHK.TRANS64 P0, [R7+URZ+0x38], R4 ;  /* 0x00003804070085a7 */ /* 0x000ee4000800007f */
[----:B---3--:R-:W-:Y:S05]  /*b790*/  @!P0 BRA `(.L_x_251) ;  /* 0xfffffffc00f08947 */ /* 0x008fea000383ffff */
[----:B------:R-:W-:Y:S05]  /*b7a0*/  BRA `(.L_x_289) ;  /* 0xffffffe8002c7947 */ /* 0x000fea000383ffff */
.L_x_255:
[----:B------:R-:W-:Y:S01]  /*b7b0*/  BSSY B1, `(.L_x_290) ;  /* 0x0000006000017945 */ /* 0x000fe20003800000 */
[----:B------:R-:W-:-:S07]  /*b7c0*/  IMAD.MOV.U32 R15, RZ, RZ, -0x1 ;  /* 0xffffffffff0f7424 */ /* 0x000fce00078e00ff */
[----:B------:R-:W-:Y:S05]  /*b7d0*/  WARPSYNC.COLLECTIVE R15, `(.L_x_291) ;  /* 0x000000000f0c7348 */ /* 0x000fea0003c00000 */
[----:B------:R-:W-:Y:S02]  /*b7e0*/  ELECT P6, UR62, PT ;  /* 0x00000000003e782f */ /* 0x000fe400038c0000 */
[----:B------:R-:W-:Y:S01]  /*b7f0*/  MOV R14, UR62 ;  /* 0x0000003e000e7c02 */ /* 0x000fe20008000f00 */
[----:B------:R-:W-:Y:S10]  /*b800*/  ENDCOLLECTIVE ;  /* 0x000000000000791b */ /* 0x000ff40003800000 */
.L_x_291:
[----:B------:R-:W-:Y:S05]  /*b810*/  BSYNC B1 ;  /* 0x0000000000017941 */ /* 0x000fea0003800000 */
.L_x_290:
[----:B------:R-:W-:Y:S05]  /*b820*/  BRA `(.L_x_292) ;  /* 0xffffffe800487947 */ /* 0x000fea000383ffff */
.L_x_258:
[----:B------:R-:W-:Y:S01]  /*b830*/  BSSY B1, `(.L_x_293) ;  /* 0x0000006000017945 */ /* 0x000fe20003800000 */
[----:B------:R-:W-:-:S07]  /*b840*/  IMAD.MOV.U32 R15, RZ, RZ, -0x1 ;  /* 0xffffffffff0f7424 */ /* 0x000fce00078e00ff */
[----:B------:R-:W-:Y:S05]  /*b850*/  WARPSYNC.COLLECTIVE R15, `(.L_x_294) ;  /* 0x000000000f0c7348 */ /* 0x000fea0003c00000 */
[----:B------:R-:W-:Y:S02]  /*b860*/  ELECT P6, UR62, PT ;  /* 0x00000000003e782f */ /* 0x000fe400038c0000 */
[----:B------:R-:W-:Y:S01]  /*b870*/  MOV R14, UR62 ;  /* 0x0000003e000e7c02 */ /* 0x000fe20008000f00 */
[----:B------:R-:W-:Y:S10]  /*b880*/  ENDCOLLECTIVE ;  /* 0x000000000000791b */ /* 0x000ff40003800000 */
.L_x_294:
[----:B------:R-:W-:Y:S05]  /*b890*/  BSYNC B1 ;  /* 0x0000000000017941 */ /* 0x000fea0003800000 */
.L_x_293:
[----:B------:R-:W-:Y:S05]  /*b8a0*/  BRA `(.L_x_295) ;  /* 0xffffffe8009c7947 */ /* 0x000fea000383ffff */
.L_x_267:
[----:B------:R-:W-:Y:S01]  /*b8b0*/  BSSY B0, `(.L_x_296) ;  /* 0x0000006000007945 */ /* 0x000fe20003800000 */
[----:B------:R-:W-:-:S07]  /*b8c0*/  IMAD.MOV.U32 R15, RZ, RZ, -0x1 ;  /* 0xffffffffff0f7424 */ /* 0x000fce00078e00ff */
[----:B------:R-:W-:Y:S05]  /*b8d0*/  WARPSYNC.COLLECTIVE R15, `(.L_x_297) ;  /* 0x000000000f0c7348 */ /* 0x000fea0003c00000 */
[----:B------:R-:W-:Y:S02]  /*b8e0*/  ELECT P6, UR62, PT ;  /* 0x00000000003e782f */ /* 0x000fe400038c0000 */
[----:B------:R-:W-:Y:S01]  /*b8f0*/  MOV R14, UR62 ;  /* 0x0000003e000e7c02 */ /* 0x000fe20008000f00 */
[----:B------:R-:W-:Y:S10]  /*b900*/  ENDCOLLECTIVE ;  /* 0x000000000000791b */ /* 0x000ff40003800000 */
.L_x_297:
[----:B------:R-:W-:Y:S05]  /*b910*/  BSYNC B0 ;  /* 0x0000000000007941 */ /* 0x000fea0003800000 */
.L_x_296:
[----:B------:R-:W-:Y:S05]  /*b920*/  BRA `(.L_x_298) ;  /* 0xfffffff4000c7947 */ /* 0x000fea000383ffff */
.L_x_269:
[----:B-1----:R1:W2:Y:S02]  /*b930*/  SYNCS.PHASECHK.TRANS64.TRYWAIT P0, [R5+URZ], R2 ;  /* 0x00000002050075a7 */ /* 0x0022a4000800017f */
[----:B--2---:R-:W-:Y:S05]  /*b940*/  @!P0 NANOSLEEP.SYNCS 0x989680 ;  /* 0x009896800000895d */ /* 0x004fea0003900000 */
[----:B------:R-:W2:Y:S02]  /*b950*/  @!P0 SYNCS.PHASECHK.TRANS64 P0, [R5+URZ], R2 ;  /* 0x00000002050085a7 */ /* 0x000ea4000800007f */
[----:B--2---:R-:W-:Y:S05]  /*b960*/  @!P0 BRA `(.L_x_269) ;  /* 0xfffffffc00f08947 */ /* 0x004fea000383ffff */
[----:B------:R-:W-:Y:S05]  /*b970*/  BRA `(.L_x_299) ;  /* 0xfffffff400487947 */ /* 0x000fea000383ffff */
.L_x_270:
[----:B-1----:R1:W2:Y:S02]  /*b980*/  SYNCS.PHASECHK.TRANS64.TRYWAIT P0, [R7+URZ], R4 ;  /* 0x00000004070075a7 */ /* 0x0022a4000800017f */
[----:B--2---:R-:W-:Y:S05]  /*b990*/  @!P0 NANOSLEEP.SYNCS 0x989680 ;  /* 0x009896800000895d */ /* 0x004fea0003900000 */
[----:B------:R-:W2:Y:S02]  /*b9a0*/  @!P0 SYNCS.PHASECHK.TRANS64 P0, [R7+URZ], R4 ;  /* 0x00000004070085a7 */ /* 0x000ea4000800007f */
[----:B--2---:R-:W-:Y:S05]  /*b9b0*/  @!P0 BRA `(.L_x_270) ;  /* 0xfffffffc00f08947 */ /* 0x004fea000383ffff */
[----:B------:R-:W-:Y:S05]  /*b9c0*/  BRA `(.L_x_300) ;  /* 0xfffffff400587947 */ /* 0x000fea000383ffff */
.L_x_271:
[----:B-1----:R1:W2:Y:S02]  /*b9d0*/  SYNCS.PHASECHK.TRANS64.TRYWAIT P0, [R6+URZ], R5 ;  /* 0x00000005060075a7 */ /* 0x0022a4000800017f */
[----:B--2---:R-:W-:Y:S05]  /*b9e0*/  @!P0 NANOSLEEP.SYNCS 0x989680 ;  /* 0x009896800000895d */ /* 0x004fea0003900000 */
[----:B------:R-:W2:Y:S02]  /*b9f0*/  @!P0 SYNCS.PHASECHK.TRANS64 P0, [R6+URZ], R5 ;  /* 0x00000005060085a7 */ /* 0x000ea4000800007f */
[----:B--2---:R-:W-:Y:S05]  /*ba00*/  @!P0 BRA `(.L_x_271) ;  /* 0xfffffffc00f08947 */ /* 0x004fea000383ffff */
[----:B------:R-:W-:Y:S05]  /*ba10*/  BRA `(.L_x_301) ;  /* 0xfffffff400687947 */ /* 0x000fea000383ffff */
.L_x_272:
[----:B-1----:R1:W2:Y:S02]  /*ba20*/  SYNCS.PHASECHK.TRANS64.TRYWAIT P0, [R9+URZ], R4 ;  /* 0x00000004090075a7 */ /* 0x0022a4000800017f */
[----:B--2---:R-:W-:Y:S05]  /*ba30*/  @!P0 NANOSLEEP.SYNCS 0x989680 ;  /* 0x009896800000895d */ /* 0x004fea0003900000 */
[----:B------:R-:W2:Y:S02]  /*ba40*/  @!P0 SYNCS.PHASECHK.TRANS64 P0, [R9+URZ], R4 ;  /* 0x00000004090085a7 */ /* 0x000ea4000800007f */
[----:B--2---:R-:W-:Y:S05]  /*ba50*/  @!P0 BRA `(.L_x_272) ;  /* 0xfffffffc00f08947 */ /* 0x004fea000383ffff */
[----:B------:R-:W-:Y:S05]  /*ba60*/  BRA `(.L_x_302) ;  /* 0xfffffff400787947 */ /* 0x000fea000383ffff */
.L_x_273:
[----:B-1----:R1:W2:Y:S02]  /*ba70*/  SYNCS.PHASECHK.TRANS64.TRYWAIT P0, [R8+URZ], R5 ;  /* 0x00000005080075a7 */ /* 0x0022a4000800017f */
[----:B--2---:R-:W-:Y:S05]  /*ba80*/  @!P0 NANOSLEEP.SYNCS 0x989680 ;  /* 0x009896800000895d */ /* 0x004fea0003900000 */
[----:B------:R-:W2:Y:S02]  /*ba90*/  @!P0 SYNCS.PHASECHK.TRANS64 P0, [R8+URZ], R5 ;  /* 0x00000005080085a7 */ /* 0x000ea4000800007f */
[----:B--2---:R-:W-:Y:S05]  /*baa0*/  @!P0 BRA `(.L_x_273) ;  /* 0xfffffffc00f08947 */ /* 0x004fea000383ffff */
[----:B------:R-:W-:Y:S05]  /*bab0*/  BRA `(.L_x_303) ;  /* 0xfffffff400887947 */ /* 0x000fea000383ffff */
.L_x_274:
[----:B--2---:R2:W3:Y:S02]  /*bac0*/  SYNCS.PHASECHK.TRANS64.TRYWAIT P0, [R11+URZ], R6 ;  /* 0x000000060b0075a7 */ /* 0x0044e4000800017f */
[----:B---3--:R-:W-:Y:S05]  /*bad0*/  @!P0 NANOSLEEP.SYNCS 0x989680 ;  /* 0x009896800000895d */ /* 0x008fea0003900000 */
[----:B------:R-:W3:Y:S02]  /*bae0*/  @!P0 SYNCS.PHASECHK.TRANS64 P0, [R11+URZ], R6 ;  /* 0x000000060b0085a7 */ /* 0x000ee4000800007f */
[----:B---3--:R-:W-:Y:S05]  /*baf0*/  @!P0 BRA `(.L_x_274) ;  /* 0xfffffffc00f08947 */ /* 0x008fea000383ffff */
[----:B------:R-:W-:Y:S05]  /*bb00*/  BRA `(.L_x_304) ;  /* 0xfffffff400907947 */ /* 0x000fea000383ffff */
.L_x_305:
        /* <DEDUP_REMOVED lines=15> */
.L_x_729:


//--------------------- .text._ZN7cutlass13device_kernelINS_4gemm6kernel13GemmUniversalIN4cute5tupleIJiiiiEEENS1_10collective13CollectiveMmaINS1_49MainloopSm90TmaGmmaRmemAWarpSpecializedMixedInputILi7ENS5_IJNS4_1CILi1EEESB_SB_EEENS1_35KernelTmaWarpSpecializedCooperativeEEENS5_IJNSA_ILi128EEESF_SF_EEENS5_IJNS_15integer_subbyteILi4ELb1EEENS_5ArrayINS_12float_e4m3_tELi8ELb0EEEEEENS4_6LayoutINS5_IJNS5_IJNS5_IJNS5_IJNSA_ILi8EEENSA_ILi2EEEEEESB_EEEiEEENS5_IJNS5_IJNS5_IJNSA_ILi4EEEST_SP_EEESB_EEEiEEENS5_IJSB_iEEEEEENS5_IJNS5_IJNS5_IJNS5_IJNSA_ILi64EEEST_EEENSA_ILi0EEEEEENSA_ILi512EEEEEENS5_IJNS5_IJNS5_IJSB_NSA_ILi16EEESO_EEES11_EEEiEEENS5_IJS11_iEEEEEEEESK_NS5_IJlSB_lEEENS4_8TiledMMAINS4_8MMA_AtomIJNS4_4SM904GMMA31MMA_64x128x32_F32E4M3E4M3_RS_TNILNS1G_7ScaleInE1ELS1I_1EEEEEENSN_INS5_IJSP_SB_SB_EEENS5_IJSB_S11_S11_EEEEENS5_IJNS4_10UnderscoreES1O_S1O_EEEEENS4_13SM90_TMA_LOADENS4_14ComposedLayoutINS4_7SwizzleILi2ELi4ELi3EEENS4_18smem_ptr_flag_bitsILi4EEENSN_INS5_IJSO_SF_EEENS5_IJSF_SB_EEEEEEENS4_9Copy_AtomIJNS4_39AutoVectorizingCopyWithAssumedAlignmentILi128EEESI_EEENS4_8identityES1R_NS1S_INS1T_ILi3ELi4ELi3EEENS1V_ILi8EEES1Z_EEvS25_EENS_8epilogue10collective18CollectiveEpilogueINS2A_22Sm90TmaWarpSpecializedILi4ELi2ELi16ELb1ELb0EEEJSG_NS5_IJSF_NSA_ILi32EEEEEENS_6half_tENS5_IJSB_llEEES2H_S2I_NS2A_6fusion15FusionCallbacksIS2E_NS2J_17LinearCombinationIS2H_fS2H_fLNS_15FloatRoundStyleE2EEESG_S2G_JEEES1R_NS1S_IS26_NS1V_ILi16EEENSN_INS5_IJSZ_SO_EEENS5_IJSB_SZ_EEEEEEENS4_17SM75_U16x8_LDSM_TENS4_14SM90_TMA_STOREES2T_NS4_17SM90_U16x8_STSM_TENS21_IJNS4_17SM90_U32x4_STSM_NES2H_EEEvEEEvvEEEEvNT_6ParamsE --------------------------
	.section	.text._ZN7cutlass13device_kernelINS_4gemm6kernel13GemmUniversalIN4cute5tupleIJiiiiEEENS1_10collective13CollectiveMmaINS1_49MainloopSm90TmaGmmaRmemAWarpSpecializedMixedInputILi7ENS5_IJNS4_1CILi1EEESB_SB_EEENS1_35KernelTmaWarpSpecializedCooperativeEEENS5_IJNSA_ILi128EEESF_SF_EEENS5_IJNS_15integer_subbyteILi4ELb1EEENS_5ArrayINS_12float_e4m3_tELi8ELb0EEEEEENS4_6LayoutINS5_IJNS5_IJNS5_IJNS5_IJNSA_ILi8EEENSA_ILi2EEEEEESB_EEEiEEENS5_IJNS5_IJNS5_IJNSA_ILi4EEEST_SP_EEESB_EEEiEEENS5_IJSB_iEEEEEENS5_IJNS5_IJNS5_IJNS5_IJNSA_ILi64EEEST_EEENSA_ILi0EEEEEENSA_ILi512EEEEEENS5_IJNS5_IJNS5_IJSB_NSA_ILi16EEESO_EEES11_EEEiEEENS5_IJS11_iEEEEEEEESK_NS5_IJlSB_lEEENS4_8TiledMMAINS4_8MMA_AtomIJNS4_4SM904GMMA31MMA_64x128x32_F32E4M3E4M3_RS_TNILNS1G_7ScaleInE1ELS1I_1EEEEEENSN_INS5_IJSP_SB_SB_EEENS5_IJSB_S11_S11_EEEEENS5_IJNS4_10UnderscoreES1O_S1O_EEEEENS4_13SM90_TMA_LOADENS4_14ComposedLayoutINS4_7SwizzleILi2ELi4ELi3EEENS4_18smem_ptr_flag_bitsILi4EEENSN_INS5_IJSO_SF_EEENS5_IJSF_SB_EEEEEEENS4_9Copy_AtomIJNS4_39AutoVectorizingCopyWithAssumedAlignmentILi128EEESI_EEENS4_8identityES1R_NS1S_INS1T_ILi3ELi4ELi3EEENS1V_ILi8EEES1Z_EEvS25_EENS_8epilogue10collective18CollectiveEpilogueINS2A_22Sm90TmaWarpSpecializedILi4ELi2ELi16ELb1ELb0EEEJSG_NS5_IJSF_NSA_ILi32EEEEEENS_6half_tENS5_IJSB_llEEES2H_S2I_NS2A_6fusion15FusionCallbacksIS2E_NS2J_17LinearCombinationIS2H_fS2H_fLNS_15FloatRoundStyleE2EEESG_S2G_JEEES1R_NS1S_IS26_NS1V_ILi16EEENSN_INS5_IJSZ_SO_EEENS5_IJSB_SZ_EEEEEEENS4_17SM75_U16x8_LDSM_TENS4_14SM90_TMA_STOREES2T_NS4_17SM90_U16x8_STSM_TENS21_IJNS4_17SM90_U32x4_STSM_NES2H_EEEvEEEvvEEEEvNT_6ParamsE,"ax",@progbits
	.align	128
.text._ZN7cutlass13device_kernelINS_4gemm6kernel13GemmUniversalIN4cute5tupleIJiiiiEEENS1_10collective13CollectiveMmaINS1_49MainloopSm90TmaGmmaRmemAWarpSpecializedMixedInputILi7ENS5_IJNS4_1CILi1EEESB_SB_EEENS1_35KernelTmaWarpSpecializedCooperativeEEENS5_IJNSA_ILi128EEESF_SF_EEENS5_IJNS_15integer_subbyteILi4ELb1EEENS_5ArrayINS_12float_e4m3_tELi8ELb0EEEEEENS4_6LayoutINS5_IJNS5_IJNS5_IJNS5_IJNSA_ILi8EEENSA_ILi2EEEEEESB_EEEiEEENS5_IJNS5_IJNS5_IJNSA_ILi4EEEST_SP_EEESB_EEEiEEENS5_IJSB_iEEEEEENS5_IJNS5_IJNS5_IJNS5_IJNSA_ILi64EEEST_EEENSA_ILi0EEEEEENSA_ILi512EEEEEENS5_IJNS5_IJNS5_IJSB_NSA_ILi16EEESO_EEES11_EEEiEEENS5_IJS11_iEEEEEEEESK_NS5_IJlSB_lEEENS4_8TiledMMAINS4_8MMA_AtomIJNS4_4SM904GMMA31MMA_64x128x32_F32E4M3E4M3_RS_TNILNS1G_7ScaleInE1ELS1I_1EEEEEENSN_INS5_IJSP_SB_SB_EEENS5_IJSB_S11_S11_EEEEENS5_IJNS4_10UnderscoreES1O_S1O_EEEEENS4_13SM90_TMA_LOADENS4_14ComposedLayoutINS4_7SwizzleILi2ELi4ELi3EEENS4_18smem_ptr_flag_bitsILi4EEENSN_INS5_IJSO_SF_EEENS5_IJSF_SB_EEEEEEENS4_9Copy_AtomIJNS4_39AutoVectorizingCopyWithAssumedAlignmentILi128EEESI_EEENS4_8identityES1R_NS1S_INS1T_ILi3ELi4ELi3EEENS1V_ILi8EEES1Z_EEvS25_EENS_8epilogue10collective18CollectiveEpilogueINS2A_22Sm90TmaWarpSpecializedILi4ELi2ELi16ELb1ELb0EEEJSG_NS5_IJSF_NSA_ILi32EEEEEENS_6half_tENS5_IJSB_llEEES2H_S2I_NS2A_6fusion15FusionCallbacksIS2E_NS2J_17LinearCombinationIS2H_fS2H_fLNS_15FloatRoundStyleE2EEESG_S2G_JEEES1R_NS1S_IS26_NS1V_ILi16EEENSN_INS5_IJSZ_SO_EEENS5_IJSB_SZ_EEEEEEENS4_17SM75_U16x8_LDSM_TENS4_14SM90_TMA_STOREES2T_NS4_17SM90_U16x8_STSM_TENS21_IJNS4_17SM90_U32x4_STSM_NES2H_EEEvEEEvvEEEEvNT_6ParamsE:
        .type           _ZN7cutlass13device_kernelINS_4gemm6kernel13GemmUniversalIN4cute5tupleIJiiiiEEENS1_10collective13CollectiveMmaINS1_49MainloopSm90TmaGmmaRmemAWarpSpecializedMixedInputILi7ENS5_IJNS4_1CILi1EEESB_SB_EEENS1_35KernelTmaWarpSpecializedCooperativeEEENS5_IJNSA_ILi128EEESF_SF_EEENS5_IJNS_15integer_subbyteILi4ELb1EEENS_5ArrayINS_12float_e4m3_tELi8ELb0EEEEEENS4_6LayoutINS5_IJNS5_IJNS5_IJNS5_IJNSA_ILi8EEENSA_ILi2EEEEEESB_EEEiEEENS5_IJNS5_IJNS5_IJNSA_ILi4EEEST_SP_EEESB_EEEiEEENS5_IJSB_iEEEEEENS5_IJNS5_IJNS5_IJNS5_IJNSA_ILi64EEEST_EEENSA_ILi0EEEEEENSA_ILi512EEEEEENS5_IJNS5_IJNS5_IJSB_NSA_ILi16EEESO_EEES11_EEEiEEENS5_IJS11_iEEEEEEEESK_NS5_IJlSB_lEEENS4_8TiledMMAINS4_8MMA_AtomIJNS4_4SM904GMMA31MMA_64x128x32_F32E4M3E4M3_RS_TNILNS1G_7ScaleInE1ELS1I_1EEEEEENSN_INS5_IJSP_SB_SB_EEENS5_IJSB_S11_S11_EEEEENS5_IJNS4_10UnderscoreES1O_S1O_EEEEENS4_13SM90_TMA_LOADENS4_14ComposedLayoutINS4_7SwizzleILi2ELi4ELi3EEENS4_18smem_ptr_flag_bitsILi4EEENSN_INS5_IJSO_SF_EEENS5_IJSF_SB_EEEEEEENS4_9Copy_AtomIJNS4_39AutoVectorizingCopyWithAssumedAlignmentILi128EEESI_EEENS4_8identityES1R_NS1S_INS1T_ILi3ELi4ELi3EEENS1V_ILi8EEES1Z_EEvS25_EENS_8epilogue10collective18CollectiveEpilogueINS2A_22Sm90TmaWarpSpecializedILi4ELi2ELi16ELb1ELb0EEEJSG_NS5_IJSF_NSA_ILi32EEEEEENS_6half_tENS5_IJSB_llEEES2H_S2I_NS2A_6fusion15FusionCallbacksIS2E_NS2J_17LinearCombinationIS2H_fS2H_fLNS_15FloatRoundStyleE2EEESG_S2G_JEEES1R_NS1S_IS26_NS1V_ILi16EEENSN_INS5_IJSZ_SO_EEENS5_IJSB_SZ_EEEEEEENS4_17SM75_U16x8_LDSM_TENS4_14SM90_TMA_STOREES2T_NS4_17SM90_U16x8_STSM_TENS21_IJNS4_17SM90_U32x4_STSM_NES2H_EEEvEEEvvEEEEvNT_6ParamsE,@function
        .size           _ZN7cutlass13device_kernelINS_4gemm6kernel13GemmUniversalIN4cute5tupleIJiiiiEEENS1_10collective13CollectiveMmaINS1_49MainloopSm90TmaGmmaRmemAWarpSpecializedMixedInputILi7ENS5_IJNS4_1CILi1EEESB_SB_EEENS1_35KernelTmaWarpSpecializedCooperativeEEENS5_IJNSA_ILi128EEESF_SF_EEENS5_IJNS_15integer_subbyteILi4ELb1EEENS_5ArrayINS_12float_e4m3_tELi8ELb0EEEEEENS4_6LayoutINS5_IJNS5_IJNS5_IJNS5_IJNSA_ILi8EEENSA_ILi2EEEEEESB_EEEiEEENS5_IJNS5_IJNS5_IJNSA_ILi4EEEST_SP_EEESB_EEEiEEENS5_IJSB_iEEEEEENS5_IJNS5_IJNS5_IJNS5_IJNSA_ILi64EEEST_EEENSA_ILi0EEEEEENSA_ILi512EEEEEENS5_IJNS5_IJNS5_IJSB_NSA_ILi16EEESO_EEES11_EEEiEEENS5_IJS11_iEEEEEEEESK_NS5_IJlSB_lEEENS4_8TiledMMAINS4_8MMA_AtomIJNS4_4SM904GMMA31MMA_64x128x32_F32E4M3E4M3_RS_TNILNS1G_7ScaleInE1ELS1I_1EEEEEENSN_INS5_IJSP_SB_SB_EEENS5_IJSB_S11_S11_EEEEENS5_IJNS4_10UnderscoreES1O_S1O_EEEEENS4_13SM90_TMA_LOADENS4_14ComposedLayoutINS4_7SwizzleILi2ELi4ELi3EEENS4_18smem_ptr_flag_bitsILi4EEENSN_INS5_IJSO_SF_EEENS5_IJSF_SB_EEEEEEENS4_9Copy_AtomIJNS4_39AutoVectorizingCopyWithAssumedAlignmentILi128EEESI_EEENS4_8identityES1R_NS1S_INS1T_ILi3ELi4ELi3EEENS1V_ILi8EEES1Z_EEvS25_EENS_8epilogue10collective18CollectiveEpilogueINS2A_22Sm90TmaWarpSpecializedILi4ELi2ELi16ELb1ELb0EEEJSG_NS5_IJSF_NSA_ILi32EEEEEENS_6half_tENS5_IJSB_llEEES2H_S2I_NS2A_6fusion15FusionCallbacksIS2E_NS2J_17LinearCombinationIS2H_fS2H_fLNS_15FloatRoundStyleE2EEESG_S2G_JEEES1R_NS1S_IS26_NS1V_ILi16EEENSN_INS5_IJSZ_SO_EEENS5_IJSB_SZ_EEEEEEENS4_17SM75_U16x8_LDSM_TENS4_14SM90_TMA_STOREES2T_NS4_17SM90_U16x8_STSM_TENS21_IJNS4_17SM90_U32x4_STSM_NES2H_EEEvEEEvvEEEEvNT_6ParamsE,(.L_x_730 - _ZN7cutlass13device_kernelINS_4gemm6kernel13GemmUniversalIN4cute5tupleIJiiiiEEENS1_10collective13CollectiveMmaINS1_49MainloopSm90TmaGmmaRmemAWarpSpecializedMixedInputILi7ENS5_IJNS4_1CILi1EEESB_SB_EEENS1_35KernelTmaWarpSpecializedCooperativeEEENS5_IJNSA_ILi128EEESF_SF_EEENS5_IJNS_15integer_subbyteILi4ELb1EEENS_5ArrayINS_12float_e4m3_tELi8ELb0EEEEEENS4_6LayoutINS5_IJNS5_IJNS5_IJNS5_IJNSA_ILi8EEENSA_ILi2EEEEEESB_EEEiEEENS5_IJNS5_IJNS5_IJNSA_ILi4EEEST_SP_EEESB_EEEiEEENS5_IJSB_iEEEEEENS5_IJNS5_IJNS5_IJNS5_IJNSA_ILi64EEEST_EEENSA_ILi0EEEEEENSA_ILi512EEEEEENS5_IJNS5_IJNS5_IJSB_NSA_ILi16EEESO_EEES11_EEEiEEENS5_IJS11_iEEEEEEEESK_NS5_IJlSB_lEEENS4_8TiledMMAINS4_8MMA_AtomIJNS4_4SM904GMMA31MMA_64x128x32_F32E4M3E4M3_RS_TNILNS1G_7ScaleInE1ELS1I_1EEEEEENSN_INS5_IJSP_SB_SB_EEENS5_IJSB_S11_S11_EEEEENS5_IJNS4_10UnderscoreES1O_S1O_EEEEENS4_13SM90_TMA_LOADENS4_14ComposedLayoutINS4_7SwizzleILi2ELi4ELi3EEENS4_18smem_ptr_flag_bitsILi4EEENSN_INS5_IJSO_SF_EEENS5_IJSF_SB_EEEEEEENS4_9Copy_AtomIJNS4_39AutoVectorizingCopyWithAssumedAlignmentILi128EEESI_EEENS4_8identityES1R_NS1S_INS1T_ILi3ELi4ELi3EEENS1V_ILi8EEES1Z_EEvS25_EENS_8epilogue10collective18CollectiveEpilogueINS2A_22Sm90TmaWarpSpecializedILi4ELi2ELi16ELb1ELb0EEEJSG_NS5_IJSF_NSA_ILi32EEEEEENS_6half_tENS5_IJSB_llEEES2H_S2I_NS2A_6fusion15FusionCallbacksIS2E_NS2J_17LinearCombinationIS2H_fS2H_fLNS_15FloatRoundStyleE2EEESG_S2G_JEEES1R_NS1S_IS26_NS1V_ILi16EEENSN_INS5_IJSZ_SO_EEENS5_IJSB_SZ_EEEEEEENS4_17SM75_U16x8_LDSM_TENS4_14SM90_TMA_STOREES2T_NS4_17SM90_U16x8_STSM_TENS21_IJNS4_17SM90_U32x4_STSM_NES2H_EEEvEEEvvEEEEvNT_6ParamsE)
        .other          _ZN7cutlass13device_kernelINS_4gemm6kernel13GemmUniversalIN4cute5tupleIJiiiiEEENS1_10collective13CollectiveMmaINS1_49MainloopSm90TmaGmmaRmemAWarpSpecializedMixedInputILi7ENS5_IJNS4_1CILi1EEESB_SB_EEENS1_35KernelTmaWarpSpecializedCooperativeEEENS5_IJNSA_ILi128EEESF_SF_EEENS5_IJNS_15integer_subbyteILi4ELb1EEENS_5ArrayINS_12float_e4m3_tELi8ELb0EEEEEENS4_6LayoutINS5_IJNS5_IJNS5_IJNS5_IJNSA_ILi8EEENSA_ILi2EEEEEESB_EEEiEEENS5_IJNS5_IJNS5_IJNSA_ILi4EEEST_SP_EEESB_EEEiEEENS5_IJSB_iEEEEEENS5_IJNS5_IJNS5_IJNS5_IJNSA_ILi64EEEST_EEENSA_ILi0EEEEEENSA_ILi512EEEEEENS5_IJNS5_IJNS5_IJSB_NSA_ILi16EEESO_EEES11_EEEiEEENS5_IJS11_iEEEEEEEESK_NS5_IJlSB_lEEENS4_8TiledMMAINS4_8MMA_AtomIJNS4_4SM904GMMA31MMA_64x128x32_F32E4M3E4M3_RS_TNILNS1G_7ScaleInE1ELS1I_1EEEEEENSN_INS5_IJSP_SB_SB_EEENS5_IJSB_S11_S11_EEEEENS5_IJNS4_10UnderscoreES1O_S1O_EEEEENS4_13SM90_TMA_LOADENS4_14ComposedLayoutINS4_7SwizzleILi2ELi4ELi3EEENS4_18smem_ptr_flag_bitsILi4EEENSN_INS5_IJSO_SF_EEENS5_IJSF_SB_EEEEEEENS4_9Copy_AtomIJNS4_39AutoVectorizingCopyWithAssumedAlignmentILi128EEESI_EEENS4_8identityES1R_NS1S_INS1T_ILi3ELi4ELi3EEENS1V_ILi8EEES1Z_EEvS25_EENS_8epilogue10collective18CollectiveEpilogueINS2A_22Sm90TmaWarpSpecializedILi4ELi2ELi16ELb1ELb0EEEJSG_NS5_IJSF_NSA_ILi32EEEEEENS_6half_tENS5_IJSB_llEEES2H_S2I_NS2A_6fusion15FusionCallbacksIS2E_NS2J_17LinearCombinationIS2H_fS2H_fLNS_15FloatRoundStyleE2EEESG_S2G_JEEES1R_NS1S_IS26_NS1V_ILi16EEENSN_INS5_IJSZ_SO_EEENS5_IJSB_SZ_EEEEEEENS4_17SM75_U16x8_LDSM_TENS4_14SM90_TMA_STOREES2T_NS4_17SM90_U16x8_STSM_TENS21_IJNS4_17SM90_U32x4_STSM_NES2H_EEEvEEEvvEEEEvNT_6ParamsE,@"STO_CUDA_ENTRY STV_DEFAULT"
_ZN7cutlass13device_kernelINS_4gemm6kernel13GemmUniversalIN4cute5tupleIJiiiiEEENS1_10collective13CollectiveMmaINS1_49MainloopSm90TmaGmmaRmemAWarpSpecializedMixedInputILi7ENS5_IJNS4_1CILi1EEESB_SB_EEENS1_35KernelTmaWarpSpecializedCooperativeEEENS5_IJNSA_ILi128EEESF_SF_EEENS5_IJNS_15integer_subbyteILi4ELb1EEENS_5ArrayINS_12float_e4m3_tELi8ELb0EEEEEENS4_6LayoutINS5_IJNS5_IJNS5_IJNS5_IJNSA_ILi8EEENSA_ILi2EEEEEESB_EEEiEEENS5_IJNS5_IJNS5_IJNSA_ILi4EEEST_SP_EEESB_EEEiEEENS5_IJSB_iEEEEEENS5_IJNS5_IJNS5_IJNS5_IJNSA_ILi64EEEST_EEENSA_ILi0EEEEEENSA_ILi512EEEEEENS5_IJNS5_IJNS5_IJSB_NSA_ILi16EEESO_EEES11_EEEiEEENS5_IJS11_iEEEEEEEESK_NS5_IJlSB_lEEENS4_8TiledMMAINS4_8MMA_AtomIJNS4_4SM904GMMA31MMA_64x128x32_F32E4M3E4M3_RS_TNILNS1G_7ScaleInE1ELS1I_1EEEEEENSN_INS5_IJSP_SB_SB_EEENS5_IJSB_S11_S11_EEEEENS5_IJNS4_10UnderscoreES1O_S1O_EEEEENS4_13SM90_TMA_LOADENS4_14ComposedLayoutINS4_7SwizzleILi2ELi4ELi3EEENS4_18smem_ptr_flag_bitsILi4EEENSN_INS5_IJSO_SF_EEENS5_IJSF_SB_EEEEEEENS4_9Copy_AtomIJNS4_39AutoVectorizingCopyWithAssumedAlignmentILi128EEESI_EEENS4_8identityES1R_NS1S_INS1T_ILi3ELi4ELi3EEENS1V_ILi8EEES1Z_EEvS25_EENS_8epilogue10collective18CollectiveEpilogueINS2A_22Sm90TmaWarpSpecializedILi4ELi2ELi16ELb1ELb0EEEJSG_NS5_IJSF_NSA_ILi32EEEEEENS_6half_tENS5_IJSB_llEEES2H_S2I_NS2A_6fusion15FusionCallbacksIS2E_NS2J_17LinearCombinationIS2H_fS2H_fLNS_15FloatRoundStyleE2EEESG_S2G_JEEES1R_NS1S_IS26_NS1V_ILi16EEENSN_INS5_IJSZ_SO_EEENS5_IJSB_SZ_EEEEEEENS4_17SM75_U16x8_LDSM_TENS4_14SM90_TMA_STOREES2T_NS4_17SM90_U16x8_STSM_TENS21_IJNS4_17SM90_U32x4_STSM_NES2H_EEEvEEEvvEEEEvNT_6ParamsE:
        /* <DEDUP_REMOVED lines=29> */
.L_x_307:
[----:B------:R-:W-:Y:S05]  /*01d0*/  BSYNC B0 ;  /* 0x0000000000007941 */ /* 0x000fea0003800000 */
.L_x_306:
[----:B------:R-:W-:Y:S01]  /*01e0*/  ULDC.64 UR4, c[0x0][0x790] ;  /* 0x0001e40000047ab9 */ /* 0x000fe20000000a00 */
[----:B------:R-:W-:Y:S01]  /*01f0*/  LEA.HI R2, R2, R3, RZ, 0x2 ;  /* 0x0000000302027211 */ /* 0x000fe200078f10ff */
[----:B------:R-:W-:Y:S01]  /*0200*/  ULDC.64 UR42, c[0x0][0x208] ;  /* 0x00008200002a7ab9 */ /* 0x000fe20000000a00 */
[----:B------:R-:W-:Y:S01]  /*0210*/  ISETP.NE.U32.AND P1, PT, RZ, UR4, PT ;  /* 0x00000004ff007c0c */ /* 0x000fe2000bf25070 */
[----:B------:R-:W-:Y:S01]  /*0220*/  IMAD.MOV.U32 R8, RZ, RZ, R4 ;  /* 0x000000ffff087224 */ /* 0x000fe200078e0004 */
[----:B------:R-:W-:Y:S01]  /*0230*/  LOP3.LUT R2, R2, 0xfffffffc, RZ, 0xc0, !PT ;  /* 0xfffffffc02027812 */ /* 0x000fe200078ec0ff */
[----:B------:R-:W-:Y:S01]  /*0240*/  IMAD.MOV.U32 R9, RZ, RZ, R5 ;  /* 0x000000ffff097224 */ /* 0x000fe200078e0005 */
[----:B------:R-:W-:-:S03]  /*0250*/  ISETP.NE.AND.EX P2, PT, RZ, UR5, PT, P1 ;  /* 0x00000005ff007c0c */ /* 0x000fc6000bf45310 */
[--C-:B------:R-:W-:Y:S01]  /*0260*/  IMAD.IADD R3, R3, 0x1, -R2.reuse ;  /* 0x0000000103037824 */ /* 0x100fe200078e0a02 */
[----:B------:R-:W-:-:S09]  /*0270*/  PRMT R2, RZ, 0x7610, R2 ;  /* 0x00007610ff027816 */ /* 0x000fd20000000002 */
        /* <DEDUP_REMOVED lines=9> */
.L_x_309:
[----:B------:R-:W-:Y:S01]  /*0310*/  ULDC UR6, c[0x0][0x780] ;  /* 0x0001e00000067ab9 */ /* 0x000fe20000000800 */
[----:B------:R-:W-:Y:S01]  /*0320*/  IMAD.MOV.U32 R2, RZ, RZ, 0x1 ;  /* 0x00000001ff027424 */ /* 0x000fe200078e00ff */
[----:B------:R-:W-:Y:S02]  /*0330*/  FSETP.NEU.AND P3, PT, RZ, UR6, PT ;  /* 0x00000006ff007c0b */ /* 0x000fe4000bf6d000 */
[----:B------:R-:W-:-:S11]  /*0340*/  CS2R R8, SRZ ;  /* 0x0000000000087805 */ /* 0x000fd6000001ff00 */
.L_x_308:
        /* <DEDUP_REMOVED lines=17> */
.L_x_310:
        /* <DEDUP_REMOVED lines=31> */
.L_x_311:
        /* <DEDUP_REMOVED lines=27> */
.L_x_312:
        /* <DEDUP_REMOVED lines=11> */
[----:B------:R-:W-:Y:S01]  /*08b0*/  P2R R9, PR, RZ, 0x40 ;  /* 0x00000040ff097803 */ /* 0x000fe20000000000 */
[----:B------:R-:W-:Y:S01]  /*08c0*/  BSSY B7, `(.L_x_313) ;  /* 0x00008cb000077945 */ /* 0x000fe20003800000 */
[----:B------:R-:W-:Y:S01]  /*08d0*/  LOP3.LUT R22, R0, 0x7f, RZ, 0xc0, !PT ;  /* 0x0000007f00167812 */ /* 0x000fe200078ec0ff */
[----:B------:R-:W3:Y:S01]  /*08e0*/  @P6 LDC R17, c[0x0][0x10] ;  /* 0x00000400ff116b82 */ /* 0x000ee20000000800 */
[----:B------:R-:W-:-:S02]  /*08f0*/  @P6 IMAD.MOV.U32 R13, RZ, RZ, RZ ;  /* 0x000000ffff0d6224 */ /* 0x000fc400078e00ff */
[----:B------:R-:W-:Y:S01]  /*0900*/  @P6 IMAD.MOV.U32 R9, RZ, RZ, RZ ;  /* 0x000000ffff096224 */ /* 0x000fe200078e00ff */
[----:B-----5:R-:W-:Y:S02]  /*0910*/  ISETP.NE.OR P1, PT, R11, RZ, !P0 ;  /* 0x000000ff0b00720c */ /* 0x020fe40004725670 */
[----:B------:R-:W-:-:S04]  /*0920*/  ISETP.EQ.OR P0, PT, R3, 0x3, !P3 ;  /* 0x000000030300780c */ /* 0x000fc80005f02670 */
[C---:B------:R-:W-:Y:S01]  /*0930*/  ISETP.EQ.AND P0, PT, R14.reuse, RZ, P0 ;  /* 0x000000ff0e00720c */ /* 0x040fe20000702270 */
[----:B------:R-:W-:-:S03]  /*0940*/  VIADD R14, R14, 0xffffffff ;  /* 0xffffffff0e0e7836 */ /* 0x000fc60000000000 */
[----:B------:R-:W-:Y:S01]  /*0950*/  SEL R19, RZ, 0x1, !P0 ;  /* 0x00000001ff137807 */ /* 0x000fe20004000000 */
[----:B--2---:R-:W-:Y:S02]  /*0960*/  @P6 IMAD.MOV.U32 R12, RZ, RZ, R7 ;  /* 0x000000ffff0c6224 */ /* 0x004fe400078e0007 */
[----:B------:R-:W-:Y:S01]  /*0970*/  VOTEU.ALL UP0, P1 ;  /* 0x00000000003f7886 */ /* 0x000fe20000800000 */
[----:B------:R-:W-:Y:S01]  /*0980*/  VOTEU.ALL UP1, P1 ;  /* 0x00000000003f7886 */ /* 0x000fe20000820000 */
[----:B------:R-:W-:Y:S01]  /*0990*/  ISETP.GE.U32.AND P5, PT, R14, 0x2, PT ;  /* 0x000000020e00780c */ /* 0x000fe20003fa6070 */
[----:B---3--:R-:W-:Y:S02]  /*09a0*/  @P6 IMAD.WIDE.U32 R16, R8, R17, R12 ;  /* 0x0000001108106225 */ /* 0x008fe400078e000c */
[----:B------:R-:W2:Y:S01]  /*09b0*/  @!P6 LDC R12, c[0x0][0xc] ;  /* 0x00000300ff0ceb82 */ /* 0x000ea20000000800 */
[----:B------:R-:W-:Y:S01]  /*09c0*/  @!UP0 UMOV UR6, 0x400 ;  /* 0x0000040000068882 */ /* 0x000fe20000000000 */
[----:B------:R-:W-:-:S04]  /*09d0*/  @!UP0 UIADD3 UR4, -UR4, 0x100000, URZ ;  /* 0x0010000004048890 */ /* 0x000fc8000fffe13f */
[----:B------:R-:W-:Y:S02]  /*09e0*/  @!UP0 USHF.L.U32 UR5, UR4, 0xb, URZ ;  /* 0x0000000b04058899 */ /* 0x000fe4000800063f */
[----:B------:R-:W-:Y:S01]  /*09f0*/  @!UP0 USHF.L.U32 UR4, UR4, 0x1, URZ ;  /* 0x0000000104048899 */ /* 0x000fe2000800063f */
[----:B------:R-:W-:Y:S01]  /*0a00*/  @P6 IMAD.IADD R17, R17, 0x1, R9 ;  /* 0x0000000111116824 */ /* 0x000fe200078e0209 */
[----:B-1----:R-:W-:Y:S01]  /*0a10*/  @!UP0 ULEA UR8, UR36, UR6, 0x18 ;  /* 0x0000000624088291 */ /* 0x002fe2000f8ec03f */
[----:B------:R-:W-:Y:S01]  /*0a20*/  IMAD.MOV.U32 R9, RZ, RZ, RZ ;  /* 0x000000ffff097224 */ /* 0x000fe200078e00ff */
[----:B------:R-:W-:Y:S01]  /*0a30*/  VOTEU.ALL UP0, P1 ;  /* 0x00000000003f7886 */ /* 0x000fe20000800000 */
[----:B------:R-:W-:Y:S01]  /*0a40*/  ULDC UR6, c[0x0][0xc] ;  /* 0x0000030000067ab9 */ /* 0x000fe20000000800 */
[----:B------:R-:W-:Y:S01]  /*0a50*/  ULDC UR7, c[0x0][0x10] ;  /* 0x0000040000077ab9 */ /* 0x000fe20000000800 */
[----:B------:R-:W-:Y:S02]  /*0a60*/  ISETP.EQ.AND P1, PT, R3, 0x2, !P4 ;  /* 0x000000020300780c */ /* 0x000fe40006722270 */
[----:B------:R-:W-:-:S02]  /*0a70*/  SEL R19, R19, 0x2, P5 ;  /* 0x0000000213137807 */ /* 0x000fc40002800000 */
[----:B------:R-:W-:Y:S01]  /*0a80*/  SEL R18, RZ, 0x1, !P1 ;  /* 0x00000001ff127807 */ /* 0x000fe20004800000 */
[----:B------:R-:W1:Y:S02]  /*0a90*/  FENCE.VIEW.ASYNC.S ;  /* 0x00000000000073c6 */ /* 0x000e640000000000 */
[----:B-1----:R-:W4:Y:S01]  /*0aa0*/  @!UP0 SYNCS.EXCH.64 URZ, [UR8+0xb0], UR4 ;  /* 0x0000b004083f85b2 */ /* 0x002f220008000100 */
[----:B------:R-:W-:Y:S01]  /*0ab0*/  SEL R18, R18, 0x2, P5 ;  /* 0x0000000212127807 */ /* 0x000fe20002800000 */
[----:B--2---:R-:W-:-:S04]  /*0ac0*/  @!P6 IMAD.WIDE.U32 R12, R12, R7, R8 ;  /* 0x000000070c0ce225 */ /* 0x004fc800078e0008 */
[----:B------:R-:W-:Y:S02]  /*0ad0*/  @!P6 IMAD.MOV.U32 R16, RZ, RZ, R12 ;  /* 0x000000ffff10e224 */ /* 0x000fe400078e000c */
[----:B------:R-:W-:Y:S01]  /*0ae0*/  @!P6 IMAD.MOV.U32 R17, RZ, RZ, R13 ;  /* 0x000000ffff11e224 */ /* 0x000fe200078e000d */
[----:B------:R1:W4:Y:S01]  /*0af0*/  @!UP1 SYNCS.EXCH.64 URZ, [UR8+0xb8], UR4 ;  /* 0x0000b804083f95b2 */ /* 0x0003220008000100 */
[----:B------:R-:W-:Y:S01]  /*0b00*/  NOP ;  /* 0x0000000000007918 */ /* 0x000fe20000000000 */
[----:B-1----:R-:W-:-:S03]  /*0b10*/  UIMAD.WIDE.U32 UR4, UR6, UR7, URZ ;  /* 0x00000007060472a5 */ /* 0x002fc6000f8e003f */
[----:B------:R-:W-:Y:S02]  /*0b20*/  ULDC UR6, c[0x0][0x14] ;  /* 0x0000050000067ab9 */ /* 0x000fe40000000800 */
[----:B------:R-:W-:Y:S02]  /*0b30*/  UIMAD.WIDE.U32 UR40, UR4, UR6, URZ ;  /* 0x00000006042872a5 */ /* 0x000fe4000f8e003f */
[----:B------:R-:W-:-:S04]  /*0b40*/  UIMAD UR38, UR5, UR6, URZ ;  /* 0x00000006052672a4 */ /* 0x000fc8000f8e023f */
[----:B------:R-:W-:Y:S01]  /*0b50*/  UIADD3 UR38, UR41, UR38, URZ ;  /* 0x0000002629267290 */ /* 0x000fe2000fffe03f */
[----:B----4-:R-:W-:Y:S06]  /*0b60*/  BAR.SYNC.DEFER_BLOCKING 0x0 ;  /* 0x0000000000007b1d */ /* 0x010fec0000010000 */
        /* <DEDUP_REMOVED lines=30> */
.L_x_317:
[-CC-:B------:R-:W-:Y:S01]  /*0d50*/  SHF.R.U64 R30, R4, R6.reuse, R5.reuse ;  /* 0x00000006041e7219 */ /* 0x180fe20000001205 */
[----:B------:R-:W1:Y:S01]  /*0d60*/  LDC.64 R26, c[0x0][0xae8] ;  /* 0x0002ba00ff1a7b82 */ /* 0x000e620000000a00 */
[----:B------:R-:W-:Y:S01]  /*0d70*/  SHF.R.U32.HI R3, RZ, R6, R5 ;  /* 0x00000006ff037219 */ /* 0x000fe20000011605 */
[----:B------:R-:W-:Y:S01]  /*0d80*/  ULDC UR4, c[0x0][0x150] ;  /* 0x0000540000047ab9 */ /* 0x000fe20000000800 */
[----:B------:R-:W-:-:S05]  /*0d90*/  IADD3 R9, P0, RZ, -R30, RZ ;  /* 0x8000001eff097210 */ /* 0x000fca0007f1e0ff */
[----:B------:R-:W2:Y:S01]  /*0da0*/  LDC R12, c[0x0][0xac0] ;  /* 0x0002b000ff0c7b82 */ /* 0x000ea20000000800 */
[----:B------:R-:W-:Y:S02]  /*0db0*/  IMAD.X R3, RZ, RZ, ~R3, P0 ;  /* 0x000000ffff037224 */ /* 0x000fe400000e0e03 */
[----:B------:R-:W-:-:S04]  /*0dc0*/  IMAD.WIDE.U32 R4, R9, R24, R16 ;  /* 0x0000001809047225 */ /* 0x000fc800078e0010 */
[----:B------:R-:W-:Y:S01]  /*0dd0*/  IMAD R6, R3, R24, RZ ;  /* 0x0000001803067224 */ /* 0x000fe200078e02ff */
[----:B------:R-:W3:Y:S01]  /*0de0*/  LDC R11, c[0x0][0xab0] ;  /* 0x0002ac00ff0b7b82 */ /* 0x000ee20000000800 */
[----:B------:R-:W-:Y:S02]  /*0df0*/  I2FP.F32.U32 R3, R8 ;  /* 0x0000000800037245 */ /* 0x000fe40000201000 */
[----:B------:R-:W-:-:S03]  /*0e00*/  IMAD R9, R9, R25, R6 ;  /* 0x0000001909097224 */ /* 0x000fc600078e0206 */
[----:B------:R-:W-:Y:S01]  /*0e10*/  FMUL R3, R3, UR4 ;  /* 0x0000000403037c20 */ /* 0x000fe20008400000 */
[----:B------:R-:W-:Y:S01]  /*0e20*/  IMAD.IADD R9, R5, 0x1, R9 ;  /* 0x0000000105097824 */ /* 0x000fe200078e0209 */
[----:B------:R-:W4:Y:S01]  /*0e30*/  LDC R14, c[0x0][0x148] ;  /* 0x00005200ff0e7b82 */ /* 0x000f220000000800 */
[----:B-1----:R-:W-:Y:S01]  /*0e40*/  ISETP.NE.U32.AND P0, PT, R26, RZ, PT ;  /* 0x000000ff1a00720c */ /* 0x002fe20003f05070 */
[----:B------:R-:W-:Y:S02]  /*0e50*/  ULDC UR4, c[0x0][0x154] ;  /* 0x0000550000047ab9 */ /* 0x000fe40000000800 */
[----:B------:R-:W1:Y:S01]  /*0e60*/  F2I.U32.TRUNC.NTZ R3, R3 ;  /* 0x0000000300037305 */ /* 0x000e62000020f000 */
[----:B------:R-:W-:-:S03]  /*0e70*/  ISETP.NE.AND.EX P0, PT, R27, RZ, PT, P0 ;  /* 0x000000ff1b00720c */ /* 0x000fc60003f05300 */
[----:B------:R-:W5:Y:S01]  /*0e80*/  LDC R5, c[0x0][0x144] ;  /* 0x00005100ff057b82 */ /* 0x000f620000000800 */
[-CC-:B--2---:R-:W-:Y:S02]  /*0e90*/  SHF.R.U64 R21, R4, R12.reuse, R9.reuse ;  /* 0x0000000c04157219 */ /* 0x184fe40000001209 */
[----:B------:R-:W-:Y:S01]  /*0ea0*/  SHF.R.U32.HI R6, RZ, R12, R9 ;  /* 0x0000000cff067219 */ /* 0x000fe20000011609 */
[----:B------:R-:W-:Y:S01]  /*0eb0*/  IMAD.MOV.U32 R9, RZ, RZ, -0x1 ;  /* 0xffffffffff097424 */ /* 0x000fe200078e00ff */
[----:B------:R-:W-:-:S03]  /*0ec0*/  I2FP.F32.U32 R4, R7 ;  /* 0x0000000700047245 */ /* 0x000fc60000201000 */
[----:B------:R-:W2:Y:S01]  /*0ed0*/  LDC R23, c[0x0][0xaa8] ;  /* 0x0002aa00ff177b82 */ /* 0x000ea20000000800 */
[-CC-:B---3--:R-:W-:Y:S01]  /*0ee0*/  SHF.R.U64 R29, R21, R11.reuse, R6.reuse ;  /* 0x0000000b151d7219 */ /* 0x188fe20000001206 */
[----:B------:R-:W-:Y:S01]  /*0ef0*/  FMUL R4, R4, UR4 ;  /* 0x0000000404047c20 */ /* 0x000fe20008400000 */
[----:B------:R-:W-:Y:S01]  /*0f00*/  SHF.R.U32.HI R6, RZ, R11, R6 ;  /* 0x0000000bff067219 */ /* 0x000fe20000011606 */
[----:B------:R-:W-:Y:S01]  /*0f10*/  ULDC UR4, c[0x0][0xb00] ;  /* 0x0002c00000047ab9 */ /* 0x000fe20000000800 */
[----:B-1----:R-:W-:Y:S01]  /*0f20*/  IMAD.MOV R3, RZ, RZ, -R3 ;  /* 0x000000ffff037224 */ /* 0x002fe200078e0a03 */
[----:B------:R1:W3:Y:S01]  /*0f30*/  F2I.U32.TRUNC.NTZ R11, R4 ;  /* 0x00000004000b7305 */ /* 0x0002e2000020f000 */
[--C-:B------:R-:W-:Y:S01]  /*0f40*/  SHF.R.U64 R28, R29, UR4, R6.reuse ;  /* 0x000000041d1c7c19 */ /* 0x100fe20008001206 */
[----:B------:R-:W2:Y:S01]  /*0f50*/  LDC R20, c[0x0][0xaf0] ;  /* 0x0002bc00ff147b82 */ /* 0x000ea20000000800 */
[----:B------:R-:W-:Y:S02]  /*0f60*/  SHF.R.U32.HI R15, RZ, UR4, R6 ;  /* 0x00000004ff0f7c19 */ /* 0x000fe40008011606 */
[----:B------:R-:W-:Y:S01]  /*0f70*/  SHF.L.U32 R6, R9, UR4, RZ ;  /* 0x0000000409067c19 */ /* 0x000fe200080006ff */
[----:B-1----:R-:W-:-:S04]  /*0f80*/  IMAD.MOV.U32 R4, RZ, RZ, R28 ;  /* 0x000000ffff047224 */ /* 0x002fc800078e001c */
[----:B------:R-:W1:Y:S01]  /*0f90*/  LDC R25, c[0x0][0xae0] ;  /* 0x0002b800ff197b82 */ /* 0x000e620000000800 */
[----:B-----5:R-:W-:Y:S02]  /*0fa0*/  IMAD R3, R5, R3, R8 ;  /* 0x0000000305037224 */ /* 0x020fe400078e0208 */
[----:B------:R-:W-:-:S05]  /*0fb0*/  IMAD.MOV.U32 R5, RZ, RZ, R15 ;  /* 0x000000ffff057224 */ /* 0x000fca00078e000f */
        /* <DEDUP_REMOVED lines=12> */
.L_x_318:
        /* <DEDUP_REMOVED lines=9> */
[----:B------:R-:W-:Y:S02]  /*1110*/  @P6 IMAD R3, R14, R11, R7 ;  /* 0x0000000b0e036224 */ /* 0x000fe400078e0207 */
[----:B------:R-:W-:-:S02]  /*1120*/  IMAD R6, R5, UR4, R6 ;  /* 0x0000000405067c24 */ /* 0x000fc4000f8e0206 */
[----:B-1----:R-:W-:Y:S02]  /*1130*/  IMAD R4, R8, R25, R28 ;  /* 0x0000001908047224 */ /* 0x002fe400078e021c */
[----:B------:R-:W-:Y:S02]  /*1140*/  IMAD R3, R6, R24, R3 ;  /* 0x0000001806037224 */ /* 0x000fe400078e0203 */
[----:B------:R-:W-:Y:S02]  /*1150*/  IMAD R4, R4, R23, R21 ;  /* 0x0000001704047224 */ /* 0x000fe400078e0215 */
[----:B------:R-:W-:-:S03]  /*1160*/  IMAD.MOV.U32 R6, RZ, RZ, 0x1 ;  /* 0x00000001ff067424 */ /* 0x000fc600078e00ff */
[----:B------:R-:W-:Y:S02]  /*1170*/  SEL R20, R4, R3, !P6 ;  /* 0x0000000304147207 */ /* 0x000fe40007000000 */
[----:B------:R-:W-:-:S07]  /*1180*/  SEL R3, R3, R4, !P6 ;  /* 0x0000000403037207 */ /* 0x000fce0007000000 */
.L_x_316:
        /* <DEDUP_REMOVED lines=18> */
.L_x_320:
[----:B------:R-:W-:Y:S01]  /*12b0*/  ULDC UR4, c[0x0][0x780] ;  /* 0x0001e00000047ab9 */ /* 0x000fe20000000800 */
[----:B------:R-:W-:Y:S02]  /*12c0*/  IMAD.MOV.U32 R88, RZ, RZ, 0x1 ;  /* 0x00000001ff587424 */ /* 0x000fe400078e00ff */
[----:B------:R-:W-:-:S07]  /*12d0*/  IMAD.U32 R89, RZ, RZ, UR4 ;  /* 0x00000004ff597e24 */ /* 0x000fce000f8e00ff */
.L_x_319:
        /* <DEDUP_REMOVED lines=11> */
.L_x_322:
[----:B------:R-:W-:Y:S02]  /*1390*/  ULDC UR4, c[0x0][0x7a0] ;  /* 0x0001e80000047ab9 */ /* 0x000fe40000000800 */
[----:B------:R-:W-:-:S07]  /*13a0*/  IMAD.U32 R90, RZ, RZ, UR4 ;  /* 0x00000004ff5a7e24 */ /* 0x000fce000f8e00ff */
.L_x_321:
[----:B------:R-:W-:Y:S01]  /*13b0*/  LOP3.LUT P2, RZ, R6, 0xff, RZ, 0xc0, !PT ;  /* 0x000000ff06ff7812 */ /* 0x000fe2000784c0ff */
[----:B------:R-:W-:Y:S01]  /*13c0*/  UMOV UR54, URZ ;  /* 0x0000003f00367c82 */ /* 0x000fe20008000000 */
[----:B------:R-:W-:-:S11]  /*13d0*/  PLOP3.LUT P0, PT, PT, PT, PT, 0x80, 0x0 ;  /* 0x000000000000781c */ /* 0x000fd60003f0f070 */
[----:B------:R-:W-:Y:S05]  /*13e0*/  @!P2 BRA `(.L_x_323) ;  /* 0x0000004c00c4a947 */ /* 0x000fea0003800000 */
[----:B-1----:R-:W-:Y:S01]  /*13f0*/  IMAD.SHL.U32 R4, R0, 0x10, RZ ;  /* 0x0000001000047824 */ /* 0x002fe200078e00ff */
[----:B------:R-:W-:Y:S01]  /*1400*/  SHF.R.U32.HI R22, RZ, 0x5, R22 ;  /* 0x00000005ff167819 */ /* 0x000fe20000011616 */
[----:B------:R-:W1:Y:S01]  /*1410*/  LDC R101, c[0x0][0xb00] ;  /* 0x0002c000ff657b82 */ /* 0x000e620000000800 */
[--C-:B------:R-:W-:Y:S01]  /*1420*/  SHF.R.U32.HI R7, RZ, 0x1, R0.reuse ;  /* 0x00000001ff077819 */ /* 0x100fe20000011600 */
[----:B------:R-:W-:Y:S01]  /*1430*/  ULDC UR4, c[0x0][0x28c] ;  /* 0x0000a30000047ab9 */ /* 0x000fe20000000800 */
[----:B------:R-:W-:Y:S01]  /*1440*/  LOP3.LUT R5, R4, 0x30, RZ, 0xc0, !PT ;  /* 0x0000003004057812 */ /* 0x000fe200078ec0ff */
[----:B------:R-:W-:Y:S01]  /*1450*/  IMAD.SHL.U32 R9, R22, 0x10, RZ ;  /* 0x0000001016097824 */ /* 0x000fe200078e00ff */
[----:B------:R-:W-:Y:S01]  /*1460*/  LOP3.LUT R7, R7, 0x30, RZ, 0xc0, !PT ;  /* 0x0000003007077812 */ /* 0x000fe200078ec0ff */
[----:B------:R-:W-:Y:S01]  /*1470*/  UIADD3 UR4, UR4, 0x7f, URZ ;  /* 0x0000007f04047890 */ /* 0x000fe2000fffe03f */
[----:B------:R-:W-:Y:S01]  /*1480*/  LOP3.LUT R103, R0, 0xff, RZ, 0xc0, !PT ;  /* 0x000000ff00677812 */ /* 0x000fe200078ec0ff */
[----:B------:R-:W-:Y:S01]  /*1490*/  IMAD R22, R22, 0x200, R5 ;  /* 0x0000020016167824 */ /* 0x000fe200078e0205 */
[----:B------:R-:W3:Y:S01]  /*14a0*/  LDC R104, c[0x0][0xaa8] ;  /* 0x0002aa00ff687b82 */ /* 0x000ee20000000800 */
[C---:B------:R-:W-:Y:S01]  /*14b0*/  IMAD.SHL.U32 R5, R0.reuse, 0x20, RZ ;  /* 0x0000002000057824 */ /* 0x040fe200078e00ff */
[--C-:B------:R-:W-:Y:S01]  /*14c0*/  LOP3.LUT R12, R7, 0x8, R0.reuse, 0xf8, !PT ;  /* 0x00000008070c7812 */ /* 0x100fe200078ef800 */
[----:B------:R-:W-:Y:S01]  /*14d0*/  IMAD.SHL.U32 R7, R0, 0x40, RZ ;  /* 0x0000004000077824 */ /* 0x000fe200078e00ff */
[----:B------:R-:W-:Y:S01]  /*14e0*/  SHF.R.U32.HI R6, RZ, 0x2, R0 ;  /* 0x00000002ff067819 */ /* 0x000fe20000011600 */
[C---:B------:R-:W-:Y:S01]  /*14f0*/  IMAD.SHL.U32 R0, R10.reuse, 0x800, RZ ;  /* 0x000008000a007824 */ /* 0x040fe200078e00ff */
[----:B------:R-:W-:Y:S01]  /*1500*/  LOP3.LUT R5, R5, 0x200, RZ, 0xc0, !PT ;  /* 0x0000020005057812 */ /* 0x000fe200078ec0ff */
[----:B--2---:R-:W-:Y:S01]  /*1510*/  IMAD.SHL.U32 R91, R10, 0x40, RZ ;  /* 0x000000400a5b7824 */ /* 0x004fe200078e00ff */
[----:B------:R-:W-:Y:S01]  /*1520*/  SHF.R.U32.HI R14, RZ, 0x7, R103 ;  /* 0x00000007ff0e7819 */ /* 0x000fe20000011667 */
[----:B------:R-:W-:Y:S01]  /*1530*/  USHF.R.S32.HI UR5, URZ, 0x1f, UR4 ;  /* 0x0000001f3f057899 */ /* 0x000fe20008011404 */
[----:B------:R-:W-:Y:S01]  /*1540*/  LOP3.LUT R8, R7, 0x180, RZ, 0xc0, !PT ;  /* 0x0000018007087812 */ /* 0x000fe200078ec0ff */
[----:B------:R-:W-:Y:S01]  /*1550*/  IMAD.MOV.U32 R102, RZ, RZ, 0x1 ;  /* 0x00000001ff667424 */ /* 0x000fe200078e00ff */
[----:B------:R-:W-:Y:S01]  /*1560*/  LOP3.LUT R6, R6, 0x7, RZ, 0xc0, !PT ;  /* 0x0000000706067812 */ /* 0x000fe200078ec0ff */
[----:B------:R-:W-:Y:S01]  /*1570*/  IMAD R14, R14, 0x800, R5 ;  /* 0x000008000e0e7824 */ /* 0x000fe200078e0205 */
[--C-:B------:R-:W-:Y:S01]  /*1580*/  LOP3.LUT R12, R12, 0x40, R7.reuse, 0xf8, !PT ;  /* 0x000000400c0c7812 */ /* 0x100fe200078ef807 */
[----:B------:R-:W-:Y:S01]  /*1590*/  ULEA.HI UR5, UR5, UR4, URZ, 0x7 ;  /* 0x0000000405057291 */ /* 0x000fe2000f8f383f */
[----:B------:R-:W-:Y:S01]  /*15a0*/  LOP3.LUT R5, R0, 0x800, RZ, 0xc0, !PT ;  /* 0x0000080000057812 */ /* 0x000fe200078ec0ff */
[----:B------:R-:W-:Y:S01]  /*15b0*/  IMAD.MOV.U32 R0, RZ, RZ, -0x1 ;  /* 0xffffffffff007424 */ /* 0x000fe200078e00ff */
[--C-:B------:R-:W-:Y:S01]  /*15c0*/  LOP3.LUT R8, R8, 0x40, R7.reuse, 0xf8, !PT ;  /* 0x0000004008087812 */ /* 0x100fe200078ef807 */
[----:B------:R-:W-:Y:S01]  /*15d0*/  USHF.R.S32.HI UR53, URZ, 0x7, UR5 ;  /* 0x000000073f357899 */ /* 0x000fe20008011405 */
[----:B------:R-:W-:Y:S01]  /*15e0*/  LOP3.LUT R4, R4, 0x1c0, RZ, 0xc0, !PT ;  /* 0x000001c004047812 */ /* 0x000fe200078ec0ff */
[----:B------:R-:W-:Y:S01]  /*15f0*/  VIADD R103, R103, 0x1f ;  /* 0x0000001f67677836 */ /* 0x000fe20000000000 */
[----:B------:R-:W-:Y:S01]  /*1600*/  LOP3.LUT R6, R9, 0xfffffff0, R6, 0xe2, !PT ;  /* 0xfffffff009067812 */ /* 0x000fe200078ee206 */
[----:B------:R-:W-:Y:S01]  /*1610*/  ULDC.64 UR56, c[0x0][0x198] ;  /* 0x0000660000387ab9 */ /* 0x000fe20000000a00 */
[----:B------:R-:W-:Y:S01]  /*1620*/  LOP3.LUT R12, R12, 0x180, R7, 0xf8, !PT ;  /* 0x000001800c0c7812 */ /* 0x000fe200078ef807 */
[----:B---3--:R-:W-:Y:S01]  /*1630*/  VIADD R104, R104, 0xffffffff ;  /* 0xffffffff68687836 */ /* 0x008fe20000000000 */
[----:B------:R-:W-:Y:S01]  /*1640*/  SHF.R.U32.HI R7, RZ, 0x3, R8 ;  /* 0x00000003ff077819 */ /* 0x000fe20000011608 */
[----:B------:R-:W-:Y:S01]  /*1650*/  UMOV UR39, URZ ;  /* 0x0000003f00277c82 */ /* 0x000fe20008000000 */
[----:B------:R-:W-:Y:S01]  /*1660*/  IADD3 R4, R5, R22, R4 ;  /* 0x0000001605047210 */ /* 0x000fe20007ffe004 */
[----:B------:R-:W-:Y:S01]  /*1670*/  UMOV UR48, URZ ;  /* 0x0000003f00307c82 */ /* 0x000fe20008000000 */
[----:B------:R-:W-:Y:S01]  /*1680*/  LOP3.LUT R91, R6, 0x40, R91, 0xf8, !PT ;  /* 0x00000040065b7812 */ /* 0x000fe200078ef85b */
[----:B------:R-:W-:Y:S01]  /*1690*/  IMAD.MOV.U32 R6, RZ, RZ, 0x1 ;  /* 0x00000001ff067424 */ /* 0x000fe200078e00ff */
[----:B------:R-:W-:Y:S01]  /*16a0*/  LOP3.LUT R7, R12, R7, RZ, 0x3c, !PT ;  /* 0x000000070c077212 */ /* 0x000fe200078e3cff */
[----:B------:R-:W-:Y:S01]  /*16b0*/  UIADD3 UR49, UR53, -0x1, URZ ;  /* 0xffffffff35317890 */ /* 0x000fe2000fffe03f */
[----:B------:R-:W-:Y:S01]  /*16c0*/  SHF.R.U64 R4, R4, 0x1, RZ ;  /* 0x0000000104047819 */ /* 0x000fe200000012ff */
[----:B------:R-:W-:Y:S01]  /*16d0*/  UMOV UR52, URZ ;  /* 0x0000003f00347c82 */ /* 0x000fe20008000000 */
[-C--:B-1----:R-:W-:Y:S01]  /*16e0*/  SHF.L.U32 R0, R0, R101.reuse, RZ ;  /* 0x0000006500007219 */ /* 0x082fe200000006ff */
[----:B------:R-:W-:Y:S01]  /*16f0*/  IMAD.IADD R100, R14, 0x1, R7 ;  /* 0x000000010e647824 */ /* 0x000fe200078e0207 */
[----:B------:R-:W-:Y:S01]  /*1700*/  SHF.L.U32 R101, R6, R101, RZ ;  /* 0x0000006506657219 */ /* 0x000fe200000006ff */
[----:B------:R-:W-:Y:S01]  /*1710*/  VIADD R106, R4, 0x8800 ;  /* 0x00008800046a7836 */ /* 0x000fe20000000000 */
[----:B------:R-:W-:Y:S01]  /*1720*/  LOP3.LUT R111, R19, 0x1, RZ, 0xfc, !PT ;  /* 0x00000001136f7812 */ /* 0x000fe200078efcff */
[----:B------:R-:W-:Y:S01]  /*1730*/  UMOV UR54, URZ ;  /* 0x0000003f00367c82 */ /* 0x000fe20008000000 */
[----:B------:R-:W-:-:S02]  /*1740*/  LOP3.LUT R112, R18, 0x1, RZ, 0xfc, !PT ;  /* 0x0000000112707812 */ /* 0x000fc400078efcff */
[----:B------:R-:W-:-:S07]  /*1750*/  LOP3.LUT R105, RZ, R0, RZ, 0x33, !PT ;  /* 0x00000000ff697212 */ /* 0x000fce00078e33ff */
.L_x_402:
[----:B------:R-:W-:-:S13]  /*1760*/  ISETP.NE.AND P0, PT, R111, 0x3, PT ;  /* 0x000000036f00780c */ /* 0x000fda0003f05270 */
[----:B------:R-:W-:Y:S05]  /*1770*/  @!P0 BRA `(.L_x_324) ;  /* 0x0000000000048947 */ /* 0x000fea0003800000 */
[----:B------:R-:W-:Y:S01]  /*1780*/  BPT.TRAP 0x1 ;  /* 0x000000040000795c */ /* 0x000fe20000300000 */
.L_x_324:
[----:B------:R-:W1:Y:S01]  /*1790*/  S2UR UR50, SR_CgaCtaId ;  /* 0x00000000003279c3 */ /* 0x000e620000008800 */
[----:B------:R-:W-:Y:S01]  /*17a0*/  UMOV UR51, 0x400 ;  /* 0x0000040000337882 */ /* 0x000fe20000000000 */
[----:B------:R-:W-:-:S05]  /*17b0*/  IMAD.U32 R0, RZ, RZ, UR48 ;  /* 0x00000030ff007e24 */ /* 0x000fca000f8e00ff */
[----:B------:R-:W-:Y:S01]  /*17c0*/  SHF.L.U32 R0, R0, 0x1f, RZ ;  /* 0x0000001f00007819 */ /* 0x000fe200000006ff */
[----:B-1----:R-:W-:-:S04]  /*17d0*/  ULEA UR51, UR50, UR51, 0x18 ;  /* 0x0000003332337291 */ /* 0x002fc8000f8ec03f */
[----:B------:R-:W-:-:S09]  /*17e0*/  ULEA UR4, UR52, UR51, 0x3 ;  /* 0x0000003334047291 */ /* 0x000fd2000f8e183f */
[----:B------:R1:W2:Y:S01]  /*17f0*/  SYNCS.PHASECHK.TRANS64.TRYWAIT P1, [UR4], R0 ;  /* 0x00000000ff0075a7 */ /* 0x0002a20008020144 */
[----:B------:R-:W-:Y:S05]  /*1800*/  @!P0 BRA `(.L_x_325) ;  /* 0x0000000000048947 */ /* 0x000fea0003800000 */
[----:B------:R-:W-:Y:S01]  /*1810*/  BPT.TRAP 0x1 ;  /* 0x000000040000795c */ /* 0x000fe20000300000 */
.L_x_325:
[----:B--2---:R-:W-:Y:S05]  /*1820*/  @P1 BRA `(.L_x_326) ;  /* 0x0000000000081947 */ /* 0x004fea0003800000 */
[----:B------:R-:W2:Y:S02]  /*1830*/  SYNCS.PHASECHK.TRANS64.TRYWAIT P1, [UR4], R0 ;  /* 0x00000000ff0075a7 */ /* 0x000ea40008020144 */
[----:B--2---:R-:W-:Y:S05]  /*1840*/  @!P1 BRA `(.L_x_327) ;  /* 0x0000007c00509947 */ /* 0x004fea0003800000 */
.L_x_326:
[----:B------:R-:W-:-:S04]  /*1850*/  UIADD3 UR4, UR52, 0x1, URZ ;  /* 0x0000000134047890 */ /* 0x000fc8000fffe03f */
[----:B------:R-:W-:-:S04]  /*1860*/  UISETP.NE.AND UP0, UPT, UR4, 0x7, UPT ;  /* 0x000000070400788c */ /* 0x000fc8000bf05270 */
[----:B------:R-:W-:-:S04]  /*1870*/  USEL UR5, URZ, 0x1, UP0 ;  /* 0x000000013f057887 */ /* 0x000fc80008000000 */
[----:B------:R-:W-:Y:S02]  /*1880*/  ULOP3.LUT UR6, UR48, UR5, URZ, 0x3c, !UPT ;  /* 0x0000000530067292 */ /* 0x000fe4000f8e3c3f */
[----:B------:R-:W-:-:S04]  /*1890*/  USEL UR5, UR4, URZ, UP0 ;  /* 0x0000003f04057287 */ /* 0x000fc80008000000 */
[----:B------:R-:W-:Y:S01]  /*18a0*/  IMAD.U32 R113, RZ, RZ, UR6 ;  /* 0x00000006ff717e24 */ /* 0x000fe2000f8e00ff */
[----:B------:R-:W-:Y:S07]  /*18b0*/  @!P0 BRA `(.L_x_328) ;  /* 0x0000000000048947 */ /* 0x000fee0003800000 */
[----:B------:R-:W-:Y:S01]  /*18c0*/  BPT.TRAP 0x1 ;  /* 0x000000040000795c */ /* 0x000fe20000300000 */
.L_x_328:
[----:B------:R-:W-:Y:S01]  /*18d0*/  ULEA UR4, UR5, UR51, 0x3 ;  /* 0x0000003305047291 */ /* 0x000fe2000f8e183f */
[----:B--2---:R-:W-:Y:S01]  /*18e0*/  IMAD.U32 R5, RZ, RZ, UR52 ;  /* 0x00000034ff057e24 */ /* 0x004fe2000f8e00ff */
[----:B------:R-:W-:Y:S01]  /*18f0*/  SHF.L.U32 R114, R113, 0x1f, RZ ;  /* 0x0000001f71727819 */ /* 0x000fe200000006ff */
[----:B------:R-:W-:Y:S01]  /*1900*/  IMAD.U32 R10, RZ, RZ, UR52 ;  /* 0x00000034ff0a7e24 */ /* 0x000fe2000f8e00ff */
[----:B------:R-:W-:Y:S01]  /*1910*/  UMOV UR7, 0x40000040 ;  /* 0x4000004000077882 */ /* 0x000fe20000000000 */
[----:B-1----:R-:W-:Y:S02]  /*1920*/  IMAD R0, R5, 0x2000, R106 ;  /* 0x0000200005007824 */ /* 0x002fe400078e026a */
[----:B------:R-:W-:Y:S02]  /*1930*/  IMAD.U32 R10, R10, 0x80, R91 ;  /* 0x000000800a0a7824 */ /* 0x000fe400078e005b */
[----:B------:R1:W2:Y:S01]  /*1940*/  SYNCS.PHASECHK.TRANS64.TRYWAIT P1, [UR4], R114 ;  /* 0x00000072ff0075a7 */ /* 0x0002a20008020144 */
[----:B------:R-:W3:Y:S01]  /*1950*/  LDS.64 R8, [R0+UR51] ;  /* 0x0000003300087984 */ /* 0x000ee20008000a00 */
[----:B------:R-:W-:Y:S01]  /*1960*/  IMAD.MOV.U32 R11, RZ, RZ, 0x64206420 ;  /* 0x64206420ff0b7424 */ /* 0x000fe200078e00ff */
[----:B------:R-:W-:Y:S01]  /*1970*/  LEA R10, R10, UR51, 0x3 ;  /* 0x000000330a0a7c11 */ /* 0x000fe2000f8e18ff */
[----:B------:R-:W-:Y:S01]  /*1980*/  UIADD3 UR4, UR51, 0x16800, URZ ;  /* 0x0001680033047890 */ /* 0x000fe2000fffe03f */
[----:B------:R-:W-:-:S03]  /*1990*/  IMAD.MOV.U32 R115, RZ, RZ, -0x7f7f7f80 ;  /* 0x80808080ff737424 */ /* 0x000fc600078e00ff */
[----:B------:R-:W4:Y:S01]  /*19a0*/  LDS.64 R6, [R10+0x32800] ;  /* 0x032800000a067984 */ /* 0x000f220000000a00 */
[----:B------:R-:W-:-:S03]  /*19b0*/  USHF.R.U32.HI UR4, URZ, 0x4, UR4 ;  /* 0x000000043f047899 */ /* 0x000fc60008011604 */
[----:B------:R4:W1:Y:S01]  /*19c0*/  LDS.64 R4, [R10+0x32840] ;  /* 0x032840000a047984 */ /* 0x0008620000000a00 */
[----:B------:R-:W-:-:S04]  /*19d0*/  ULOP3.LUT UR4, UR4, 0x3fff, URZ, 0xc0, !UPT ;  /* 0x00003fff04047892 */ /* 0x000fc8000f8ec03f */
[----:B------:R-:W-:-:S04]  /*19e0*/  ULOP3.LUT UR4, UR4, 0x10000, URZ, 0xfc, !UPT ;  /* 0x0001000004047892 */ /* 0x000fc8000f8efc3f */
[----:B------:R-:W-:-:S07]  /*19f0*/  ULEA UR8, UR52, UR4, 0xa ;  /* 0x0000000434087291 */ /* 0x000fce000f8e503f */
[----:B------:R-:W-:Y:S01]  /*1a00*/  UMOV UR6, UR8 ;  /* 0x0000000800067c82 */ /* 0x000fe20008000000 */
[C---:B---3--:R-:W-:Y:S02]  /*1a10*/  LOP3.LUT R14, R8.reuse, 0x77777777, RZ, 0xc0, !PT ;  /* 0x77777777080e7812 */ /* 0x048fe400078ec0ff */
[--C-:B------:R-:W-:Y:S02]  /*1a20*/  LOP3.LUT R8, R8, 0x88888888, R11.reuse, 0xea, !PT ;  /* 0x8888888808087812 */ /* 0x100fe400078eea0b */
[C---:B------:R-:W-:Y:S02]  /*1a30*/  LOP3.LUT R12, R9.reuse, 0x88888888, R11, 0xea, !PT ;  /* 0x88888888090c7812 */ /* 0x040fe400078eea0b */
[----:B------:R-:W-:Y:S02]  /*1a40*/  LOP3.LUT R21, R9, 0x77777777, RZ, 0xc0, !PT ;  /* 0x7777777709157812 */ /* 0x000fe400078ec0ff */
[--C-:B------:R-:W-:Y:S02]  /*1a50*/  SHF.R.U32.HI R92, RZ, 0x1, R8.reuse ;  /* 0x00000001ff5c7819 */ /* 0x100fe40000011608 */
[----:B------:R-:W-:-:S02]  /*1a60*/  SHF.R.U32.HI R93, RZ, 0x11, R8 ;  /* 0x00000011ff5d7819 */ /* 0x000fc40000011608 */
[--C-:B------:R-:W-:Y:S02]  /*1a70*/  SHF.R.U32.HI R94, RZ, 0x1, R12.reuse ;  /* 0x00000001ff5e7819 */ /* 0x100fe4000001160c */
[----:B------:R-:W-:Y:S02]  /*1a80*/  SHF.R.U32.HI R95, RZ, 0x11, R12 ;  /* 0x00000011ff5f7819 */ /* 0x000fe4000001160c */
[----:B------:R-:W-:Y:S02]  /*1a90*/  SHF.R.U32.HI R8, RZ, 0x10, R14 ;  /* 0x00000010ff087819 */ /* 0x000fe4000001160e */
[----:B------:R-:W-:Y:S02]  /*1aa0*/  SHF.R.U32.HI R24, RZ, 0x10, R21 ;  /* 0x00000010ff187819 */ /* 0x000fe40000011615 */
[----:B----4-:R-:W-:Y:S02]  /*1ab0*/  LOP3.LUT R10, R6, 0xffffff00, R115, 0x6a, !PT ;  /* 0xffffff00060a7812 */ /* 0x010fe400078e6a73 */
[----:B------:R-:W-:-:S02]  /*1ac0*/  LOP3.LUT R13, R7, 0x80808080, RZ, 0x3c, !PT ;  /* 0x80808080070d7812 */ /* 0x000fc400078e3cff */
[----:B-1----:R-:W-:Y:S02]  /*1ad0*/  LOP3.LUT R12, R4, 0xffffff00, R115, 0x6a, !PT ;  /* 0xffffff00040c7812 */ /* 0x002fe400078e6a73 */
[----:B------:R-:W-:Y:S02]  /*1ae0*/  LOP3.LUT R15, R5, 0x80808080, RZ, 0x3c, !PT ;  /* 0x80808080050f7812 */ /* 0x000fe400078e3cff */
[C-C-:B------:R-:W-:Y:S02]  /*1af0*/  PRMT R9, R6.reuse, R14, R7.reuse ;  /* 0x0000000e06097216 */ /* 0x140fe40000000007 */
[----:B------:R-:W-:Y:S02]  /*1b00*/  PRMT R23, R6, R21, R7 ;  /* 0x0000001506177216 */ /* 0x000fe40000000007 */
[C-C-:B------:R-:W-:Y:S02]  /*1b10*/  PRMT R22, R4.reuse, R8, R5.reuse ;  /* 0x0000000804167216 */ /* 0x140fe40000000005 */
[----:B------:R-:W-:-:S02]  /*1b20*/  PRMT R26, R4, R24, R5 ;  /* 0x00000018041a7216 */ /* 0x000fc40000000005 */
[C-C-:B------:R-:W-:Y:S02]  /*1b30*/  PRMT R14, R10.reuse, R14, R13.reuse ;  /* 0x0000000e0a0e7216 */ /* 0x140fe4000000000d */
[----:B------:R-:W-:Y:S02]  /*1b40*/  PRMT R21, R10, R21, R13 ;  /* 0x000000150a157216 */ /* 0x000fe4000000000d */
[C-C-:B------:R-:W-:Y:S02]  /*1b50*/  PRMT R8, R12.reuse, R8, R15.reuse ;  /* 0x000000080c087216 */ /* 0x140fe4000000000f */
[----:B------:R-:W-:Y:S02]  /*1b60*/  PRMT R24, R12, R24, R15 ;  /* 0x000000180c187216 */ /* 0x000fe4000000000f */
[----:B------:R-:W-:Y:S02]  /*1b70*/  PRMT R92, R14, R92, R9 ;  /* 0x0000005c0e5c7216 */ /* 0x000fe40000000009 */
[----:B------:R-:W-:-:S02]  /*1b80*/  PRMT R94, R21, R94, R23 ;  /* 0x0000005e155e7216 */ /* 0x000fc40000000017 */
[----:B------:R-:W-:Y:S02]  /*1b90*/  PRMT R93, R8, R93, R22 ;  /* 0x0000005d085d7216 */ /* 0x000fe40000000016 */
[----:B------:R-:W-:-:S04]  /*1ba0*/  PRMT R95, R24, R95, R26 ;  /* 0x0000005f185f7216 */ /* 0x000fc8000000001a */
[----:B------:R-:W-:-:S06]  /*1bb0*/  WARPGROUP.ARRIVE ;  /* 0x00000000000079c5 */ /* 0x000fcc0000000000 */
[----:B------:R-:W-:Y:S01]  /*1bc0*/  QGMMA.64x128x32.F32.E4M3.E4M3 R24, R92, gdesc[UR4], RZ, !UPT, gsb0 ;  /* 0x01e000045c187df3 */ /* 0x000fe2000c0008ff */
[----:B------:R-:W-:Y:S01]  /*1bd0*/  UIADD3 UR6, UR8, 0x2, URZ ;  /* 0x0000000208067890 */ /* 0x000fe2000fffe03f */
[----:B------:R-:W-:Y:S01]  /*1be0*/  UMOV UR7, 0x40000040 ;  /* 0x4000004000077882 */ /* 0x000fe20000000000 */
[----:B------:R-:W-:Y:S02]  /*1bf0*/  WARPGROUP.DEPBAR.LE gsb0, 0x0 ;  /* 0x00008000000079c5 */ /* 0x000fe40000010000 */
[----:B------:R-:W1:Y:S02]  /*1c00*/  LDS.64 R8, [R0+UR51+0x800] ;  /* 0x0008003300087984 */ /* 0x000e640008000a00 */
[C---:B-1----:R-:W-:Y:S02]  /*1c10*/  LOP3.LUT R14, R8.reuse, 0x88888888, R11, 0xea, !PT ;  /* 0x88888888080e7812 */ /* 0x042fe400078eea0b */
[----:B------:R-:W-:Y:S02]  /*1c20*/  LOP3.LUT R21, R8, 0x77777777, RZ, 0xc0, !PT ;  /* 0x7777777708157812 */ /* 0x000fe400078ec0ff */
[----:B------:R-:W-:-:S02]  /*1c30*/  LOP3.LUT R98, R9, 0x77777777, RZ, 0xc0, !PT ;  /* 0x7777777709627812 */ /* 0x000fc400078ec0ff */
[----:B------:R-:W-:Y:S02]  /*1c40*/  LOP3.LUT R22, R9, 0x88888888, R11, 0xea, !PT ;  /* 0x8888888809167812 */ /* 0x000fe400078eea0b */
[--C-:B------:R-:W-:Y:S02]  /*1c50*/  SHF.R.U32.HI R96, RZ, 0x1, R14.reuse ;  /* 0x00000001ff607819 */ /* 0x100fe4000001160e */
[----:B------:R-:W-:Y:S02]  /*1c60*/  SHF.R.U32.HI R97, RZ, 0x11, R14 ;  /* 0x00000011ff617819 */ /* 0x000fe4000001160e */
[----:B------:R-:W-:Y:S02]  /*1c70*/  SHF.R.U32.HI R14, RZ, 0x10, R21 ;  /* 0x00000010ff0e7819 */ /* 0x000fe40000011615 */
[----:B------:R-:W-:Y:S02]  /*1c80*/  SHF.R.U32.HI R107, RZ, 0x10, R98 ;  /* 0x00000010ff6b7819 */ /* 0x000fe40000011662 */
[----:B------:R-:W-:-:S02]  /*1c90*/  SHF.R.U32.HI R99, RZ, 0x1, R22 ;  /* 0x00000001ff637819 */ /* 0x000fc40000011616 */
[----:B------:R-:W-:Y:S02]  /*1ca0*/  SHF.R.U32.HI R109, RZ, 0x11, R22 ;  /* 0x00000011ff6d7819 */ /* 0x000fe40000011616 */
[C-C-:B------:R-:W-:Y:S02]  /*1cb0*/  PRMT R108, R6.reuse, R98, R7.reuse ;  /* 0x00000062066c7216 */ /* 0x140fe40000000007 */
[----:B------:R-:W-:Y:S02]  /*1cc0*/  PRMT R23, R6, R21, R7 ;  /* 0x0000001506177216 */ /* 0x000fe40000000007 */
[----:B------:R-:W-:Y:S02]  /*1cd0*/  PRMT R22, R4, R14, R5 ;  /* 0x0000000e04167216 */ /* 0x000fe40000000005 */
[----:B------:R-:W-:Y:S02]  /*1ce0*/  PRMT R98, R10, R98, R13 ;  /* 0x000000620a627216 */ /* 0x000fe4000000000d */
[----:B------:R-:W-:-:S02]  /*1cf0*/  PRMT R110, R4, R107, R5 ;  /* 0x0000006b046e7216 */ /* 0x000fc40000000005 */
[----:B------:R-:W-:Y:S02]  /*1d00*/  PRMT R21, R10, R21, R13 ;  /* 0x000000150a157216 */ /* 0x000fe4000000000d */
[C-C-:B------:R-:W-:Y:S02]  /*1d10*/  PRMT R14, R12.reuse, R14, R15.reuse ;  /* 0x0000000e0c0e7216 */ /* 0x140fe4000000000f */
[----:B------:R-:W-:Y:S02]  /*1d20*/  PRMT R107, R12, R107, R15 ;  /* 0x0000006b0c6b7216 */ /* 0x000fe4000000000f */
[----:B------:R-:W-:Y:S02]  /*1d30*/  PRMT R98, R98, R99, R108 ;  /* 0x0000006362627216 */ /* 0x000fe4000000006c */
[----:B------:R-:W-:Y:S02]  /*1d40*/  PRMT R96, R21, R96, R23 ;  /* 0x0000006015607216 */ /* 0x000fe40000000017 */
[----:B------:R-:W-:-:S02]  /*1d50*/  PRMT R97, R14, R97, R22 ;  /* 0x000000610e617216 */ /* 0x000fc40000000016 */
[----:B------:R-:W-:-:S04]  /*1d60*/  PRMT R99, R107, R109, R110 ;  /* 0x0000006d6b637216 */ /* 0x000fc8000000006e */
[----:B------:R-:W-:-:S06]  /*1d70*/  WARPGROUP.ARRIVE ;  /* 0x00000000000079c5 */ /* 0x000fcc0000000000 */
[----:B------:R-:W-:Y:S01]  /*1d80*/  QGMMA.64x128x32.F32.E4M3.E4M3 R24, R96, gdesc[UR4], R24, gsb0 ;  /* 0x01e0000460187df3 */ /* 0x000fe20008000818 */
[----:B------:R-:W-:Y:S01]  /*1d90*/  UIADD3 UR6, UR8, 0x4, URZ ;  /* 0x0000000408067890 */ /* 0x000fe2000fffe03f */
[----:B------:R-:W-:Y:S01]  /*1da0*/  UMOV UR7, 0x40000040 ;  /* 0x4000004000077882 */ /* 0x000fe20000000000 */
[----:B------:R-:W-:Y:S02]  /*1db0*/  WARPGROUP.DEPBAR.LE gsb0, 0x0 ;  /* 0x00008000000079c5 */ /* 0x000fe40000010000 */
[----:B------:R-:W1:Y:S02]  /*1dc0*/  LDS.64 R22, [R0+UR51+0x1000] ;  /* 0x0010003300167984 */ /* 0x000e640008000a00 */
[C-C-:B-1----:R-:W-:Y:S02]  /*1dd0*/  LOP3.LUT R14, R22.reuse, 0x88888888, R11.reuse, 0xea, !PT ;  /* 0x88888888160e7812 */ /* 0x142fe400078eea0b */
[----:B------:R-:W-:Y:S02]  /*1de0*/  LOP3.LUT R22, R22, 0x77777777, RZ, 0xc0, !PT ;  /* 0x7777777716167812 */ /* 0x000fe400078ec0ff */
[----:B------:R-:W-:-:S02]  /*1df0*/  LOP3.LUT R21, R23, 0x88888888, R11, 0xea, !PT ;  /* 0x8888888817157812 */ /* 0x000fc400078eea0b */
[----:B------:R-:W-:Y:S02]  /*1e00*/  LOP3.LUT R23, R23, 0x77777777, RZ, 0xc0, !PT ;  /* 0x7777777717177812 */ /* 0x000fe400078ec0ff */
[--C-:B------:R-:W-:Y:S02]  /*1e10*/  SHF.R.U32.HI R96, RZ, 0x1, R14.reuse ;  /* 0x00000001ff607819 */ /* 0x100fe4000001160e */
[----:B------:R-:W-:Y:S02]  /*1e20*/  SHF.R.U32.HI R97, RZ, 0x11, R14 ;  /* 0x00000011ff617819 */ /* 0x000fe4000001160e */
[----:B------:R-:W-:Y:S02]  /*1e30*/  SHF.R.U32.HI R14, RZ, 0x10, R22 ;  /* 0x00000010ff0e7819 */ /* 0x000fe40000011616 */
[----:B------:R-:W-:Y:S02]  /*1e40*/  SHF.R.U32.HI R107, RZ, 0x10, R23 ;  /* 0x00000010ff6b7819 */ /* 0x000fe40000011617 */
[----:B------:R-:W-:-:S02]  /*1e50*/  PRMT R98, R4, R14, R5 ;  /* 0x0000000e04627216 */ /* 0x000fc40000000005 */
[--C-:B------:R-:W-:Y:S02]  /*1e60*/  SHF.R.U32.HI R99, RZ, 0x1, R21.reuse ;  /* 0x00000001ff637819 */ /* 0x100fe40000011615 */
[----:B------:R-:W-:Y:S02]  /*1e70*/  SHF.R.U32.HI R109, RZ, 0x11, R21 ;  /* 0x00000011ff6d7819 */ /* 0x000fe40000011615 */
[-C--:B------:R-:W-:Y:S02]  /*1e80*/  PRMT R108, R6, R23.reuse, R7 ;  /* 0x00000017066c7216 */ /* 0x080fe40000000007 */
[----:B------:R-:W-:Y:S02]  /*1e90*/  PRMT R14, R12, R14, R15 ;  /* 0x0000000e0c0e7216 */ /* 0x000fe4000000000f */
[----:B------:R-:W-:Y:S02]  /*1ea0*/  PRMT R21, R6, R22, R7 ;  /* 0x0000001606157216 */ /* 0x000fe40000000007 */
[----:B------:R-:W-:-:S02]  /*1eb0*/  PRMT R23, R10, R23, R13 ;  /* 0x000000170a177216 */ /* 0x000fc4000000000d */
[-C--:B------:R-:W-:Y:S02]  /*1ec0*/  PRMT R110, R4, R107.reuse, R5 ;  /* 0x0000006b046e7216 */ /* 0x080fe40000000005 */
[----:B------:R-:W-:Y:S02]  /*1ed0*/  PRMT R22, R10, R22, R13 ;  /* 0x000000160a167216 */ /* 0x000fe4000000000d */
        /* <DEDUP_REMOVED lines=8> */
[----:B------:R-:W-:Y:S02]  /*1f60*/  UMOV UR7, 0x40000040 ;  /* 0x4000004000077882 */ /* 0x000fe40000000000 */
[----:B------:R-:W-:Y:S02]  /*1f70*/  ULDC UR8, c[0x0][0x28c] ;  /* 0x0000a30000087ab9 */ /* 0x000fe40000000800 */
[----:B------:R-:W-:-:S06]  /*1f80*/  UISETP.GE.AND UP0, UPT, UR8, 0x81, UPT ;  /* 0x000000810800788c */ /* 0x000fcc000bf06270 */
[----:B------:R-:W-:Y:S01]  /*1f90*/  PLOP3.LUT P2, PT, PT, PT, UP0, 0x80, 0x0 ;  /* 0x000000000000781c */ /* 0x000fe20003f4f008 */
[----:B------:R-:W-:Y:S02]  /*1fa0*/  WARPGROUP.DEPBAR.LE gsb0, 0x0 ;  /* 0x00008000000079c5 */ /* 0x000fe40000010000 */
[----:B------:R-:W1:Y:S02]  /*1fb0*/  LDS.64 R22, [R0+UR51+0x1800] ;  /* 0x0018003300167984 */ /* 0x000e640008000a00 */
[C-C-:B-1----:R-:W-:Y:S02]  /*1fc0*/  LOP3.LUT R14, R22.reuse, 0x88888888, R11.reuse, 0xea, !PT ;  /* 0x88888888160e7812 */ /* 0x142fe400078eea0b */
[C---:B------:R-:W-:Y:S02]  /*1fd0*/  LOP3.LUT R21, R23.reuse, 0x88888888, R11, 0xea, !PT ;  /* 0x8888888817157812 */ /* 0x040fe400078eea0b */
[----:B------:R-:W-:Y:S02]  /*1fe0*/  LOP3.LUT R22, R22, 0x77777777, RZ, 0xc0, !PT ;  /* 0x7777777716167812 */ /* 0x000fe400078ec0ff */
[----:B------:R-:W-:-:S02]  /*1ff0*/  LOP3.LUT R23, R23, 0x77777777, RZ, 0xc0, !PT ;  /* 0x7777777717177812 */ /* 0x000fc400078ec0ff */
[--C-:B------:R-:W-:Y:S02]  /*2000*/  SHF.R.U32.HI R96, RZ, 0x1, R14.reuse ;  /* 0x00000001ff607819 */ /* 0x100fe4000001160e */
[----:B------:R-:W-:Y:S02]  /*2010*/  SHF.R.U32.HI R97, RZ, 0x11, R14 ;  /* 0x00000011ff617819 */ /* 0x000fe4000001160e */
[----:B------:R-:W-:Y:S02]  /*2020*/  SHF.R.U32.HI R14, RZ, 0x10, R22 ;  /* 0x00000010ff0e7819 */ /* 0x000fe40000011616 */
[----:B------:R-:W-:Y:S02]  /*2030*/  SHF.R.U32.HI R107, RZ, 0x10, R23 ;  /* 0x00000010ff6b7819 */ /* 0x000fe40000011617 */
[--C-:B------:R-:W-:Y:S02]  /*2040*/  SHF.R.U32.HI R98, RZ, 0x1, R21.reuse ;  /* 0x00000001ff627819 */ /* 0x100fe40000011615 */
[----:B------:R-:W-:-:S02]  /*2050*/  SHF.R.U32.HI R108, RZ, 0x11, R21 ;  /* 0x00000011ff6c7819 */ /* 0x000fc40000011615 */
[CCC-:B------:R-:W-:Y:S02]  /*2060*/  PRMT R99, R6.reuse, R23.reuse, R7.reuse ;  /* 0x0000001706637216 */ /* 0x1c0fe40000000007 */
[----:B------:R-:W-:Y:S02]  /*2070*/  PRMT R21, R6, R22, R7 ;  /* 0x0000001606157216 */ /* 0x000fe40000000007 */
[----:B------:R-:W-:Y:S02]  /*2080*/  PRMT R0, R4, R14, R5 ;  /* 0x0000000e04007216 */ /* 0x000fe40000000005 */
[----:B------:R-:W-:Y:S02]  /*2090*/  PRMT R23, R10, R23, R13 ;  /* 0x000000170a177216 */ /* 0x000fe4000000000d */
[----:B------:R-:W-:Y:S02]  /*20a0*/  PRMT R109, R4, R107, R5 ;  /* 0x0000006b046d7216 */ /* 0x000fe40000000005 */
[----:B------:R-:W-:-:S02]  /*20b0*/  PRMT R22, R10, R22, R13 ;  /* 0x000000160a167216 */ /* 0x000fc4000000000d */
[C-C-:B------:R-:W-:Y:S02]  /*20c0*/  PRMT R14, R12.reuse, R14, R15.reuse ;  /* 0x0000000e0c0e7216 */ /* 0x140fe4000000000f */
[----:B------:R-:W-:Y:S02]  /*20d0*/  PRMT R107, R12, R107, R15 ;  /* 0x0000006b0c6b7216 */ /* 0x000fe4000000000f */
[----:B------:R-:W-:Y:S02]  /*20e0*/  PRMT R98, R23, R98, R99 ;  /* 0x0000006217627216 */ /* 0x000fe40000000063 */
[----:B------:R-:W-:Y:S02]  /*20f0*/  PRMT R96, R22, R96, R21 ;  /* 0x0000006016607216 */ /* 0x000fe40000000015 */
[----:B------:R-:W-:Y:S01]  /*2100*/  PRMT R97, R14, R97, R0 ;  /* 0x000000610e617216 */ /* 0x000fe20000000000 */
[----:B------:R-:W-:Y:S01]  /*2110*/  IMAD.MOV.U32 R0, RZ, RZ, R10 ;  /* 0x000000ffff007224 */ /* 0x000fe200078e000a */
[----:B------:R-:W-:Y:S01]  /*2120*/  PRMT R99, R107, R108, R109 ;  /* 0x0000006c6b637216 */ /* 0x000fe2000000006d */
[----:B------:R-:W-:-:S03]  /*2130*/  IMAD.MOV.U32 R10, RZ, RZ, R12 ;  /* 0x000000ffff0a7224 */ /* 0x000fc600078e000c */
[----:B------:R-:W-:-:S06]  /*2140*/  WARPGROUP.ARRIVE ;  /* 0x00000000000079c5 */ /* 0x000fcc0000000000 */
[----:B------:R-:W-:Y:S03]  /*2150*/  QGMMA.64x128x32.F32.E4M3.E4M3 R24, R96, gdesc[UR4], R24, gsb0 ;  /* 0x01e0000460187df3 */ /* 0x000fe60008000818 */
[----:B------:R-:W-:Y:S02]  /*2160*/  WARPGROUP.DEPBAR.LE gsb0, 0x0 ;  /* 0x00008000000079c5 */ /* 0x000fe40000010000 */
[----:B--2---:R-:W-:Y:S05]  /*2170*/  @!P2 BRA `(.L_x_329) ;  /* 0x0000000000c4a947 */ /* 0x004fea0003800000 */
[----:B------:R-:W-:Y:S05]  /*2180*/  @!P0 BRA `(.L_x_330) ;  /* 0x0000000000048947 */ /* 0x000fea0003800000 */
[----:B------:R-:W-:Y:S01]  /*2190*/  BPT.TRAP 0x1 ;  /* 0x000000040000795c */ /* 0x000fe20000300000 */
.L_x_330:
[----:B------:R-:W-:Y:S05]  /*21a0*/  @P1 BRA `(.L_x_331) ;  /* 0x00000000000c1947 */ /* 0x000fea0003800000 */
[----:B------:R-:W-:-:S09]  /*21b0*/  ULEA UR6, UR5, UR51, 0x3 ;  /* 0x0000003305067291 */ /* 0x000fd2000f8e183f */
[----:B------:R-:W1:Y:S02]  /*21c0*/  SYNCS.PHASECHK.TRANS64.TRYWAIT P1, [UR6], R114 ;  /* 0x00000072ff0075a7 */ /* 0x000e640008020146 */
[----:B-1----:R-:W-:Y:S05]  /*21d0*/  @!P1 BRA `(.L_x_332) ;  /* 0x0000007400049947 */ /* 0x002fea0003800000 */
.L_x_331:
[----:B------:R-:W-:Y:S02]  /*21e0*/  USHF.L.U32 UR6, UR5, 0xe, URZ ;  /* 0x0000000e05067899 */ /* 0x000fe4000800063f */
[----:B------:R-:W-:Y:S02]  /*21f0*/  IMAD.U32 R10, RZ, RZ, UR5 ;  /* 0x00000005ff0a7e24 */ /* 0x000fe4000f8e00ff */
[----:B------:R-:W-:Y:S02]  /*2200*/  USHF.R.S32.HI UR7, URZ, 0x1f, UR6 ;  /* 0x0000001f3f077899 */ /* 0x000fe40008011406 */
[----:B------:R-:W-:Y:S02]  /*2210*/  IMAD.U32 R10, R10, 0x80, R91 ;  /* 0x000000800a0a7824 */ /* 0x000fe400078e005b */
[----:B------:R-:W-:Y:S02]  /*2220*/  USHF.R.U64 UR7, UR6, 0x1, UR7 ;  /* 0x0000000106077899 */ /* 0x000fe40008001207 */
[----:B------:R-:W-:Y:S01]  /*2230*/  UIADD3 UR6, UR6, 0x1000, URZ ;  /* 0x0000100006067890 */ /* 0x000fe2000fffe03f */
[----:B------:R-:W-:-:S03]  /*2240*/  LEA R10, R10, UR51, 0x3 ;  /* 0x000000330a0a7c11 */ /* 0x000fc6000f8e18ff */
[----:B-1----:R-:W-:Y:S01]  /*2250*/  IMAD.U32 R5, RZ, RZ, UR7 ;  /* 0x00000007ff057e24 */ /* 0x002fe2000f8e00ff */
[----:B------:R-:W-:Y:S01]  /*2260*/  USHF.R.S32.HI UR7, URZ, 0x1f, UR6 ;  /* 0x0000001f3f077899 */ /* 0x000fe20008011406 */
[----:B------:R-:W1:Y:S03]  /*2270*/  LDS.64 R6, [R10+0x32800] ;  /* 0x032800000a067984 */ /* 0x000e660000000a00 */
[----:B------:R-:W-:Y:S01]  /*2280*/  IADD3 R0, R5, UR51, R106 ;  /* 0x0000003305007c10 */ /* 0x000fe2000fffe06a */
[----:B------:R-:W-:Y:S01]  /*2290*/  USHF.R.U64 UR7, UR6, 0x1, UR7 ;  /* 0x0000000106077899 */ /* 0x000fe20008001207 */
[----:B------:R-:W2:Y:S04]  /*22a0*/  LDS.64 R4, [R10+0x32840] ;  /* 0x032840000a047984 */ /* 0x000ea80000000a00 */
[----:B------:R1:W3:Y:S01]  /*22b0*/  LDS.64 R12, [R0] ;  /* 0x00000000000c7984 */ /* 0x0002e20000000a00 */
[----:B------:R-:W-:-:S05]  /*22c0*/  IMAD.U32 R9, RZ, RZ, UR7 ;  /* 0x00000007ff097e24 */ /* 0x000fca000f8e00ff */
[----:B------:R-:W-:-:S06]  /*22d0*/  IADD3 R8, R9, UR51, R106 ;  /* 0x0000003309087c10 */ /* 0x000fcc000fffe06a */
[----:B------:R-:W4:Y:S01]  /*22e0*/  LDS.64 R8, [R8] ;  /* 0x0000000008087984 */ /* 0x000f220000000a00 */
[--C-:B-1----:R-:W-:Y:S02]  /*22f0*/  LOP3.LUT R0, R6, 0xffffff00, R115.reuse, 0x6a, !PT ;  /* 0xffffff0006007812 */ /* 0x102fe400078e6a73 */
[----:B--2---:R-:W-:Y:S02]  /*2300*/  LOP3.LUT R10, R4, 0xffffff00, R115, 0x6a, !PT ;  /* 0xffffff00040a7812 */ /* 0x004fe400078e6a73 */
[----:B------:R-:W-:Y:S02]  /*2310*/  LOP3.LUT R15, R5, 0x80808080, RZ, 0x3c, !PT ;  /* 0x80808080050f7812 */ /* 0x000fe400078e3cff */
[C---:B---3--:R-:W-:Y:S02]  /*2320*/  LOP3.LUT R14, R12.reuse, 0x88888888, R11, 0xea, !PT ;  /* 0x888888880c0e7812 */ /* 0x048fe400078eea0b */
[----:B------:R-:W-:Y:S02]  /*2330*/  LOP3.LUT R12, R12, 0x77777777, RZ, 0xc0, !PT ;  /* 0x777777770c0c7812 */ /* 0x000fe400078ec0ff */
[----:B------:R-:W-:-:S02]  /*2340*/  LOP3.LUT R22, R13, 0x77777777, RZ, 0xc0, !PT ;  /* 0x777777770d167812 */ /* 0x000fc400078ec0ff */
[----:B------:R-:W-:Y:S02]  /*2350*/  LOP3.LUT R21, R13, 0x88888888, R11, 0xea, !PT ;  /* 0x888888880d157812 */ /* 0x000fe400078eea0b */
[----:B------:R-:W-:Y:S02]  /*2360*/  LOP3.LUT R13, R7, 0x80808080, RZ, 0x3c, !PT ;  /* 0x80808080070d7812 */ /* 0x000fe400078e3cff */
[--C-:B------:R-:W-:Y:S02]  /*2370*/  SHF.R.U32.HI R92, RZ, 0x1, R14.reuse ;  /* 0x00000001ff5c7819 */ /* 0x100fe4000001160e */
[----:B------:R-:W-:Y:S02]  /*2380*/  SHF.R.U32.HI R93, RZ, 0x11, R14 ;  /* 0x00000011ff5d7819 */ /* 0x000fe4000001160e */
[----:B------:R-:W-:Y:S02]  /*2390*/  SHF.R.U32.HI R14, RZ, 0x10, R12 ;  /* 0x00000010ff0e7819 */ /* 0x000fe4000001160c */
[----:B------:R-:W-:-:S02]  /*23a0*/  SHF.R.U32.HI R96, RZ, 0x10, R22 ;  /* 0x00000010ff607819 */ /* 0x000fc40000011616 */
[--C-:B------:R-:W-:Y:S02]  /*23b0*/  SHF.R.U32.HI R94, RZ, 0x1, R21.reuse ;  /* 0x00000001ff5e7819 */ /* 0x100fe40000011615 */
[----:B------:R-:W-:Y:S02]  /*23c0*/  SHF.R.U32.HI R97, RZ, 0x11, R21 ;  /* 0x00000011ff617819 */ /* 0x000fe40000011615 */
[-C--:B------:R-:W-:Y:S02]  /*23d0*/  PRMT R23, R6, R22.reuse, R7 ;  /* 0x0000001606177216 */ /* 0x080fe40000000007 */
[----:B------:R-:W-:Y:S02]  /*23e0*/  PRMT R95, R0, R22, R13 ;  /* 0x00000016005f7216 */ /* 0x000fe4000000000d */
[----:B------:R-:W-:Y:S02]  /*23f0*/  PRMT R21, R6, R12, R7 ;  /* 0x0000000c06157216 */ /* 0x000fe40000000007 */
[----:B------:R-:W-:-:S02]  /*2400*/  PRMT R22, R4, R14, R5 ;  /* 0x0000000e04167216 */ /* 0x000fc40000000005 */
[----:B------:R-:W-:Y:S02]  /*2410*/  PRMT R98, R4, R96, R5 ;  /* 0x0000006004627216 */ /* 0x000fe40000000005 */
[----:B------:R-:W-:Y:S02]  /*2420*/  PRMT R12, R0, R12, R13 ;  /* 0x0000000c000c7216 */ /* 0x000fe4000000000d */
[C-C-:B------:R-:W-:Y:S02]  /*2430*/  PRMT R14, R10.reuse, R14, R15.reuse ;  /* 0x0000000e0a0e7216 */ /* 0x140fe4000000000f */
[----:B------:R-:W-:Y:S02]  /*2440*/  PRMT R96, R10, R96, R15 ;  /* 0x000000600a607216 */ /* 0x000fe4000000000f */
[----:B------:R-:W-:Y:S02]  /*2450*/  PRMT R94, R95, R94, R23 ;  /* 0x0000005e5f5e7216 */ /* 0x000fe40000000017 */
[----:B------:R-:W-:-:S02]  /*2460*/  PRMT R92, R12, R92, R21 ;  /* 0x0000005c0c5c7216 */ /* 0x000fc40000000015 */
[----:B------:R-:W-:Y:S02]  /*2470*/  PRMT R93, R14, R93, R22 ;  /* 0x0000005d0e5d7216 */ /* 0x000fe40000000016 */
[----:B----4-:R-:W-:-:S07]  /*2480*/  PRMT R95, R96, R97, R98 ;  /* 0x00000061605f7216 */ /* 0x010fce0000000062 */
.L_x_329:
[----:B------:R-:W-:-:S13]  /*2490*/  ISETP.NE.AND P1, PT, RZ, UR49, PT ;  /* 0x00000031ff007c0c */ /* 0x000fda000bf25270 */
[----:B------:R-:W-:Y:S05]  /*24a0*/  @!P1 BRA `(.L_x_333) ;  /* 0x0000001000909947 */ /* 0x000fea0003800000 */
[----:B------:R-:W-:-:S06]  /*24b0*/  UISETP.GT.AND UP0, UPT, UR8, 0x100, UPT ;  /* 0x000001000800788c */ /* 0x000fcc000bf04270 */
[----:B------:R-:W-:-:S05]  /*24c0*/  PLOP3.LUT P1, PT, PT, PT, UP0, 0x80, 0x0 ;  /* 0x000000000000781c */ /* 0x000fca0003f2f008 */
[----:B------:R-:W-:Y:S01]  /*24d0*/  @!UP0 USHF.L.U32 UR9, UR5, 0xe, URZ ;  /* 0x0000000e05098899 */ /* 0x000fe2000800063f */
[----:B------:R-:W-:-:S07]  /*24e0*/  @!UP0 UMOV UR8, UR52 ;  /* 0x0000003400088c82 */ /* 0x000fce0008000000 */
[----:B------:R-:W-:Y:S05]  /*24f0*/  @!P1 BRA `(.L_x_334) ;  /* 0x0000000800cc9947 */ /* 0x000fea0003800000 */
[----:B------:R-:W-:Y:S01]  /*2500*/  IMAD.U32 R12, RZ, RZ, UR49 ;  /* 0x00000031ff0c7e24 */ /* 0x000fe2000f8e00ff */
[----:B------:R-:W-:Y:S01]  /*2510*/  UMOV UR9, UR5 ;  /* 0x0000000500097c82 */ /* 0x000fe20008000000 */
[----:B------:R-:W-:-:S05]  /*2520*/  UMOV UR8, UR52 ;  /* 0x0000003400087c82 */ /* 0x000fca0008000000 */
.L_x_341:
[----:B------:R-:W-:Y:S01]  /*2530*/  ULEA UR10, UR9, UR4, 0xa ;  /* 0x00000004090a7291 */ /* 0x000fe2000f8e503f */
[----:B------:R-:W-:Y:S01]  /*2540*/  WARPGROUP.ARRIVE ;  /* 0x00000000000079c5 */ /* 0x000fe20000000000 */
[----:B------:R-:W-:Y:S01]  /*2550*/  UMOV UR7, 0x40000040 ;  /* 0x4000004000077882 */ /* 0x000fe20000000000 */
[----:B------:R-:W-:-:S04]  /*2560*/  UIADD3 UR5, UR9, 0x1, URZ ;  /* 0x0000000109057890 */ /* 0x000fc8000fffe03f */
[----:B------:R-:W-:Y:S01]  /*2570*/  UMOV UR6, UR10 ;  /* 0x0000000a00067c82 */ /* 0x000fe20008000000 */
[----:B------:R-:W-:-:S04]  /*2580*/  UISETP.NE.AND UP0, UPT, UR5, 0x7, UPT ;  /* 0x000000070500788c */ /* 0x000fc8000bf05270 */
[----:B------:R-:W-:Y:S01]  /*2590*/  QGMMA.64x128x32.F32.E4M3.E4M3 R24, R92, gdesc[UR4], R24, gsb0 ;  /* 0x01e000045c187df3 */ /* 0x000fe20008000818 */
[----:B------:R-:W-:Y:S02]  /*25a0*/  USEL UR6, URZ, 0x1, UP0 ;  /* 0x000000013f067887 */ /* 0x000fe40008000000 */
[----:B------:R-:W-:-:S04]  /*25b0*/  USEL UR5, UR5, URZ, UP0 ;  /* 0x0000003f05057287 */ /* 0x000fc80008000000 */
[----:B------:R-:W-:Y:S01]  /*25c0*/  LOP3.LUT R113, R113, UR6, RZ, 0x3c, !PT ;  /* 0x0000000671717c12 */ /* 0x000fe2000f8e3cff */
[----:B------:R-:W-:Y:S02]  /*25d0*/  WARPGROUP.DEPBAR.LE gsb0, 0x0 ;  /* 0x00008000000079c5 */ /* 0x000fe40000010000 */
[----:B------:R-:W-:Y:S05]  /*25e0*/  @!P0 BRA `(.L_x_335) ;  /* 0x0000000000048947 */ /* 0x000fea0003800000 */
[----:B------:R-:W-:Y:S01]  /*25f0*/  BPT.TRAP 0x1 ;  /* 0x000000040000795c */ /* 0x000fe20000300000 */
.L_x_335:
[C---:B------:R-:W-:Y:S01]  /*2600*/  LOP3.LUT R14, R8.reuse, 0x88888888, R11, 0xea, !PT ;  /* 0x88888888080e7812 */ /* 0x040fe200078eea0b */
[----:B------:R-:W-:Y:S01]  /*2610*/  ULEA UR11, UR5, UR51, 0x3 ;  /* 0x00000033050b7291 */ /* 0x000fe2000f8e183f */
[----:B------:R-:W-:Y:S01]  /*2620*/  LOP3.LUT R8, R8, 0x77777777, RZ, 0xc0, !PT ;  /* 0x7777777708087812 */ /* 0x000fe200078ec0ff */
[----:B------:R-:W-:Y:S01]  /*2630*/  UIADD3 UR6, UR10, 0x2, URZ ;  /* 0x000000020a067890 */ /* 0x000fe2000fffe03f */
[----:B------:R-:W-:Y:S01]  /*2640*/  SHF.R.U32.HI R96, RZ, 0x1, R14 ;  /* 0x00000001ff607819 */ /* 0x000fe2000001160e */
[----:B------:R-:W-:Y:S01]  /*2650*/  UMOV UR7, 0x40000040 ;  /* 0x4000004000077882 */ /* 0x000fe20000000000 */
[-C--:B------:R-:W-:Y:S01]  /*2660*/  PRMT R21, R6, R8.reuse, R7 ;  /* 0x0000000806157216 */ /* 0x080fe20000000007 */
[----:B------:R-:W-:Y:S01]  /*2670*/  USHF.L.U32 UR9, UR9, 0xe, URZ ;  /* 0x0000000e09097899 */ /* 0x000fe2000800063f */
[----:B------:R-:W-:Y:S02]  /*2680*/  PRMT R22, R0, R8, R13 ;  /* 0x0000000800167216 */ /* 0x000fe4000000000d */
[----:B------:R-:W-:-:S02]  /*2690*/  LOP3.LUT R23, R9, 0x88888888, R11, 0xea, !PT ;  /* 0x8888888809177812 */ /* 0x000fc400078eea0b */
[----:B------:R-:W-:Y:S02]  /*26a0*/  LOP3.LUT R9, R9, 0x77777777, RZ, 0xc0, !PT ;  /* 0x7777777709097812 */ /* 0x000fe400078ec0ff */
[----:B------:R-:W-:Y:S02]  /*26b0*/  PRMT R96, R22, R96, R21 ;  /* 0x0000006016607216 */ /* 0x000fe40000000015 */
[-C--:B------:R-:W-:Y:S02]  /*26c0*/  PRMT R21, R6, R9.reuse, R7 ;  /* 0x0000000906157216 */ /* 0x080fe40000000007 */
[----:B------:R-:W-:Y:S02]  /*26d0*/  PRMT R22, R0, R9, R13 ;  /* 0x0000000900167216 */ /* 0x000fe4000000000d */
[----:B------:R-:W-:Y:S02]  /*26e0*/  SHF.R.U32.HI R8, RZ, 0x10, R8 ;  /* 0x00000010ff087819 */ /* 0x000fe40000011608 */
[----:B------:R-:W-:-:S02]  /*26f0*/  SHF.R.U32.HI R9, RZ, 0x10, R9 ;  /* 0x00000010ff097819 */ /* 0x000fc40000011609 */
[----:B------:R-:W-:Y:S02]  /*2700*/  SHF.R.U32.HI R98, RZ, 0x1, R23 ;  /* 0x00000001ff627819 */ /* 0x000fe40000011617 */
[CCC-:B------:R-:W-:Y:S02]  /*2710*/  PRMT R97, R4.reuse, R8.reuse, R5.reuse ;  /* 0x0000000804617216 */ /* 0x1c0fe40000000005 */
[----:B------:R-:W-:Y:S02]  /*2720*/  PRMT R92, R4, R9, R5 ;  /* 0x00000009045c7216 */ /* 0x000fe40000000005 */
[----:B------:R-:W-:Y:S02]  /*2730*/  SHF.R.U32.HI R14, RZ, 0x11, R14 ;  /* 0x00000011ff0e7819 */ /* 0x000fe4000001160e */
[----:B------:R-:W-:Y:S02]  /*2740*/  SHF.R.U32.HI R23, RZ, 0x11, R23 ;  /* 0x00000011ff177819 */ /* 0x000fe40000011617 */
[----:B------:R-:W-:-:S02]  /*2750*/  PRMT R8, R10, R8, R15 ;  /* 0x000000080a087216 */ /* 0x000fc4000000000f */
[----:B------:R-:W-:Y:S02]  /*2760*/  PRMT R9, R10, R9, R15 ;  /* 0x000000090a097216 */ /* 0x000fe4000000000f */
[----:B------:R-:W-:Y:S02]  /*2770*/  SHF.L.U32 R95, R113, 0x1f, RZ ;  /* 0x0000001f715f7819 */ /* 0x000fe400000006ff */
[----:B------:R-:W-:Y:S02]  /*2780*/  PRMT R98, R22, R98, R21 ;  /* 0x0000006216627216 */ /* 0x000fe40000000015 */
[----:B------:R-:W-:Y:S01]  /*2790*/  PRMT R97, R8, R14, R97 ;  /* 0x0000000e08617216 */ /* 0x000fe20000000061 */
[----:B------:R1:W2:Y:S01]  /*27a0*/  SYNCS.PHASECHK.TRANS64.TRYWAIT P1, [UR11], R95 ;  /* 0x0000005fff0075a7 */ /* 0x0002a2000802014b */
[----:B------:R-:W-:-:S04]  /*27b0*/  PRMT R99, R9, R23, R92 ;  /* 0x0000001709637216 */ /* 0x000fc8000000005c */
[----:B------:R-:W-:-:S06]  /*27c0*/  WARPGROUP.ARRIVE ;  /* 0x00000000000079c5 */ /* 0x000fcc0000000000 */
[----:B------:R-:W-:Y:S01]  /*27d0*/  QGMMA.64x128x32.F32.E4M3.E4M3 R24, R96, gdesc[UR4], R24, gsb0 ;  /* 0x01e0000460187df3 */ /* 0x000fe20008000818 */
[----:B------:R-:W-:Y:S02]  /*27e0*/  UIADD3 UR6, UR9, 0x2000, URZ ;  /* 0x0000200009067890 */ /* 0x000fe4000fffe03f */
[----:B------:R-:W-:Y:S02]  /*27f0*/  UIADD3 UR9, UR9, 0x3000, URZ ;  /* 0x0000300009097890 */ /* 0x000fe4000fffe03f */
[----:B------:R-:W-:-:S04]  /*2800*/  USHF.R.S32.HI UR7, URZ, 0x1f, UR6 ;  /* 0x0000001f3f077899 */ /* 0x000fc80008011406 */
[----:B------:R-:W-:Y:S02]  /*2810*/  USHF.R.U64 UR7, UR6, 0x1, UR7 ;  /* 0x0000000106077899 */ /* 0x000fe40008001207 */
[----:B------:R-:W-:-:S04]  /*2820*/  UIADD3 UR6, UR10, 0x4, URZ ;  /* 0x000000040a067890 */ /* 0x000fc8000fffe03f */
[----:B------:R-:W-:Y:S01]  /*2830*/  IMAD.U32 R9, RZ, RZ, UR7 ;  /* 0x00000007ff097e24 */ /* 0x000fe2000f8e00ff */
[----:B------:R-:W-:-:S04]  /*2840*/  UMOV UR7, 0x40000040 ;  /* 0x4000004000077882 */ /* 0x000fc80000000000 */
[----:B------:R-:W-:Y:S01]  /*2850*/  IADD3 R8, R9, UR51, R106 ;  /* 0x0000003309087c10 */ /* 0x000fe2000fffe06a */
[----:B------:R-:W-:-:S05]  /*2860*/  WARPGROUP.DEPBAR.LE gsb0, 0x0 ;  /* 0x00008000000079c5 */ /* 0x000fca0000010000 */
[----:B------:R-:W3:Y:S02]  /*2870*/  LDS.64 R8, [R8] ;  /* 0x0000000008087984 */ /* 0x000ee40000000a00 */
[C---:B---3--:R-:W-:Y:S02]  /*2880*/  LOP3.LUT R21, R8.reuse, 0x77777777, RZ, 0xc0, !PT ;  /* 0x7777777708157812 */ /* 0x048fe400078ec0ff */
[C---:B------:R-:W-:Y:S02]  /*2890*/  LOP3.LUT R92, R9.reuse, 0x77777777, RZ, 0xc0, !PT ;  /* 0x77777777095c7812 */ /* 0x040fe400078ec0ff */
[--C-:B------:R-:W-:Y:S02]  /*28a0*/  LOP3.LUT R14, R8, 0x88888888, R11.reuse, 0xea, !PT ;  /* 0x88888888080e7812 */ /* 0x100fe400078eea0b */
[----:B------:R-:W-:Y:S02]  /*28b0*/  LOP3.LUT R23, R9, 0x88888888, R11, 0xea, !PT ;  /* 0x8888888809177812 */ /* 0x000fe400078eea0b */
[----:B------:R-:W-:-:S02]  /*28c0*/  PRMT R9, R6, R21, R7 ;  /* 0x0000001506097216 */ /* 0x000fc40000000007 */
[----:B------:R-:W-:Y:S02]  /*28d0*/  PRMT R22, R0, R21, R13 ;  /* 0x0000001500167216 */ /* 0x000fe4000000000d */
[-C--:B------:R-:W-:Y:S02]  /*28e0*/  PRMT R93, R6, R92.reuse, R7 ;  /* 0x0000005c065d7216 */ /* 0x080fe40000000007 */
[----:B------:R-:W-:Y:S02]  /*28f0*/  PRMT R8, R0, R92, R13 ;  /* 0x0000005c00087216 */ /* 0x000fe4000000000d */
[----:B------:R-:W-:Y:S02]  /*2900*/  SHF.R.U32.HI R21, RZ, 0x10, R21 ;  /* 0x00000010ff157819 */ /* 0x000fe40000011615 */
        /* <DEDUP_REMOVED lines=9> */
[----:B------:R-:W-:Y:S02]  /*29a0*/  PRMT R96, R22, R96, R9 ;  /* 0x0000006016607216 */ /* 0x000fe40000000009 */
[----:B------:R-:W-:Y:S02]  /*29b0*/  PRMT R98, R8, R98, R93 ;  /* 0x0000006208627216 */ /* 0x000fe4000000005d */
[----:B------:R-:W-:Y:S02]  /*29c0*/  PRMT R97, R21, R14, R97 ;  /* 0x0000000e15617216 */ /* 0x000fe40000000061 */
[----:B------:R-:W-:-:S04]  /*29d0*/  PRMT R99, R92, R23, R94 ;  /* 0x000000175c637216 */ /* 0x000fc8000000005e */
[----:B------:R-:W-:-:S06]  /*29e0*/  WARPGROUP.ARRIVE ;  /* 0x00000000000079c5 */ /* 0x000fcc0000000000 */
[----:B------:R-:W-:Y:S01]  /*29f0*/  QGMMA.64x128x32.F32.E4M3.E4M3 R24, R96, gdesc[UR4], R24, gsb0 ;  /* 0x01e0000460187df3 */ /* 0x000fe20008000818 */
[----:B------:R-:W-:Y:S01]  /*2a00*/  USHF.R.S32.HI UR6, URZ, 0x1f, UR9 ;  /* 0x0000001f3f067899 */ /* 0x000fe20008011409 */
[----:B------:R-:W-:-:S03]  /*2a10*/  UMOV UR7, 0x40000040 ;  /* 0x4000004000077882 */ /* 0x000fc60000000000 */
[----:B------:R-:W-:-:S06]  /*2a20*/  USHF.R.U64 UR6, UR9, 0x1, UR6 ;  /* 0x0000000109067899 */ /* 0x000fcc0008001206 */
[----:B------:R-:W-:Y:S01]  /*2a30*/  IMAD.U32 R9, RZ, RZ, UR6 ;  /* 0x00000006ff097e24 */ /* 0x000fe2000f8e00ff */
[----:B------:R-:W-:-:S04]  /*2a40*/  UIADD3 UR6, UR10, 0x6, URZ ;  /* 0x000000060a067890 */ /* 0x000fc8000fffe03f */
[----:B------:R-:W-:Y:S01]  /*2a50*/  IADD3 R8, R9, UR51, R106 ;  /* 0x0000003309087c10 */ /* 0x000fe2000fffe06a */
[----:B------:R-:W-:-:S05]  /*2a60*/  WARPGROUP.DEPBAR.LE gsb0, 0x0 ;  /* 0x00008000000079c5 */ /* 0x000fca0000010000 */
[----:B------:R-:W3:Y:S02]  /*2a70*/  LDS.64 R8, [R8] ;  /* 0x0000000008087984 */ /* 0x000ee40000000a00 */
[----:B---3--:R-:W-:Y:S02]  /*2a80*/  LOP3.LUT R14, R8, 0x77777777, RZ, 0xc0, !PT ;  /* 0x77777777080e7812 */ /* 0x008fe400078ec0ff */
[----:B------:R-:W-:Y:S02]  /*2a90*/  LOP3.LUT R22, R9, 0x77777777, RZ, 0xc0, !PT ;  /* 0x7777777709167812 */ /* 0x000fe400078ec0ff */
[C-C-:B------:R-:W-:Y:S02]  /*2aa0*/  PRMT R21, R6.reuse, R14, R7.reuse ;  /* 0x0000000e06157216 */ /* 0x140fe40000000007 */
[----:B------:R-:W-:Y:S02]  /*2ab0*/  PRMT R7, R6, R22, R7 ;  /* 0x0000001606077216 */ /* 0x000fe40000000007 */
[----:B------:R-:W-:-:S02]  /*2ac0*/  SHF.R.U32.HI R6, RZ, 0x10, R14 ;  /* 0x00000010ff067819 */ /* 0x000fc4000001160e */
[--C-:B------:R-:W-:Y:S02]  /*2ad0*/  LOP3.LUT R8, R8, 0x88888888, R11.reuse, 0xea, !PT ;  /* 0x8888888808087812 */ /* 0x100fe400078eea0b */
[----:B------:R-:W-:Y:S02]  /*2ae0*/  LOP3.LUT R9, R9, 0x88888888, R11, 0xea, !PT ;  /* 0x8888888809097812 */ /* 0x000fe400078eea0b */
[----:B------:R-:W-:Y:S02]  /*2af0*/  SHF.R.U32.HI R23, RZ, 0x10, R22 ;  /* 0x00000010ff177819 */ /* 0x000fe40000011616 */
[----:B------:R-:W-:Y:S02]  /*2b00*/  PRMT R97, R4, R6, R5 ;  /* 0x0000000604617216 */ /* 0x000fe40000000005 */
[----:B------:R-:W-:Y:S02]  /*2b10*/  PRMT R14, R0, R14, R13 ;  /* 0x0000000e000e7216 */ /* 0x000fe4000000000d */
[----:B------:R-:W-:-:S02]  /*2b20*/  PRMT R6, R10, R6, R15 ;  /* 0x000000060a067216 */ /* 0x000fc4000000000f */
[--C-:B------:R-:W-:Y:S02]  /*2b30*/  SHF.R.U32.HI R96, RZ, 0x1, R8.reuse ;  /* 0x00000001ff607819 */ /* 0x100fe40000011608 */
[----:B------:R-:W-:Y:S02]  /*2b40*/  SHF.R.U32.HI R98, RZ, 0x1, R9 ;  /* 0x00000001ff627819 */ /* 0x000fe40000011609 */
[----:B------:R-:W-:Y:S02]  /*2b50*/  PRMT R0, R0, R22, R13 ;  /* 0x0000001600007216 */ /* 0x000fe4000000000d */
[-C--:B------:R-:W-:Y:S02]  /*2b60*/  PRMT R4, R4, R23.reuse, R5 ;  /* 0x0000001704047216 */ /* 0x080fe40000000005 */
        /* <DEDUP_REMOVED lines=10> */
[----:B-12---:R-:W-:Y:S05]  /*2c10*/  @!P0 BRA `(.L_x_336) ;  /* 0x0000000000048947 */ /* 0x006fea0003800000 */
[----:B------:R-:W-:Y:S01]  /*2c20*/  BPT.TRAP 0x1 ;  /* 0x000000040000795c */ /* 0x000fe20000300000 */
.L_x_336:
[----:B------:R-:W-:Y:S01]  /*2c30*/  ULEA UR6, UR8, UR51, 0x3 ;  /* 0x0000003308067291 */ /* 0x000fe2000f8e183f */
[----:B------:R-:W-:-:S03]  /*2c40*/  ISETP.GT.U32.AND P2, PT, R19, 0x1, PT ;  /* 0x000000011300780c */ /* 0x000fc60003f44070 */
[----:B------:R-:W-:-:S04]  /*2c50*/  UIADD3 UR6, UR6, 0x38, URZ ;  /* 0x0000003806067890 */ /* 0x000fc8000fffe03f */
[----:B------:R-:W-:-:S09]  /*2c60*/  UPRMT UR6, URZ, 0x654, UR6 ;  /* 0x000006543f067896 */ /* 0x000fd20008000006 */
[----:B------:R-:W-:Y:S01]  /*2c70*/  SYNCS.ARRIVE.TRANS64.RED.A1T0 RZ, [UR6], RZ ;  /* 0x000000ffffff79a7 */ /* 0x000fe20008100406 */
[----:B------:R-:W-:Y:S05]  /*2c80*/  @P2 BRA `(.L_x_337) ;  /* 0x0000000000042947 */ /* 0x000fea0003800000 */
[----:B------:R-:W-:Y:S01]  /*2c90*/  BPT.TRAP 0x1 ;  /* 0x000000040000795c */ /* 0x000fe20000300000 */
.L_x_337:
[----:B------:R-:W-:-:S04]  /*2ca0*/  UIADD3 UR8, UR8, 0x1, URZ ;  /* 0x0000000108087890 */ /* 0x000fc8000fffe03f */
[----:B------:R-:W-:-:S04]  /*2cb0*/  UISETP.NE.AND UP0, UPT, UR8, 0x7, UPT ;  /* 0x000000070800788c */ /* 0x000fc8000bf05270 */
[----:B------:R-:W-:Y:S01]  /*2cc0*/  USEL UR8, UR8, URZ, UP0 ;  /* 0x0000003f08087287 */ /* 0x000fe20008000000 */
[----:B------:R-:W-:Y:S11]  /*2cd0*/  @!P0 BRA `(.L_x_338) ;  /* 0x0000000000048947 */ /* 0x000ff60003800000 */
[----:B------:R-:W-:Y:S01]  /*2ce0*/  BPT.TRAP 0x1 ;  /* 0x000000040000795c */ /* 0x000fe20000300000 */
.L_x_338:
[----:B------:R-:W-:Y:S05]  /*2cf0*/  @P1 BRA `(.L_x_339) ;  /* 0x0000000000081947 */ /* 0x000fea0003800000 */
[----:B------:R-:W1:Y:S02]  /*2d00*/  SYNCS.PHASECHK.TRANS64.TRYWAIT P1, [UR11], R95 ;  /* 0x0000005fff0075a7 */ /* 0x000e64000802014b */
[----:B-1----:R-:W-:Y:S05]  /*2d10*/  @!P1 BRA `(.L_x_340) ;  /* 0x00000068004c9947 */ /* 0x002fea0003800000 */
.L_x_339:
[----:B------:R-:W-:Y:S02]  /*2d20*/  USHF.L.U32 UR6, UR5, 0xe, URZ ;  /* 0x0000000e05067899 */ /* 0x000fe4000800063f */
[----:B-1----:R-:W-:Y:S01]  /*2d30*/  IMAD.U32 R0, RZ, RZ, UR5 ;  /* 0x00000005ff007e24 */ /* 0x002fe2000f8e00ff */
[----:B------:R-:W-:Y:S01]  /*2d40*/  ISETP.GT.AND P1, PT, R12, 0x2, PT ;  /* 0x000000020c00780c */ /* 0x000fe20003f24270 */
[----:B------:R-:W-:Y:S01]  /*2d50*/  IMAD.MOV.U32 R95, RZ, RZ, -0x7f7f7f80 ;  /* 0x80808080ff5f7424 */ /* 0x000fe200078e00ff */
[----:B------:R-:W-:Y:S01]  /*2d60*/  USHF.R.S32.HI UR7, URZ, 0x1f, UR6 ;  /* 0x0000001f3f077899 */ /* 0x000fe20008011406 */
[----:B------:R-:W-:Y:S02]  /*2d70*/  IMAD.U32 R0, R0, 0x80, R91 ;  /* 0x0000008000007824 */ /* 0x000fe400078e005b */
[----:B------:R-:W-:Y:S01]  /*2d80*/  VIADD R12, R12, 0xffffffff ;  /* 0xffffffff0c0c7836 */ /* 0x000fe20000000000 */
[----:B------:R-:W-:Y:S02]  /*2d90*/  USHF.R.U64 UR7, UR6, 0x1, UR7 ;  /* 0x0000000106077899 */ /* 0x000fe40008001207 */
[----:B------:R-:W-:-:S04]  /*2da0*/  LEA R10, R0, UR51, 0x3 ;  /* 0x00000033000a7c11 */ /* 0x000fc8000f8e18ff */
[----:B------:R-:W-:Y:S01]  /*2db0*/  IMAD.U32 R5, RZ, RZ, UR7 ;  /* 0x00000007ff057e24 */ /* 0x000fe2000f8e00ff */
[----:B------:R-:W-:Y:S01]  /*2dc0*/  UIADD3 UR7, UR6, 0x1000, URZ ;  /* 0x0000100006077890 */ /* 0x000fe2000fffe03f */
[----:B------:R-:W1:Y:S03]  /*2dd0*/  LDS.64 R6, [R10+0x32800] ;  /* 0x032800000a067984 */ /* 0x000e660000000a00 */
[----:B------:R-:W-:Y:S01]  /*2de0*/  IADD3 R14, R5, UR51, R106 ;  /* 0x00000033050e7c10 */ /* 0x000fe2000fffe06a */
[----:B------:R-:W-:Y:S01]  /*2df0*/  USHF.R.S32.HI UR9, URZ, 0x1f, UR7 ;  /* 0x0000001f3f097899 */ /* 0x000fe20008011407 */
[----:B------:R-:W-:Y:S03]  /*2e00*/  LDS.64 R4, [R10+0x32840] ;  /* 0x032840000a047984 */ /* 0x000fe60000000a00 */
[----:B------:R-:W-:Y:S01]  /*2e10*/  USHF.R.U64 UR9, UR7, 0x1, UR9 ;  /* 0x0000000107097899 */ /* 0x000fe20008001209 */
[----:B------:R-:W2:Y:S05]  /*2e20*/  LDS.64 R14, [R14] ;  /* 0x000000000e0e7984 */ /* 0x000eaa0000000a00 */
[----:B------:R-:W-:Y:S01]  /*2e30*/  IMAD.U32 R9, RZ, RZ, UR9 ;  /* 0x00000009ff097e24 */ /* 0x000fe2000f8e00ff */
[----:B------:R-:W-:-:S04]  /*2e40*/  UMOV UR9, UR5 ;  /* 0x0000000500097c82 */ /* 0x000fc80008000000 */
[----:B------:R-:W-:-:S06]  /*2e50*/  IADD3 R8, R9, UR51, R106 ;  /* 0x0000003309087c10 */ /* 0x000fcc000fffe06a */
[----:B------:R-:W3:Y:S01]  /*2e60*/  LDS.64 R8, [R8] ;  /* 0x0000000008087984 */ /* 0x000ee20000000a00 */
[----:B-1----:R-:W-:Y:S02]  /*2e70*/  LOP3.LUT R0, R6, 0xffffff00, R95, 0x6a, !PT ;  /* 0xffffff0006007812 */ /* 0x002fe400078e6a5f */
[----:B------:R-:W-:Y:S02]  /*2e80*/  LOP3.LUT R13, R7, 0x80808080, RZ, 0x3c, !PT ;  /* 0x80808080070d7812 */ /* 0x000fe400078e3cff */
[C---:B--2---:R-:W-:Y:S02]  /*2e90*/  LOP3.LUT R21, R14.reuse, 0x88888888, R11, 0xea, !PT ;  /* 0x888888880e157812 */ /* 0x044fe400078eea0b */
[----:B------:R-:W-:Y:S02]  /*2ea0*/  LOP3.LUT R14, R14, 0x77777777, RZ, 0xc0, !PT ;  /* 0x777777770e0e7812 */ /* 0x000fe400078ec0ff */
[----:B------:R-:W-:Y:S02]  /*2eb0*/  SHF.R.U32.HI R92, RZ, 0x1, R21 ;  /* 0x00000001ff5c7819 */ /* 0x000fe40000011615 */
[----:B------:R-:W-:-:S02]  /*2ec0*/  PRMT R23, R6, R14, R7 ;  /* 0x0000000e06177216 */ /* 0x000fc40000000007 */
[----:B------:R-:W-:Y:S02]  /*2ed0*/  PRMT R10, R0, R14, R13 ;  /* 0x0000000e000a7216 */ /* 0x000fe4000000000d */
[C---:B------:R-:W-:Y:S02]  /*2ee0*/  LOP3.LUT R93, R15.reuse, 0x77777777, RZ, 0xc0, !PT ;  /* 0x777777770f5d7812 */ /* 0x040fe400078ec0ff */
[----:B------:R-:W-:Y:S02]  /*2ef0*/  PRMT R92, R10, R92, R23 ;  /* 0x0000005c0a5c7216 */ /* 0x000fe40000000017 */
[----:B------:R-:W-:Y:S02]  /*2f00*/  LOP3.LUT R22, R15, 0x88888888, R11, 0xea, !PT ;  /* 0x888888880f167812 */ /* 0x000fe400078eea0b */
[----:B------:R-:W-:Y:S02]  /*2f10*/  LOP3.LUT R10, R4, 0xffffff00, R95, 0x6a, !PT ;  /* 0xffffff00040a7812 */ /* 0x000fe400078e6a5f */
[----:B------:R-:W-:-:S02]  /*2f20*/  SHF.R.U32.HI R14, RZ, 0x10, R14 ;  /* 0x00000010ff0e7819 */ /* 0x000fc4000001160e */
[----:B------:R-:W-:Y:S02]  /*2f30*/  SHF.R.U32.HI R95, RZ, 0x10, R93 ;  /* 0x00000010ff5f7819 */ /* 0x000fe4000001165d */
[----:B------:R-:W-:Y:S02]  /*2f40*/  LOP3.LUT R15, R5, 0x80808080, RZ, 0x3c, !PT ;  /* 0x80808080050f7812 */ /* 0x000fe400078e3cff */
[--C-:B------:R-:W-:Y:S02]  /*2f50*/  SHF.R.U32.HI R94, RZ, 0x1, R22.reuse ;  /* 0x00000001ff5e7819 */ /* 0x100fe40000011616 */
[----:B------:R-:W-:Y:S02]  /*2f60*/  SHF.R.U32.HI R96, RZ, 0x11, R22 ;  /* 0x00000011ff607819 */ /* 0x000fe40000011616 */
[-C--:B------:R-:W-:Y:S02]  /*2f70*/  PRMT R23, R6, R93.reuse, R7 ;  /* 0x0000005d06177216 */ /* 0x080fe40000000007 */
[----:B------:R-:W-:-:S02]  /*2f80*/  PRMT R93, R0, R93, R13 ;  /* 0x0000005d005d7216 */ /* 0x000fc4000000000d */
[CCC-:B------:R-:W-:Y:S02]  /*2f90*/  PRMT R22, R4.reuse, R14.reuse, R5.reuse ;  /* 0x0000000e04167216 */ /* 0x1c0fe40000000005 */
[-C--:B------:R-:W-:Y:S02]  /*2fa0*/  PRMT R97, R4, R95.reuse, R5 ;  /* 0x0000005f04617216 */ /* 0x080fe40000000005 */
[----:B------:R-:W-:Y:S02]  /*2fb0*/  SHF.R.U32.HI R21, RZ, 0x11, R21 ;  /* 0x00000011ff157819 */ /* 0x000fe40000011615 */
[C-C-:B------:R-:W-:Y:S02]  /*2fc0*/  PRMT R14, R10.reuse, R14, R15.reuse ;  /* 0x0000000e0a0e7216 */ /* 0x140fe4000000000f */
[----:B------:R-:W-:Y:S02]  /*2fd0*/  PRMT R95, R10, R95, R15 ;  /* 0x0000005f0a5f7216 */ /* 0x000fe4000000000f */
[----:B------:R-:W-:-:S02]  /*2fe0*/  PRMT R94, R93, R94, R23 ;  /* 0x0000005e5d5e7216 */ /* 0x000fc40000000017 */
[----:B------:R-:W-:Y:S02]  /*2ff0*/  PRMT R93, R14, R21, R22 ;  /* 0x000000150e5d7216 */ /* 0x000fe40000000016 */
[----:B------:R-:W-:Y:S01]  /*3000*/  PRMT R95, R95, R96, R97 ;  /* 0x000000605f5f7216 */ /* 0x000fe20000000061 */
[----:B---3--:R-:W-:Y:S06]  /*3010*/  @P1 BRA `(.L_x_341) ;  /* 0xfffffff400441947 */ /* 0x008fec000383ffff */
[----:B------:R-:W-:-:S05]  /*3020*/  UMOV UR9, UR6 ;  /* 0x0000000600097c82 */ /* 0x000fca0008000000 */
.L_x_334:
[----:B------:R-:W-:Y:S01]  /*3030*/  ULEA UR4, UR5, UR4, 0xa ;  /* 0x0000000405047291 */ /* 0x000fe2000f8e503f */
[----:B------:R-:W-:Y:S01]  /*3040*/  WARPGROUP.ARRIVE ;  /* 0x00000000000079c5 */ /* 0x000fe20000000000 */
[----:B------:R-:W-:Y:S01]  /*3050*/  UMOV UR7, 0x40000040 ;  /* 0x4000004000077882 */ /* 0x000fe20000000000 */
[C-C-:B------:R-:W-:Y:S01]  /*3060*/  LOP3.LUT R12, R8.reuse, 0x88888888, R11.reuse, 0xea, !PT ;  /* 0x88888888080c7812 */ /* 0x140fe200078eea0b */
[----:B------:R-:W-:Y:S01]  /*3070*/  UIADD3 UR5, UR9, 0x2000, URZ ;  /* 0x0000200009057890 */ /* 0x000fe2000fffe03f */
[----:B------:R-:W-:Y:S01]  /*3080*/  LOP3.LUT R8, R8, 0x77777777, RZ, 0xc0, !PT ;  /* 0x7777777708087812 */ /* 0x000fe200078ec0ff */
[----:B------:R-:W-:Y:S01]  /*3090*/  UIADD3 UR9, UR9, 0x3000, URZ ;  /* 0x0000300009097890 */ /* 0x000fe2000fffe03f */
[C---:B------:R-:W-:Y:S01]  /*30a0*/  LOP3.LUT R22, R9.reuse, 0x77777777, RZ, 0xc0, !PT ;  /* 0x7777777709167812 */ /* 0x040fe200078ec0ff */
[----:B------:R-:W-:Y:S01]  /*30b0*/  UMOV UR6, UR4 ;  /* 0x0000000400067c82 */ /* 0x000fe20008000000 */
[----:B------:R-:W-:-:S04]  /*30c0*/  LOP3.LUT R21, R9, 0x88888888, R11, 0xea, !PT ;  /* 0x8888888809157812 */ /* 0x000fc800078eea0b */
[----:B------:R-:W-:Y:S01]  /*30d0*/  QGMMA.64x128x32.F32.E4M3.E4M3 R24, R92, gdesc[UR4], R24, gsb0 ;  /* 0x01e000045c187df3 */ /* 0x000fe20008000818 */
[-C--:B------:R-:W-:Y:S01]  /*30e0*/  PRMT R9, R6, R8.reuse, R7 ;  /* 0x0000000806097216 */ /* 0x080fe20000000007 */
[----:B------:R-:W-:Y:S01]  /*30f0*/  UIADD3 UR6, UR4, 0x2, URZ ;  /* 0x0000000204067890 */ /* 0x000fe2000fffe03f */
[----:B------:R-:W-:Y:S01]  /*3100*/  PRMT R14, R0, R8, R13 ;  /* 0x00000008000e7216 */ /* 0x000fe2000000000d */
[----:B------:R-:W-:Y:S01]  /*3110*/  UMOV UR7, 0x40000040 ;  /* 0x4000004000077882 */ /* 0x000fe20000000000 */
[----:B------:R-:W-:Y:S02]  /*3120*/  PRMT R23, R6, R22, R7 ;  /* 0x0000001606177216 */ /* 0x000fe40000000007 */
[----:B------:R-:W-:Y:S02]  /*3130*/  SHF.R.U32.HI R8, RZ, 0x10, R8 ;  /* 0x00000010ff087819 */ /* 0x000fe40000011608 */
[----:B------:R-:W-:Y:S02]  /*3140*/  SHF.R.U32.HI R96, RZ, 0x1, R12 ;  /* 0x00000001ff607819 */ /* 0x000fe4000001160c */
[----:B------:R-:W-:-:S02]  /*3150*/  SHF.R.U32.HI R98, RZ, 0x1, R21 ;  /* 0x00000001ff627819 */ /* 0x000fc40000011615 */
[-C--:B------:R-:W-:Y:S02]  /*3160*/  PRMT R97, R4, R8.reuse, R5 ;  /* 0x0000000804617216 */ /* 0x080fe40000000005 */
[----:B------:R-:W-:Y:S02]  /*3170*/  SHF.R.U32.HI R12, RZ, 0x11, R12 ;  /* 0x00000011ff0c7819 */ /* 0x000fe4000001160c */
[----:B------:R-:W-:Y:S02]  /*3180*/  SHF.R.U32.HI R21, RZ, 0x11, R21 ;  /* 0x00000011ff157819 */ /* 0x000fe40000011615 */
[----:B------:R-:W-:Y:S02]  /*3190*/  PRMT R8, R10, R8, R15 ;  /* 0x000000080a087216 */ /* 0x000fe4000000000f */
[----:B------:R-:W-:Y:S02]  /*31a0*/  PRMT R96, R14, R96, R9 ;  /* 0x000000600e607216 */ /* 0x000fe40000000009 */
[----:B------:R-:W-:Y:S01]  /*31b0*/  PRMT R97, R8, R12, R97 ;  /* 0x0000000c08617216 */ /* 0x000fe20000000061 */
[----:B------:R-:W-:-:S02]  /*31c0*/  WARPGROUP.DEPBAR.LE gsb0, 0x0 ;  /* 0x00008000000079c5 */ /* 0x000fc40000010000 */
[----:B------:R-:W-:Y:S02]  /*31d0*/  PRMT R92, R0, R22, R13 ;  /* 0x00000016005c7216 */ /* 0x000fe4000000000d */
[----:B------:R-:W-:Y:S02]  /*31e0*/  SHF.R.U32.HI R22, RZ, 0x10, R22 ;  /* 0x00000010ff167819 */ /* 0x000fe40000011616 */
[----:B------:R-:W-:Y:S02]  /*31f0*/  PRMT R98, R92, R98, R23 ;  /* 0x000000625c627216 */ /* 0x000fe40000000017 */
[-C--:B------:R-:W-:Y:S02]  /*3200*/  PRMT R94, R4, R22.reuse, R5 ;  /* 0x00000016045e7216 */ /* 0x080fe40000000005 */
[----:B------:R-:W-:-:S04]  /*3210*/  PRMT R22, R10, R22, R15 ;  /* 0x000000160a167216 */ /* 0x000fc8000000000f */
[----:B------:R-:W-:-:S04]  /*3220*/  PRMT R99, R22, R21, R94 ;  /* 0x0000001516637216 */ /* 0x000fc8000000005e */
[----:B------:R-:W-:-:S06]  /*3230*/  WARPGROUP.ARRIVE ;  /* 0x00000000000079c5 */ /* 0x000fcc0000000000 */
[----:B------:R-:W-:Y:S01]  /*3240*/  QGMMA.64x128x32.F32.E4M3.E4M3 R24, R96, gdesc[UR4], R24, gsb0 ;  /* 0x01e0000460187df3 */ /* 0x000fe20008000818 */
[----:B------:R-:W-:Y:S01]  /*3250*/  USHF.R.S32.HI UR6, URZ, 0x1f, UR5 ;  /* 0x0000001f3f067899 */ /* 0x000fe20008011405 */
[----:B------:R-:W-:-:S03]  /*3260*/  UMOV UR7, 0x40000040 ;  /* 0x4000004000077882 */ /* 0x000fc60000000000 */
[----:B------:R-:W-:Y:S02]  /*3270*/  USHF.R.U64 UR6, UR5, 0x1, UR6 ;  /* 0x0000000105067899 */ /* 0x000fe40008001206 */
[----:B------:R-:W-:-:S04]  /*3280*/  USHF.R.S32.HI UR5, URZ, 0x1f, UR9 ;  /* 0x0000001f3f057899 */ /* 0x000fc80008011409 */
[----:B------:R-:W-:Y:S01]  /*3290*/  IMAD.U32 R9, RZ, RZ, UR6 ;  /* 0x00000006ff097e24 */ /* 0x000fe2000f8e00ff */
[----:B------:R-:W-:Y:S02]  /*32a0*/  UIADD3 UR6, UR4, 0x4, URZ ;  /* 0x0000000404067890 */ /* 0x000fe4000fffe03f */
[----:B------:R-:W-:Y:S02]  /*32b0*/  USHF.R.U64 UR5, UR9, 0x1, UR5 ;  /* 0x0000000109057899 */ /* 0x000fe40008001205 */
[----:B------:R-:W-:Y:S01]  /*32c0*/  IADD3 R8, R9, UR51, R106 ;  /* 0x0000003309087c10 */ /* 0x000fe2000fffe06a */
[----:B------:R-:W-:-:S05]  /*32d0*/  WARPGROUP.DEPBAR.LE gsb0, 0x0 ;  /* 0x00008000000079c5 */ /* 0x000fca0000010000 */
[----:B------:R-:W1:Y:S02]  /*32e0*/  LDS.64 R8, [R8] ;  /* 0x0000000008087984 */ /* 0x000e640000000a00 */
[C---:B-1----:R-:W-:Y:S02]  /*32f0*/  LOP3.LUT R14, R8.reuse, 0x77777777, RZ, 0xc0, !PT ;  /* 0x77777777080e7812 */ /* 0x042fe400078ec0ff */
        /* <DEDUP_REMOVED lines=17> */
[----:B------:R-:W-:Y:S01]  /*3410*/  PRMT R96, R21, R96, R9 ;  /* 0x0000006015607216 */ /* 0x000fe20000000009 */
[----:B------:R-:W-:Y:S01]  /*3420*/  IMAD.U32 R9, RZ, RZ, UR5 ;  /* 0x00000005ff097e24 */ /* 0x000fe2000f8e00ff */
[----:B------:R-:W-:Y:S02]  /*3430*/  PRMT R98, R8, R98, R93 ;  /* 0x0000006208627216 */ /* 0x000fe4000000005d */
[----:B------:R-:W-:Y:S02]  /*3440*/  PRMT R97, R14, R12, R97 ;  /* 0x0000000c0e617216 */ /* 0x000fe40000000061 */
[----:B------:R-:W-:Y:S02]  /*3450*/  PRMT R99, R23, R22, R99 ;  /* 0x0000001617637216 */ /* 0x000fe40000000063 */
[----:B------:R-:W-:-:S02]  /*3460*/  IADD3 R8, R9, UR51, R106 ;  /* 0x0000003309087c10 */ /* 0x000fc4000fffe06a */
[----:B------:R-:W-:-:S06]  /*3470*/  WARPGROUP.ARRIVE ;  /* 0x00000000000079c5 */ /* 0x000fcc0000000000 */
[----:B------:R-:W-:Y:S01]  /*3480*/  QGMMA.64x128x32.F32.E4M3.E4M3 R24, R96, gdesc[UR4], R24, gsb0 ;  /* 0x01e0000460187df3 */ /* 0x000fe20008000818 */
[----:B------:R-:W-:Y:S01]  /*3490*/  UIADD3 UR6, UR4, 0x6, URZ ;  /* 0x0000000604067890 */ /* 0x000fe2000fffe03f */
[----:B------:R-:W-:Y:S01]  /*34a0*/  UMOV UR7, 0x40000040 ;  /* 0x4000004000077882 */ /* 0x000fe20000000000 */
[----:B------:R-:W-:Y:S02]  /*34b0*/  WARPGROUP.DEPBAR.LE gsb0, 0x0 ;  /* 0x00008000000079c5 */ /* 0x000fe40000010000 */
[----:B------:R-:W1:Y:S02]  /*34c0*/  LDS.64 R8, [R8] ;  /* 0x0000000008087984 */ /* 0x000e640000000a00 */
[C---:B-1----:R-:W-:Y:S02]  /*34d0*/  LOP3.LUT R14, R8.reuse, 0x77777777, RZ, 0xc0, !PT ;  /* 0x77777777080e7812 */ /* 0x042fe400078ec0ff */
[----:B------:R-:W-:Y:S02]  /*34e0*/  LOP3.LUT R21, R9, 0x77777777, RZ, 0xc0, !PT ;  /* 0x7777777709157812 */ /* 0x000fe400078ec0ff */
[----:B------:R-:W-:-:S02]  /*34f0*/  LOP3.LUT R12, R8, 0x88888888, R11, 0xea, !PT ;  /* 0x88888888080c7812 */ /* 0x000fc400078eea0b */
[----:B------:R-:W-:Y:S02]  /*3500*/  LOP3.LUT R11, R9, 0x88888888, R11, 0xea, !PT ;  /* 0x88888888090b7812 */ /* 0x000fe400078eea0b */
[C-C-:B------:R-:W-:Y:S02]  /*3510*/  PRMT R9, R6.reuse, R14, R7.reuse ;  /* 0x0000000e06097216 */ /* 0x140fe40000000007 */
[----:B------:R-:W-:Y:S02]  /*3520*/  PRMT R7, R6, R21, R7 ;  /* 0x0000001506077216 */ /* 0x000fe40000000007 */
[----:B------:R-:W-:Y:S02]  /*3530*/  SHF.R.U32.HI R6, RZ, 0x10, R14 ;  /* 0x00000010ff067819 */ /* 0x000fe4000001160e */
[----:B------:R-:W-:Y:S02]  /*3540*/  SHF.R.U32.HI R22, RZ, 0x10, R21 ;  /* 0x00000010ff167819 */ /* 0x000fe40000011615 */
[----:B------:R-:W-:-:S02]  /*3550*/  PRMT R97, R4, R6, R5 ;  /* 0x0000000604617216 */ /* 0x000fc40000000005 */
[----:B------:R-:W-:Y:S02]  /*3560*/  PRMT R14, R0, R14, R13 ;  /* 0x0000000e000e7216 */ /* 0x000fe4000000000d */
[----:B------:R-:W-:Y:S02]  /*3570*/  PRMT R6, R10, R6, R15 ;  /* 0x000000060a067216 */ /* 0x000fe4000000000f */
[----:B------:R-:W-:Y:S02]  /*3580*/  SHF.R.U32.HI R96, RZ, 0x1, R12 ;  /* 0x00000001ff607819 */ /* 0x000fe4000001160c */
[----:B------:R-:W-:Y:S02]  /*3590*/  SHF.R.U32.HI R98, RZ, 0x1, R11 ;  /* 0x00000001ff627819 */ /* 0x000fe4000001160b */
[----:B------:R-:W-:Y:S02]  /*35a0*/  PRMT R0, R0, R21, R13 ;  /* 0x0000001500007216 */ /* 0x000fe4000000000d */
[----:B------:R-:W-:-:S02]  /*35b0*/  PRMT R4, R4, R22, R5 ;  /* 0x0000001604047216 */ /* 0x000fc40000000005 */
[----:B------:R-:W-:Y:S02]  /*35c0*/  PRMT R10, R10, R22, R15 ;  /* 0x000000160a0a7216 */ /* 0x000fe4000000000f */
[----:B------:R-:W-:Y:S02]  /*35d0*/  SHF.R.U32.HI R12, RZ, 0x11, R12 ;  /* 0x00000011ff0c7819 */ /* 0x000fe4000001160c */
[----:B------:R-:W-:Y:S02]  /*35e0*/  SHF.R.U32.HI R11, RZ, 0x11, R11 ;  /* 0x00000011ff0b7819 */ /* 0x000fe4000001160b */
[----:B------:R-:W-:Y:S02]  /*35f0*/  PRMT R96, R14, R96, R9 ;  /* 0x000000600e607216 */ /* 0x000fe40000000009 */
[----:B------:R-:W-:Y:S02]  /*3600*/  PRMT R98, R0, R98, R7 ;  /* 0x0000006200627216 */ /* 0x000fe40000000007 */
[----:B------:R-:W-:-:S02]  /*3610*/  PRMT R97, R6, R12, R97 ;  /* 0x0000000c06617216 */ /* 0x000fc40000000061 */
[----:B------:R-:W-:-:S04]  /*3620*/  PRMT R99, R10, R11, R4 ;  /* 0x0000000b0a637216 */ /* 0x000fc80000000004 */
[----:B------:R-:W-:-:S06]  /*3630*/  WARPGROUP.ARRIVE ;  /* 0x00000000000079c5 */ /* 0x000fcc0000000000 */
[----:B------:R-:W-:Y:S03]  /*3640*/  QGMMA.64x128x32.F32.E4M3.E4M3 R24, R96, gdesc[UR4], R24, gsb0 ;  /* 0x01e0000460187df3 */ /* 0x000fe60008000818 */
[----:B------:R-:W-:Y:S02]  /*3650*/  WARPGROUP.DEPBAR.LE gsb0, 0x0 ;  /* 0x00008000000079c5 */ /* 0x000fe40000010000 */
[----:B------:R-:W-:Y:S05]  /*3660*/  @!P0 BRA `(.L_x_342) ;  /* 0x0000000000048947 */ /* 0x000fea0003800000 */
[----:B------:R-:W-:Y:S01]  /*3670*/  BPT.TRAP 0x1 ;  /* 0x000000040000795c */ /* 0x000fe20000300000 */
.L_x_342:
[----:B------:R-:W-:Y:S01]  /*3680*/  ULEA UR4, UR8, UR51, 0x3 ;  /* 0x0000003308047291 */ /* 0x000fe2000f8e183f */
[----:B------:R-:W-:-:S03]  /*3690*/  ISETP.GT.U32.AND P1, PT, R19, 0x1, PT ;  /* 0x000000011300780c */ /* 0x000fc60003f24070 */
[----:B------:R-:W-:-:S04]  /*36a0*/  UIADD3 UR4, UR4, 0x38, URZ ;  /* 0x0000003804047890 */ /* 0x000fc8000fffe03f */
[----:B------:R-:W-:-:S09]  /*36b0*/  UPRMT UR4, URZ, 0x654, UR4 ;  /* 0x000006543f047896 */ /* 0x000fd20008000004 */
[----:B------:R-:W-:Y:S01]  /*36c0*/  SYNCS.ARRIVE.TRANS64.RED.A1T0 RZ, [UR4], RZ ;  /* 0x000000ffffff79a7 */ /* 0x000fe20008100404 */
[----:B------:R-:W-:Y:S05]  /*36d0*/  @P1 BRA `(.L_x_333) ;  /* 0x0000000000041947 */ /* 0x000fea0003800000 */
[----:B------:R-:W-:Y:S01]  /*36e0*/  BPT.TRAP 0x1 ;  /* 0x000000040000795c */ /* 0x000fe20000300000 */
.L_x_333:
[----:B------:R-:W-:Y:S05]  /*36f0*/  @!P0 BRA `(.L_x_343) ;  /* 0x0000000000048947 */ /* 0x000fea0003800000 */
[----:B------:R-:W-:Y:S01]  /*3700*/  BPT.TRAP 0x1 ;  /* 0x000000040000795c */ /* 0x000fe20000300000 */
.L_x_343:
[----:B------:R-:W-:Y:S01]  /*3710*/  UIADD3 UR6, UR49, UR52, URZ ;  /* 0x0000003431067290 */ /* 0x000fe2000fffe03f */
[----:B------:R-:W-:-:S03]  /*3720*/  ISETP.GT.U32.AND P0, PT, R19, 0x1, PT ;  /* 0x000000011300780c */ /* 0x000fc60003f04070 */
        /* <DEDUP_REMOVED lines=11> */
.L_x_344:
[----:B------:R-:W-:Y:S01]  /*37e0*/  UISETP.GE.U32.AND UP1, UPT, UR53, 0x7, UPT ;  /* 0x000000073500788c */ /* 0x000fe2000bf26070 */
[----:B------:R-:W-:Y:S01]  /*37f0*/  R2UR UR45, R3 ;  /* 0x00000000032d72ca */ /* 0x000fe200000e0000 */
[----:B------:R-:W-:Y:S01]  /*3800*/  UIADD3 UR6, UR51, 0x400, URZ ;  /* 0x0000040033067890 */ /* 0x000fe2000fffe03f */
[----:B------:R-:W-:Y:S01]  /*3810*/  R2UR UR46, R20 ;  /* 0x00000000142e72ca */ /* 0x000fe200000e0000 */
[----:B------:R-:W-:Y:S02]  /*3820*/  UIADD3 UR52, UR53, UR52, URZ ;  /* 0x0000003435347290 */ /* 0x000fe4000fffe03f */
[----:B------:R-:W-:Y:S02]  /*3830*/  ULOP3.LUT UP2, URZ, UR6, 0x3ff, URZ, 0xc0, !UPT ;  /* 0x000003ff063f7892 */ /* 0x000fe4000f84c03f */
[----:B------:R-:W-:-:S03]  /*3840*/  UISETP.GT.U32.AND UP0, UPT, UR52, 0x6, UPT ;  /* 0x000000063400788c */ /* 0x000fc6000bf04070 */
[----:B------:R-:W-:Y:S01]  /*3850*/  @UP1 UIMAD.WIDE.U32 UR4, UR52, 0x24924925, URZ ;  /* 0x24924925340418a5 */ /* 0x000fe2000f8e003f */
[----:B------:R-:W-:Y:S01]  /*3860*/  PLOP3.LUT P0, PT, PT, PT, UP2, 0x80, 0x0 ;  /* 0x000000000000781c */ /* 0x000fe20003f0f028 */
[----:B------:R-:W-:Y:S02]  /*3870*/  UISETP.LT.U32.AND UP0, UPT, UR53, 0x7, UP0 ;  /* 0x000000073500788c */ /* 0x000fe40008701070 */
[----:B------:R-:W-:Y:S02]  /*3880*/  @UP1 UIADD3 UR4, UR52, -UR5, URZ ;  /* 0x8000000534041290 */ /* 0x000fe4000fffe03f */
[----:B------:R-:W-:Y:S02]  /*3890*/  USEL UR6, URZ, 0x1, !UP0 ;  /* 0x000000013f067887 */ /* 0x000fe4000c000000 */
[----:B------:R-:W-:Y:S02]  /*38a0*/  @UP1 ULEA.HI UR4, UR4, UR5, URZ, 0x1f ;  /* 0x0000000504041291 */ /* 0x000fe4000f8ff83f */
[----:B------:R-:W-:-:S02]  /*38b0*/  ULOP3.LUT UR48, UR48, UR6, URZ, 0x3c, !UPT ;  /* 0x0000000630307292 */ /* 0x000fc4000f8e3c3f */
[----:B------:R-:W-:Y:S02]  /*38c0*/  @UP1 USHF.R.U32.HI UR4, URZ, 0x2, UR4 ;  /* 0x000000023f041899 */ /* 0x000fe40008011604 */
[----:B------:R-:W-:Y:S02]  /*38d0*/  USHF.L.U32 UR45, UR45, 0x7, URZ ;  /* 0x000000072d2d7899 */ /* 0x000fe4000800063f */
        /* <DEDUP_REMOVED lines=19> */
.L_x_346:
[----:B------:R-:W1:Y:S01]  /*3a10*/  LDC.64 R22, c[0x4][R22] ;  /* 0x0100000016167b82 */ /* 0x000e620000000a00 */
        /* <DEDUP_REMOVED lines=13> */
[----:B-1----:R-:W-:Y:S05]  /*3af0*/  CALL.ABS.NOINC R22 ;  /* 0x0000000016007343 */ /* 0x002fea0003c00000 */
.L_x_345:
        /* <DEDUP_REMOVED lines=16> */
.L_x_348:
[----:B------:R-:W-:Y:S01]  /*3c00*/  ULDC UR4, c[0x0][0x780] ;  /* 0x0001e00000047ab9 */ /* 0x000fe20000000800 */
[----:B------:R-:W-:Y:S02]  /*3c10*/  IMAD.MOV.U32 R88, RZ, RZ, 0x1 ;  /* 0x00000001ff587424 */ /* 0x000fe400078e00ff */
[----:B-----5:R-:W-:-:S07]  /*3c20*/  IMAD.U32 R89, RZ, RZ, UR4 ;  /* 0x00000004ff597e24 */ /* 0x020fce000f8e00ff */
.L_x_347:
[----:B------:R-:W2:Y:S02]  /*3c30*/  LDC.64 R6, c[0x0][0x7b0] ;  /* 0x0001ec00ff067b82 */ /* 0x000ea40000000a00 */
[----:B--2---:R-:W-:-:S04]  /*3c40*/  ISETP.NE.U32.AND P1, PT, R6, RZ, PT ;  /* 0x000000ff0600720c */ /* 0x004fc80003f25070 */
[----:B------:R-:W-:-:S13]  /*3c50*/  ISETP.NE.AND.EX P1, PT, R7, RZ, PT, P1 ;  /* 0x000000ff0700720c */ /* 0x000fda0003f25310 */
[----:B------:R-:W-:Y:S05]  /*3c60*/  @!P1 BRA `(.L_x_349) ;  /* 0x00000000002c9947 */ /* 0x000fea0003800000 */
[----:B------:R-:W-:Y:S02]  /*3c70*/  ULDC.64 UR4, c[0x0][0x7a8] ;  /* 0x0001ea0000047ab9 */ /* 0x000fe40000000a00 */
[----:B------:R-:W-:-:S04]  /*3c80*/  ISETP.NE.U32.AND P1, PT, RZ, UR4, PT ;  /* 0x00000004ff007c0c */ /* 0x000fc8000bf25070 */
[----:B------:R-:W-:-:S13]  /*3c90*/  ISETP.NE.AND.EX P1, PT, RZ, UR5, PT, P1 ;  /* 0x00000005ff007c0c */ /* 0x000fda000bf25310 */
[----:B------:R-:W-:Y:S05]  /*3ca0*/  @!P1 BRA `(.L_x_350) ;  /* 0x0000000000149947 */ /* 0x000fea0003800000 */
[----:B-1----:R-:W1:Y:S01]  /*3cb0*/  LDC.64 R4, c[0x0][0x7a8] ;  /* 0x0001ea00ff047b82 */ /* 0x002e620000000a00 */
[----:B------:R-:W-:-:S04]  /*3cc0*/  IMAD R3, R6, UR47, RZ ;  /* 0x0000002f06037c24 */ /* 0x000fc8000f8e02ff */
[----:B-1----:R-:W-:-:S05]  /*3cd0*/  IMAD.WIDE R4, R3, 0x4, R4 ;  /* 0x0000000403047825 */ /* 0x002fca00078e0204 */
[----:B-----5:R2:W5:Y:S01]  /*3ce0*/  LDG.E R90, desc[UR42][R4.64] ;  /* 0x0000002a045a7981 */ /* 0x020562000c1e1900 */
[----:B------:R-:W-:Y:S05]  /*3cf0*/  BRA `(.L_x_349) ;  /* 0x0000000000087947 */ /* 0x000fea0003800000 */
.L_x_350:
[----:B------:R-:W-:Y:S02]  /*3d00*/  ULDC UR4, c[0x0][0x7a0] ;  /* 0x0001e80000047ab9 */ /* 0x000fe40000000800 */
[----:B-----5:R-:W-:-:S07]  /*3d10*/  IMAD.U32 R90, RZ, RZ, UR4 ;  /* 0x00000004ff5a7e24 */ /* 0x020fce000f8e00ff */
.L_x_349:
[----:B------:R-:W-:Y:S01]  /*3d20*/  ULDC.64 UR4, c[0x0][0x788] ;  /* 0x0001e20000047ab9 */ /* 0x000fe20000000a00 */
[----:B------:R-:W-:Y:S01]  /*3d30*/  ISETP.NE.U32.AND P1, PT, R92, RZ, PT ;  /* 0x000000ff5c00720c */ /* 0x000fe20003f25070 */
[----:B------:R-:W-:Y:S02]  /*3d40*/  UISETP.NE.U32.AND UP0, UPT, UR4, URZ, UPT ;  /* 0x0000003f0400728c */ /* 0x000fe4000bf05070 */
[----:B------:R-:W-:Y:S01]  /*3d50*/  ISETP.NE.U32.AND P3, PT, RZ, UR4, PT ;  /* 0x00000004ff007c0c */ /* 0x000fe2000bf65070 */
[----:B------:R-:W-:Y:S01]  /*3d60*/  IMAD.MOV.U32 R0, RZ, RZ, 0x1 ;  /* 0x00000001ff007424 */ /* 0x000fe200078e00ff */
[----:B------:R-:W-:Y:S01]  /*3d70*/  ISETP.NE.AND.EX P4, PT, R93, RZ, PT, P1 ;  /* 0x000000ff5d00720c */ /* 0x000fe20003f85310 */
[----:B------:R-:W-:Y:S02]  /*3d80*/  UISETP.NE.AND.EX UP0, UPT, UR5, URZ, UPT, UP0 ;  /* 0x0000003f0500728c */ /* 0x000fe4000bf05300 */
[----:B------:R-:W-:-:S04]  /*3d90*/  ISETP.NE.AND.EX P3, PT, RZ, UR5, PT, P3 ;  /* 0x00000005ff007c0c */ /* 0x000fc8000bf65330 */
        /* <DEDUP_REMOVED lines=10> */
.L_x_353:
[----:B-----5:R-:W-:-:S13]  /*3e40*/  FSETP.EQ.AND P3, PT, R89, RZ, PT ;  /* 0x000000ff5900720b */ /* 0x020fda0003f62000 */
.L_x_354:
[----:B------:R-:W-:Y:S05]  /*3e50*/  BSYNC B0 ;  /* 0x0000000000007941 */ /* 0x000fea0003800000 */
.L_x_352:
[----:B------:R-:W-:-:S07]  /*3e60*/  SEL R0, RZ, 0x1, P3 ;  /* 0x00000001ff007807 */ /* 0x000fce0001800000 */
.L_x_351:
[----:B------:R-:W-:Y:S04]  /*3e70*/  BSSY B0, `(.L_x_355) ;  /* 0x0000007000007945 */ /* 0x000fe80003800000 */
[----:B------:R-:W-:Y:S05]  /*3e80*/  @!P0 BRA `(.L_x_356) ;  /* 0x0000000000108947 */ /* 0x000fea0003800000 */
[----:B------:R-:W-:-:S13]  /*3e90*/  LOP3.LUT P0, RZ, R88, 0xff, RZ, 0xc0, !PT ;  /* 0x000000ff58ff7812 */ /* 0x000fda000780c0ff */
[----:B------:R-:W-:Y:S05]  /*3ea0*/  @!P0 BRA `(.L_x_357) ;  /* 0x00000000000c8947 */ /* 0x000fea0003800000 */
[----:B-----5:R-:W-:Y:S01]  /*3eb0*/  FSETP.EQ.AND P2, PT, R89, RZ, PT ;  /* 0x000000ff5900720b */ /* 0x020fe20003f42000 */
[----:B------:R-:W-:-:S12]  /*3ec0*/  BRA `(.L_x_357) ;  /* 0x0000000000047947 */ /* 0x000fd80003800000 */
.L_x_356:
[----:B-----5:R-:W-:-:S13]  /*3ed0*/  FSETP.EQ.AND P2, PT, R89, RZ, PT ;  /* 0x000000ff5900720b */ /* 0x020fda0003f42000 */
.L_x_357:
[----:B------:R-:W-:Y:S05]  /*3ee0*/  BSYNC B0 ;  /* 0x0000000000007941 */ /* 0x000fea0003800000 */
.L_x_355:
[----:B------:R-:W-:Y:S01]  /*3ef0*/  PRMT R3, R0, 0x9910, RZ ;  /* 0x0000991000037816 */ /* 0x000fe200000000ff */
[----:B------:R-:W-:Y:S01]  /*3f00*/  BSSY B0, `(.L_x_358) ;  /* 0x000001b000007945 */ /* 0x000fe20003800000 */
[----:B------:R-:W-:Y:S01]  /*3f10*/  LOP3.LUT R102, R102, 0x1, RZ, 0x3c, !PT ;  /* 0x0000000166667812 */ /* 0x000fe200078e3cff */
[----:B------:R-:W-:Y:S01]  /*3f20*/  IMAD.MOV.U32 R0, RZ, RZ, RZ ;  /* 0x000000ffff007224 */ /* 0x000fe200078e00ff */
[----:B------:R-:W-:Y:S02]  /*3f30*/  ISETP.NE.AND P0, PT, R3, RZ, PT ;  /* 0x000000ff0300720c */ /* 0x000fe40003f05270 */
[----:B------:R-:W-:Y:S02]  /*3f40*/  CS2R R6, SRZ ;  /* 0x0000000000067805 */ /* 0x000fe4000001ff00 */
[----:B-12---:R-:W-:Y:S02]  /*3f50*/  CS2R R4, SRZ ;  /* 0x0000000000047805 */ /* 0x006fe4000001ff00 */
[----:B------:R-:W-:-:S02]  /*3f60*/  CS2R R10, SRZ ;  /* 0x00000000000a7805 */ /* 0x000fc4000001ff00 */
[----:B------:R-:W-:-:S05]  /*3f70*/  CS2R R8, SRZ ;  /* 0x0000000000087805 */ /* 0x000fca000001ff00 */
[----:B------:R-:W-:Y:S05]  /*3f80*/  @!P0 BRA `(.L_x_359) ;  /* 0x0000000000488947 */ /* 0x000fea0003800000 */
[----:B------:R-:W-:-:S13]  /*3f90*/  ISETP.NE.AND P3, PT, R112, 0x3, PT ;  /* 0x000000037000780c */ /* 0x000fda0003f65270 */
[----:B------:R-:W-:Y:S05]  /*3fa0*/  @!P3 BRA `(.L_x_360) ;  /* 0x000000000004b947 */ /* 0x000fea0003800000 */
[----:B------:R-:W-:Y:S01]  /*3fb0*/  BPT.TRAP 0x1 ;  /* 0x000000040000795c */ /* 0x000fe20000300000 */
.L_x_360:
[----:B------:R-:W-:Y:S01]  /*3fc0*/  SHF.L.U32 R0, R102, 0x1f, RZ ;  /* 0x0000001f66007819 */ /* 0x000fe200000006ff */
[----:B------:R-:W-:Y:S01]  /*3fd0*/  BSSY B1, `(.L_x_361) ;  /* 0x0000005000017945 */ /* 0x000fe20003800000 */
[----:B------:R-:W-:Y:S01]  /*3fe0*/  @!P2 LEA R3, R100, UR51, 0x1 ;  /* 0x000000336403ac11 */ /* 0x000fe2000f8e08ff */
[----:B------:R-:W-:Y:S01]  /*3ff0*/  IMAD.MOV.U32 R11, RZ, RZ, RZ ;  /* 0x000000ffff0b7224 */ /* 0x000fe200078e00ff */
[----:B------:R-:W1:Y:S02]  /*4000*/  SYNCS.PHASECHK.TRANS64.TRYWAIT P3, [UR51+0x70], R0 ;  /* 0x00007000ff0075a7 */ /* 0x000e640008060173 */
[----:B-1----:R-:W-:Y:S05]  /*4010*/  @!P3 BRA `(.L_x_362) ;  /* 0x0000005400a4b947 */ /* 0x002fea0003800000 */
.L_x_486:
[----:B------:R-:W-:Y:S05]  /*4020*/  BSYNC B1 ;  /* 0x0000000000017941 */ /* 0x000fea0003800000 */
.L_x_361:
[----:B------:R-:W-:Y:S01]  /*4030*/  IMAD.MOV.U32 R10, RZ, RZ, RZ ;  /* 0x000000ffff0a7224 */ /* 0x000fe200078e00ff */
[----:B------:R-:W-:Y:S01]  /*4040*/  CS2R R8, SRZ ;  /* 0x0000000000087805 */ /* 0x000fe2000001ff00 */
[----:B------:R-:W-:Y:S01]  /*4050*/  IMAD.MOV.U32 R6, RZ, RZ, RZ ;  /* 0x000000ffff067224 */ /* 0x000fe200078e00ff */
[----:B-1----:R-:W-:Y:S01]  /*4060*/  CS2R R4, SRZ ;  /* 0x0000000000047805 */ /* 0x002fe2000001ff00 */
[----:B------:R-:W-:Y:S05]  /*4070*/  @!P2 WARPSYNC.ALL ;  /* 0x000000000000a948 */ /* 0x000fea0003800000 */
[----:B------:R1:W2:Y:S01]  /*4080*/  @!P2 LDSM.16.MT88.4 R8, [R3+0x400] ;  /* 0x000400000308a83b */ /* 0x0002a20000004200 */
[----:B------:R-:W-:-:S03]  /*4090*/  IMAD.MOV.U32 R0, RZ, RZ, 0x1 ;  /* 0x00000001ff007424 */ /* 0x000fc600078e00ff */
[----:B------:R1:W3:Y:S04]  /*40a0*/  @!P2 LDSM.16.MT88.4 R4, [R3+0xc00] ;  /* 0x000c00000304a83b */ /* 0x0002e80000004200 */
.L_x_359:
[----:B------:R-:W-:Y:S05]  /*40b0*/  BSYNC B0 ;  /* 0x0000000000007941 */ /* 0x000fea0003800000 */
.L_x_358:
[--C-:B--2---:R-:W-:Y:S02]  /*40c0*/  HADD2.F32 R12, -RZ, R8.reuse.H0_H0 ;  /* 0x20000008ff0c7230 */ /* 0x104fe40000004100 */
[C---:B-----5:R-:W-:Y:S01]  /*40d0*/  FMUL R24, R90.reuse, R24 ;  /* 0x000000185a187220 */ /* 0x060fe20000400000 */
[----:B------:R-:W-:Y:S02]  /*40e0*/  HADD2.F32 R14, -RZ, R8.H1_H1 ;  /* 0x30000008ff0e7230 */ /* 0x000fe40000004100 */
[C---:B------:R-:W-:Y:S01]  /*40f0*/  FMUL R25, R90.reuse, R25 ;  /* 0x000000195a197220 */ /* 0x040fe20000400000 */
[--C-:B------:R-:W-:Y:S02]  /*4100*/  HADD2.F32 R20, -RZ, R9.reuse.H0_H0 ;  /* 0x20000009ff147230 */ /* 0x100fe40000004100 */
[C---:B-1----:R-:W-:Y:S01]  /*4110*/  FMUL R3, R90.reuse, R26 ;  /* 0x0000001a5a037220 */ /* 0x042fe20000400000 */
        /* <DEDUP_REMOVED lines=18> */
[----:B---3--:R-:W-:-:S02]  /*4240*/  HADD2.F32 R12, -RZ, R4.H0_H0 ;  /* 0x20000004ff0c7230 */ /* 0x008fc40000004100 */
        /* <DEDUP_REMOVED lines=30> */
[----:B------:R-:W-:Y:S02]  /*4430*/  F2FP.F16.F32.PACK_AB R33, R34, R15 ;  /* 0x0000000f2221723e */ /* 0x000fe400000000ff */
[----:B------:R-:W-:Y:S02]  /*4440*/  LEA R3, R100, UR51, 0x1 ;  /* 0x0000003364037c11 */ /* 0x000fe4000f8e08ff */
[----:B------:R-:W-:Y:S02]  /*4450*/  F2FP.F16.F32.PACK_AB R34, R37, R12 ;  /* 0x0000000c2522723e */ /* 0x000fe400000000ff */
[----:B------:R-:W-:Y:S01]  /*4460*/  F2FP.F16.F32.PACK_AB R35, R39, R20 ;  /* 0x000000142723723e */ /* 0x000fe200000000ff */
[----:B------:R1:W-:Y:S01]  /*4470*/  STSM.16.MT88.4 [R3+0x400], R24 ;  /* 0x0004001803007844 */ /* 0x0003e20000004200 */
[----:B------:R-:W-:-:S03]  /*4480*/  ISETP.GT.U32.AND P3, PT, R103, 0x3e, PT ;  /* 0x0000003e6700780c */ /* 0x000fc60003f64070 */
        /* <DEDUP_REMOVED lines=19> */
[----:B--2---:R-:W-:-:S04]  /*45c0*/  DEPBAR.LE SB0, 0x1 ;  /* 0x000080400000791a */ /* 0x004fc80000000000 */
.L_x_364:
[----:B------:R-:W-:Y:S05]  /*45d0*/  BSYNC B0 ;  /* 0x0000000000007941 */ /* 0x000fea0003800000 */
.L_x_363:
        /* <DEDUP_REMOVED lines=9> */
.L_x_368:
[----:B------:R-:W-:-:S04]  /*4670*/  ULEA UR4, UR54, UR51, 0x3 ;  /* 0x0000003336047291 */ /* 0x000fc8000f8e183f */
[----:B------:R-:W-:-:S04]  /*4680*/  UIADD3 UR4, UR4, 0x90, URZ ;  /* 0x0000009004047890 */ /* 0x000fc8000fffe03f */
[----:B------:R-:W-:-:S09]  /*4690*/  UPRMT UR4, UR50, 0x654, UR4 ;  /* 0x0000065432047896 */ /* 0x000fd20008000004 */
[----:B------:R-:W-:Y:S03]  /*46a0*/  SYNCS.ARRIVE.TRANS64.RED.A1T0 RZ, [UR4], RZ ;  /* 0x000000ffffff79a7 */ /* 0x000fe60008100404 */
.L_x_367:
[----:B------:R-:W-:Y:S05]  /*46b0*/  BSYNC B0 ;  /* 0x0000000000007941 */ /* 0x000fea0003800000 */
.L_x_366:
[----:B------:R-:W-:-:S04]  /*46c0*/  UIADD3 UR54, UR54, 0x1, URZ ;  /* 0x0000000136367890 */ /* 0x000fc8000fffe03f */
[----:B------:R-:W-:-:S04]  /*46d0*/  UISETP.NE.AND UP0, UPT, UR54, 0x4, UPT ;  /* 0x000000043600788c */ /* 0x000fc8000bf05270 */
[----:B------:R-:W-:-:S12]  /*46e0*/  USEL UR54, UR54, URZ, UP0 ;  /* 0x0000003f36367287 */ /* 0x000fd80008000000 */
.L_x_365:
[----:B------:R-:W-:Y:S04]  /*46f0*/  BSSY B0, `(.L_x_369) ;  /* 0x0000010000007945 */ /* 0x000fe80003800000 */
[----:B------:R-:W-:Y:S05]  /*4700*/  @!P0 BRA `(.L_x_370) ;  /* 0x0000000000388947 */ /* 0x000fea0003800000 */
[----:B------:R-:W-:-:S13]  /*4710*/  ISETP.NE.AND P4, PT, R112, 0x3, PT ;  /* 0x000000037000780c */ /* 0x000fda0003f85270 */
[----:B------:R-:W-:Y:S05]  /*4720*/  @!P4 BRA `(.L_x_371) ;  /* 0x000000000004c947 */ /* 0x000fea0003800000 */
[----:B------:R-:W-:Y:S01]  /*4730*/  BPT.TRAP 0x1 ;  /* 0x000000040000795c */ /* 0x000fe20000300000 */
.L_x_371:
[----:B------:R-:W-:Y:S01]  /*4740*/  LEA R14, R0, UR51, 0x3 ;  /* 0x00000033000e7c11 */ /* 0x000fe2000f8e18ff */
[----:B------:R-:W-:Y:S01]  /*4750*/  BSSY B1, `(.L_x_372) ;  /* 0x0000005000017945 */ /* 0x000fe20003800000 */
[----:B------:R-:W-:Y:S01]  /*4760*/  SHF.L.U32 R15, R102, 0x1f, RZ ;  /* 0x0000001f660f7819 */ /* 0x000fe200000006ff */
[----:B------:R-:W-:-:S03]  /*4770*/  @!P2 IMAD R12, R0, 0x2000, R13 ;  /* 0x00002000000ca824 */ /* 0x000fc600078e020d */
[----:B------:R-:W2:Y:S02]  /*4780*/  SYNCS.PHASECHK.TRANS64.TRYWAIT P4, [R14+URZ+0x70], R15 ;  /* 0x0000700f0e0075a7 */ /* 0x000ea4000808017f */
[----:B--2---:R-:W-:Y:S05]  /*4790*/  @!P4 BRA `(.L_x_373) ;  /* 0x0000004c00dcc947 */ /* 0x004fea0003800000 */
.L_x_487:
[----:B------:R-:W-:Y:S05]  /*47a0*/  BSYNC B1 ;  /* 0x0000000000017941 */ /* 0x000fea0003800000 */
.L_x_372:
[----:B------:R-:W-:Y:S05]  /*47b0*/  @!P2 WARPSYNC.ALL ;  /* 0x000000000000a948 */ /* 0x000fea0003800000 */
[----:B------:R3:W4:Y:S01]  /*47c0*/  @!P2 LDSM.16.MT88.4 R8, [R12] ;  /* 0x000000000c08a83b */ /* 0x0007220000004200 */
[----:B------:R-:W-:-:S03]  /*47d0*/  VIADD R0, R0, 0x1 ;  /* 0x0000000100007836 */ /* 0x000fc60000000000 */
[----:B------:R3:W1:Y:S04]  /*47e0*/  @!P2 LDSM.16.MT88.4 R4, [R12+0x800] ;  /* 0x000800000c04a83b */ /* 0x0006680000004200 */
.L_x_370:
[----:B------:R-:W-:Y:S05]  /*47f0*/  BSYNC B0 ;  /* 0x0000000000007941 */ /* 0x000fea0003800000 */
.L_x_369:
[--C-:B--2-4-:R-:W-:Y:S02]  /*4800*/  HADD2.F32 R15, -RZ, R8.reuse.H0_H0 ;  /* 0x20000008ff0f7230 */ /* 0x114fe40000004100 */
[C---:B------:R-:W-:Y:S01]  /*4810*/  FMUL R40, R90.reuse, R40 ;  /* 0x000000285a287220 */ /* 0x040fe20000400000 */
[----:B------:R-:W-:Y:S02]  /*4820*/  HADD2.F32 R21, -RZ, R8.H1_H1 ;  /* 0x30000008ff157230 */ /* 0x000fe40000004100 */
[C---:B---3--:R-:W-:Y:S01]  /*4830*/  FMUL R12, R90.reuse, R41 ;  /* 0x000000295a0c7220 */ /* 0x048fe20000400000 */
[--C-:B-1----:R-:W-:Y:S02]  /*4840*/  HADD2.F32 R25, -RZ, R9.reuse.H1_H1 ;  /* 0x30000009ff197230 */ /* 0x102fe40000004100 */
[C---:B------:R-:W-:Y:S01]  /*4850*/  FMUL R14, R90.reuse, R43 ;  /* 0x0000002b5a0e7220 */ /* 0x040fe20000400000 */
[----:B------:R-:W-:Y:S02]  /*4860*/  HADD2.F32 R23, -RZ, R9.H0_H0 ;  /* 0x20000009ff177230 */ /* 0x000fe40000004100 */
[----:B------:R-:W-:Y:S01]  /*4870*/  FMUL R42, R90, R42 ;  /* 0x0000002a5a2a7220 */ /* 0x000fe20000400000 */
[----:B------:R-:W-:-:S01]  /*4880*/  FFMA R40, R89, R15, R40 ;  /* 0x0000000f59287223 */ /* 0x000fc20000000028 */
[C---:B------:R-:W-:Y:S01]  /*4890*/  FFMA R15, R89.reuse, R21, R12 ;  /* 0x00000015590f7223 */ /* 0x040fe2000000000c */
[----:B------:R-:W-:-:S01]  /*48a0*/  FFMA R21, R89, R25, R14 ;  /* 0x0000001959157223 */ /* 0x000fc2000000000e */
[----:B------:R-:W-:-:S02]  /*48b0*/  HADD2.F32 R20, -RZ, R10.H0_H0 ;  /* 0x2000000aff147230 */ /* 0x000fc40000004100 */
[----:B------:R-:W-:-:S01]  /*48c0*/  FFMA R42, R89, R23, R42 ;  /* 0x00000017592a7223 */ /* 0x000fc2000000002a */
[--C-:B------:R-:W-:Y:S02]  /*48d0*/  HADD2.F32 R25, -RZ, R11.reuse.H0_H0 ;  /* 0x2000000bff197230 */ /* 0x100fe40000004100 */
[C---:B------:R-:W-:Y:S01]  /*48e0*/  FMUL R44, R90.reuse, R44 ;  /* 0x0000002c5a2c7220 */ /* 0x040fe20000400000 */
[C---:B------:R-:W-:Y:S01]  /*48f0*/  FMUL R46, R90.reuse, R46 ;  /* 0x0000002e5a2e7220 */ /* 0x040fe20000400000 */
[----:B------:R-:W-:Y:S02]  /*4900*/  HADD2.F32 R27, -RZ, R11.H1_H1 ;  /* 0x3000000bff1b7230 */ /* 0x000fe40000004100 */
[C---:B------:R-:W-:Y:S01]  /*4910*/  FMUL R14, R90.reuse, R47 ;  /* 0x0000002f5a0e7220 */ /* 0x040fe20000400000 */
[----:B------:R-:W-:Y:S02]  /*4920*/  HADD2.F32 R23, -RZ, R10.H1_H1 ;  /* 0x3000000aff177230 */ /* 0x000fe40000004100 */
[----:B------:R-:W-:Y:S01]  /*4930*/  FMUL R12, R90, R45 ;  /* 0x0000002d5a0c7220 */ /* 0x000fe20000400000 */
[----:B------:R-:W-:-:S01]  /*4940*/  FFMA R44, R89, R20, R44 ;  /* 0x00000014592c7223 */ /* 0x000fc2000000002c */
[----:B------:R-:W-:Y:S01]  /*4950*/  FFMA R46, R89, R25, R46 ;  /* 0x00000019592e7223 */ /* 0x000fe2000000002e */
[----:B------:R-:W-:-:S02]  /*4960*/  HADD2.F32 R29, -RZ, R5.H0_H0 ;  /* 0x20000005ff1d7230 */ /* 0x000fc40000004100 */
[C---:B------:R-:W-:Y:S01]  /*4970*/  FFMA R25, R89.reuse, R27, R14 ;  /* 0x0000001b59197223 */ /* 0x040fe2000000000e */
[----:B------:R-:W-:Y:S01]  /*4980*/  FMUL R50, R90, R50 ;  /* 0x000000325a327220 */ /* 0x000fe20000400000 */
[----:B------:R-:W-:Y:S02]  /*4990*/  HADD2.F32 R20, -RZ, R4.H0_H0 ;  /* 0x20000004ff147230 */ /* 0x000fe40000004100 */
[----:B------:R-:W-:-:S01]  /*49a0*/  FFMA R23, R89, R23, R12 ;  /* 0x0000001759177223 */ /* 0x000fc2000000000c */
[----:B------:R-:W-:Y:S02]  /*49b0*/  HADD2.F32 R31, -RZ, R5.H1_H1 ;  /* 0x30000005ff1f7230 */ /* 0x000fe40000004100 */
[C---:B------:R-:W-:Y:S01]  /*49c0*/  FMUL R48, R90.reuse, R48 ;  /* 0x000000305a307220 */ /* 0x040fe20000400000 */
[----:B------:R-:W-:Y:S02]  /*49d0*/  HADD2.F32 R27, -RZ, R4.H1_H1 ;  /* 0x30000004ff1b7230 */ /* 0x000fe40000004100 */
[C---:B------:R-:W-:Y:S01]  /*49e0*/  FMUL R14, R90.reuse, R51 ;  /* 0x000000335a0e7220 */ /* 0x040fe20000400000 */
        /* <DEDUP_REMOVED lines=51> */
.L_x_375:
[----:B------:R-:W-:Y:S05]  /*4d20*/  BSYNC B0 ;  /* 0x0000000000007941 */ /* 0x000fea0003800000 */
.L_x_374:
[----:B------:R-:W-:Y:S06]  /*4d30*/  BAR.SYNC.DEFER_BLOCKING 0x1, 0x100 ;  /* 0x0044000000007b1d */ /* 0x000fec0000010000 */
[----:B------:R-:W-:Y:S04]  /*4d40*/  BSSY B0, `(.L_x_376) ;  /* 0x0000009000007945 */ /* 0x000fe80003800000 */
[----:B------:R-:W-:Y:S05]  /*4d50*/  @!P0 BRA `(.L_x_377) ;  /* 0x00000000001c8947 */ /* 0x000fea0003800000 */
[----:B------:R-:W-:-:S13]  /*4d60*/  ISETP.NE.AND P4, PT, R112, 0x3, PT ;  /* 0x000000037000780c */ /* 0x000fda0003f85270 */
[----:B------:R-:W-:Y:S05]  /*4d70*/  @!P4 BRA `(.L_x_378) ;  /* 0x000000000004c947 */ /* 0x000fea0003800000 */
[----:B------:R-:W-:Y:S01]  /*4d80*/  BPT.TRAP 0x1 ;  /* 0x000000040000795c */ /* 0x000fe20000300000 */
.L_x_378:
[----:B------:R-:W-:-:S04]  /*4d90*/  ULEA UR4, UR54, UR51, 0x3 ;  /* 0x0000003336047291 */ /* 0x000fc8000f8e183f */
[----:B------:R-:W-:-:S04]  /*4da0*/  UIADD3 UR4, UR4, 0x90, URZ ;  /* 0x0000009004047890 */ /* 0x000fc8000fffe03f */
[----:B------:R-:W-:-:S09]  /*4db0*/  UPRMT UR4, UR50, 0x654, UR4 ;  /* 0x0000065432047896 */ /* 0x000fd20008000004 */
[----:B------:R-:W-:Y:S03]  /*4dc0*/  SYNCS.ARRIVE.TRANS64.RED.A1T0 RZ, [UR4], RZ ;  /* 0x000000ffffff79a7 */ /* 0x000fe60008100404 */
.L_x_377:
[----:B------:R-:W-:Y:S05]  /*4dd0*/  BSYNC B0 ;  /* 0x0000000000007941 */ /* 0x000fea0003800000 */
.L_x_376:
        /* <DEDUP_REMOVED lines=9> */
.L_x_381:
[----:B------:R-:W-:Y:S01]  /*4e70*/  LEA R12, R0, UR51, 0x3 ;  /* 0x00000033000c7c11 */ /* 0x000fe2000f8e18ff */
[----:B------:R-:W-:Y:S01]  /*4e80*/  BSSY B1, `(.L_x_382) ;  /* 0x0000005000017945 */ /* 0x000fe20003800000 */
[----:B------:R-:W-:Y:S01]  /*4e90*/  SHF.L.U32 R15, R102, 0x1f, RZ ;  /* 0x0000001f660f7819 */ /* 0x000fe200000006ff */
[----:B------:R-:W-:-:S03]  /*4ea0*/  @!P2 IMAD R14, R0, 0x2000, R13 ;  /* 0x00002000000ea824 */ /* 0x000fc600078e020d */
[----:B------:R-:W2:Y:S02]  /*4eb0*/  SYNCS.PHASECHK.TRANS64.TRYWAIT P4, [R12+URZ+0x70], R15 ;  /* 0x0000700f0c0075a7 */ /* 0x000ea4000808017f */
[----:B--2---:R-:W-:Y:S05]  /*4ec0*/  @!P4 BRA `(.L_x_383) ;  /* 0x000000480024c947 */ /* 0x004fea0003800000 */
.L_x_488:
[----:B------:R-:W-:Y:S05]  /*4ed0*/  BSYNC B1 ;  /* 0x0000000000017941 */ /* 0x000fea0003800000 */
.L_x_382:
        /* <DEDUP_REMOVED lines=8> */
.L_x_380:
[----:B------:R-:W-:Y:S05]  /*4f60*/  BSYNC B0 ;  /* 0x0000000000007941 */ /* 0x000fea0003800000 */
.L_x_379:
[--C-:B----4-:R-:W-:Y:S02]  /*4f70*/  HADD2.F32 R15, -RZ, R8.reuse.H0_H0 ;  /* 0x20000008ff0f7230 */ /* 0x110fe40000004100 */
[C---:B------:R-:W-:Y:S01]  /*4f80*/  FMUL R56, R90.reuse, R56 ;  /* 0x000000385a387220 */ /* 0x040fe20000400000 */
[----:B-1----:R-:W-:Y:S02]  /*4f90*/  HADD2.F32 R21, -RZ, R8.H1_H1 ;  /* 0x30000008ff157230 */ /* 0x002fe40000004100 */
        /* <DEDUP_REMOVED lines=79> */
.L_x_385:
[----:B------:R-:W-:Y:S05]  /*5490*/  BSYNC B0 ;  /* 0x0000000000007941 */ /* 0x000fea0003800000 */
.L_x_384:
[----:B------:R-:W-:Y:S06]  /*54a0*/  BAR.SYNC.DEFER_BLOCKING 0x1, 0x100 ;  /* 0x0044000000007b1d */ /* 0x000fec0000010000 */
[----:B------:R-:W-:Y:S04]  /*54b0*/  BSSY B0, `(.L_x_386) ;  /* 0x0000009000007945 */ /* 0x000fe80003800000 */
[----:B------:R-:W-:Y:S05]  /*54c0*/  @!P0 BRA `(.L_x_387) ;  /* 0x00000000001c8947 */ /* 0x000fea0003800000 */
[----:B------:R-:W-:-:S13]  /*54d0*/  ISETP.NE.AND P4, PT, R112, 0x3, PT ;  /* 0x000000037000780c */ /* 0x000fda0003f85270 */
[----:B------:R-:W-:Y:S05]  /*54e0*/  @!P4 BRA `(.L_x_388) ;  /* 0x000000000004c947 */ /* 0x000fea0003800000 */
[----:B------:R-:W-:Y:S01]  /*54f0*/  BPT.TRAP 0x1 ;  /* 0x000000040000795c */ /* 0x000fe20000300000 */
.L_x_388:
[----:B------:R-:W-:-:S04]  /*5500*/  ULEA UR4, UR54, UR51, 0x3 ;  /* 0x0000003336047291 */ /* 0x000fc8000f8e183f */
[----:B------:R-:W-:-:S04]  /*5510*/  UIADD3 UR4, UR4, 0x90, URZ ;  /* 0x0000009004047890 */ /* 0x000fc8000fffe03f */
[----:B------:R-:W-:-:S09]  /*5520*/  UPRMT UR4, UR50, 0x654, UR4 ;  /* 0x0000065432047896 */ /* 0x000fd20008000004 */
[----:B------:R-:W-:Y:S03]  /*5530*/  SYNCS.ARRIVE.TRANS64.RED.A1T0 RZ, [UR4], RZ ;  /* 0x000000ffffff79a7 */ /* 0x000fe60008100404 */
.L_x_387:
[----:B------:R-:W-:Y:S05]  /*5540*/  BSYNC B0 ;  /* 0x0000000000007941 */ /* 0x000fea0003800000 */
.L_x_386:
        /* <DEDUP_REMOVED lines=8> */
.L_x_391:
[----:B------:R-:W-:Y:S01]  /*55d0*/  SHF.L.U32 R12, R12, 0x1f, RZ ;  /* 0x0000001f0c0c7819 */ /* 0x000fe200000006ff */
[----:B------:R-:W-:Y:S01]  /*55e0*/  BSSY B1, `(.L_x_392) ;  /* 0x0000005000017945 */ /* 0x000fe20003800000 */
[C---:B------:R-:W-:Y:S01]  /*55f0*/  LEA R15, R0.reuse, UR51, 0x3 ;  /* 0x00000033000f7c11 */ /* 0x040fe2000f8e18ff */
[----:B------:R-:W-:-:S03]  /*5600*/  @!P2 IMAD R0, R0, 0x2000, R13 ;  /* 0x000020000000a824 */ /* 0x000fc600078e020d */
[----:B------:R-:W2:Y:S02]  /*5610*/  SYNCS.PHASECHK.TRANS64.TRYWAIT P4, [R15+URZ+0x70], R12 ;  /* 0x0000700c0f0075a7 */ /* 0x000ea4000808017f */
[----:B--2---:R-:W-:Y:S05]  /*5620*/  @!P4 BRA `(.L_x_393) ;  /* 0x000000400060c947 */ /* 0x004fea0003800000 */
.L_x_489:
[----:B------:R-:W-:Y:S05]  /*5630*/  BSYNC B1 ;  /* 0x0000000000017941 */ /* 0x000fea0003800000 */
.L_x_392:
[----:B------:R-:W-:Y:S05]  /*5640*/  @!P2 WARPSYNC.ALL ;  /* 0x000000000000a948 */ /* 0x000fea0003800000 */
[----:B------:R3:W4:Y:S04]  /*5650*/  @!P2 LDSM.16.MT88.4 R8, [R0] ;  /* 0x000000000008a83b */ /* 0x0007280000004200 */
[----:B------:R3:W1:Y:S02]  /*5660*/  @!P2 LDSM.16.MT88.4 R4, [R0+0x800] ;  /* 0x000800000004a83b */ /* 0x0006640000004200 */
.L_x_390:
[----:B------:R-:W-:Y:S05]  /*5670*/  BSYNC B0 ;  /* 0x0000000000007941 */ /* 0x000fea0003800000 */
.L_x_389:
[----:B-1--4-:R-:W-:Y:S02]  /*5680*/  HADD2.F32 R20, -RZ, R10.H0_H0 ;  /* 0x2000000aff147230 */ /* 0x012fe40000004100 */
[C---:B------:R-:W-:Y:S01]  /*5690*/  FMUL R77, R90.reuse, R77 ;  /* 0x0000004d5a4d7220 */ /* 0x040fe20000400000 */
[----:B---3--:R-:W-:Y:S02]  /*56a0*/  HADD2.F32 R0, -RZ, R8.H0_H0 ;  /* 0x20000008ff007230 */ /* 0x008fe40000004100 */
        /* <DEDUP_REMOVED lines=9> */
[--C-:B--2---:R-:W-:Y:S02]  /*5740*/  HADD2.F32 R12, -RZ, R9.reuse.H0_H0 ;  /* 0x20000009ff0c7230 */ /* 0x104fe40000004100 */
        /* <DEDUP_REMOVED lines=69> */
.L_x_395:
[----:B------:R-:W-:Y:S05]  /*5ba0*/  BSYNC B0 ;  /* 0x0000000000007941 */ /* 0x000fea0003800000 */
.L_x_394:
[----:B------:R-:W-:Y:S06]  /*5bb0*/  BAR.SYNC.DEFER_BLOCKING 0x1, 0x100 ;  /* 0x0044000000007b1d */ /* 0x000fec0000010000 */
[----:B------:R-:W-:Y:S04]  /*5bc0*/  BSSY B0, `(.L_x_396) ;  /* 0x0000009000007945 */ /* 0x000fe80003800000 */
[----:B------:R-:W-:Y:S05]  /*5bd0*/  @!P0 BRA `(.L_x_397) ;  /* 0x00000000001c8947 */ /* 0x000fea0003800000 */
[----:B------:R-:W-:-:S13]  /*5be0*/  ISETP.NE.AND P0, PT, R112, 0x3, PT ;  /* 0x000000037000780c */ /* 0x000fda0003f05270 */
[----:B------:R-:W-:Y:S05]  /*5bf0*/  @!P0 BRA `(.L_x_398) ;  /* 0x0000000000048947 */ /* 0x000fea0003800000 */
[----:B------:R-:W-:Y:S01]  /*5c00*/  BPT.TRAP 0x1 ;  /* 0x000000040000795c */ /* 0x000fe20000300000 */
.L_x_398:
[----:B------:R-:W-:-:S04]  /*5c10*/  ULEA UR4, UR54, UR51, 0x3 ;  /* 0x0000003336047291 */ /* 0x000fc8000f8e183f */
[----:B------:R-:W-:-:S04]  /*5c20*/  UIADD3 UR4, UR4, 0x90, URZ ;  /* 0x0000009004047890 */ /* 0x000fc8000fffe03f */
[----:B------:R-:W-:-:S09]  /*5c30*/  UPRMT UR4, UR50, 0x654, UR4 ;  /* 0x0000065432047896 */ /* 0x000fd20008000004 */
[----:B------:R-:W-:Y:S03]  /*5c40*/  SYNCS.ARRIVE.TRANS64.RED.A1T0 RZ, [UR4], RZ ;  /* 0x000000ffffff79a7 */ /* 0x000fe60008100404 */
.L_x_397:
[----:B------:R-:W-:Y:S05]  /*5c50*/  BSYNC B0 ;  /* 0x0000000000007941 */ /* 0x000fea0003800000 */
.L_x_396:
        /* <DEDUP_REMOVED lines=8> */
[----:B-1----:R-:W-:Y:S02]  /*5ce0*/  IMAD.MOV.U32 R3, RZ, RZ, -0x1 ;  /* 0xffffffffff037424 */ /* 0x002fe400078e00ff */
[----:B------:R-:W-:Y:S01]  /*5cf0*/  USEL UR54, UR54, URZ, UP0 ;  /* 0x0000003f36367287 */ /* 0x000fe20008000000 */
[----:B------:R-:W-:Y:S01]  /*5d00*/  ISETP.GE.U32.AND.EX P0, PT, R17, UR5, PT, P0 ;  /* 0x0000000511007c0c */ /* 0x000fe2000bf06100 */
[----:B------:R-:W-:-:S12]  /*5d10*/  IMAD.MOV.U32 R20, RZ, RZ, -0x1 ;  /* 0xffffffffff147424 */ /* 0x000fd800078e00ff */
[----:B------:R-:W-:Y:S05]  /*5d20*/  @P0 BRA `(.L_x_399) ;  /* 0x0000000400500947 */ /* 0x000fea0003800000 */
[----:B------:R-:W1:Y:S01]  /*5d30*/  LDC.64 R10, c[0x0][0xad0] ;  /* 0x0002b400ff0a7b82 */ /* 0x000e620000000a00 */
[----:B------:R-:W2:Y:S01]  /*5d40*/  S2R R12, SR_CTAID.X ;  /* 0x00000000000c7919 */ /* 0x000ea20000002500 */
[----:B------:R-:W-:Y:S02]  /*5d50*/  IMAD.MOV.U32 R8, RZ, RZ, R16 ;  /* 0x000000ffff087224 */ /* 0x000fe400078e0010 */
[----:B------:R-:W-:Y:S01]  /*5d60*/  IMAD.MOV.U32 R9, RZ, RZ, R17 ;  /* 0x000000ffff097224 */ /* 0x000fe200078e0011 */
[----:B------:R-:W3:Y:S03]  /*5d70*/  S2R R20, SR_CTAID.Y ;  /* 0x0000000000147919 */ /* 0x000ee60000002600 */
[----:B------:R-:W4:Y:S08]  /*5d80*/  LDC R0, c[0x0][0xad8] ;  /* 0x0002b600ff007b82 */ /* 0x000f300000000800 */
[----:B------:R-:W2:Y:S01]  /*5d90*/  LDC.64 R14, c[0x0][0xac8] ;  /* 0x0002b200ff0e7b82 */ /* 0x000ea20000000a00 */
        /* <DEDUP_REMOVED lines=13> */
.L_x_400:
[-CC-:B------:R-:W-:Y:S01]  /*5e70*/  SHF.R.U64 R27, R8, R0.reuse, R9.reuse ;  /* 0x00000000081b7219 */ /* 0x180fe20000001209 */
[----:B------:R-:W1:Y:S01]  /*5e80*/  LDC.64 R22, c[0x0][0xae8] ;  /* 0x0002ba00ff167b82 */ /* 0x000e620000000a00 */
[----:B------:R-:W-:Y:S01]  /*5e90*/  SHF.R.U32.HI R0, RZ, R0, R9 ;  /* 0x00000000ff007219 */ /* 0x000fe20000011609 */
[----:B------:R-:W-:Y:S01]  /*5ea0*/  ULDC UR4, c[0x0][0x150] ;  /* 0x0000540000047ab9 */ /* 0x000fe20000000800 */
[----:B------:R-:W-:Y:S02]  /*5eb0*/  IADD3 R3, P0, RZ, -R27, RZ ;  /* 0x8000001bff037210 */ /* 0x000fe40007f1e0ff */
[----:B------:R-:W-:-:S03]  /*5ec0*/  I2FP.F32.U32 R7, R12 ;  /* 0x0000000c00077245 */ /* 0x000fc60000201000 */
[----:B------:R-:W2:Y:S01]  /*5ed0*/  LDC R6, c[0x0][0xac0] ;  /* 0x0002b000ff067b82 */ /* 0x000ea20000000800 */
[----:B------:R-:W-:Y:S02]  /*5ee0*/  IMAD.X R5, RZ, RZ, ~R0, P0 ;  /* 0x000000ffff057224 */ /* 0x000fe400000e0e00 */
[----:B------:R-:W-:Y:S01]  /*5ef0*/  FMUL R7, R7, UR4 ;  /* 0x0000000407077c20 */ /* 0x000fe20008400000 */
[----:B------:R-:W-:Y:S01]  /*5f00*/  ULDC UR4, c[0x0][0x154] ;  /* 0x0000550000047ab9 */ /* 0x000fe20000000800 */
[-C--:B------:R-:W-:Y:S02]  /*5f10*/  IMAD R0, R5, R14.reuse, RZ ;  /* 0x0000000e05007224 */ /* 0x080fe400078e02ff */
[C---:B------:R-:W-:Y:S01]  /*5f20*/  IMAD.WIDE.U32 R4, R3.reuse, R14, R16 ;  /* 0x0000000e03047225 */ /* 0x040fe200078e0010 */
[----:B------:R-:W3:Y:S01]  /*5f30*/  LDC R11, c[0x0][0xab0] ;  /* 0x0002ac00ff0b7b82 */ /* 0x000ee20000000800 */
[----:B------:R-:W4:Y:S02]  /*5f40*/  F2I.U32.TRUNC.NTZ R7, R7 ;  /* 0x0000000700077305 */ /* 0x000f24000020f000 */
[----:B------:R-:W-:-:S04]  /*5f50*/  IMAD R3, R3, R15, R0 ;  /* 0x0000000f03037224 */ /* 0x000fc800078e0200 */
[----:B------:R-:W-:Y:S01]  /*5f60*/  IMAD.IADD R3, R5, 0x1, R3 ;  /* 0x0000000105037824 */ /* 0x000fe200078e0203 */
[----:B------:R-:W5:Y:S01]  /*5f70*/  LDC R8, c[0x0][0xb00] ;  /* 0x0002c000ff087b82 */ /* 0x000f620000000800 */
[----:B------:R-:W-:Y:S02]  /*5f80*/  I2FP.F32.U32 R5, R20 ;  /* 0x0000001400057245 */ /* 0x000fe40000201000 */
[----:B-1----:R-:W-:-:S04]  /*5f90*/  ISETP.NE.U32.AND P0, PT, R22, RZ, PT ;  /* 0x000000ff1600720c */ /* 0x002fc80003f05070 */
[----:B------:R-:W-:Y:S01]  /*5fa0*/  ISETP.NE.AND.EX P0, PT, R23, RZ, PT, P0 ;  /* 0x000000ff1700720c */ /* 0x000fe20003f05300 */
[----:B------:R-:W1:Y:S01]  /*5fb0*/  LDC R9, c[0x0][0x144] ;  /* 0x00005100ff097b82 */ /* 0x000e620000000800 */
[-C--:B--2---:R-:W-:Y:S01]  /*5fc0*/  SHF.R.U32.HI R0, RZ, R6.reuse, R3 ;  /* 0x00000006ff007219 */ /* 0x084fe20000011603 */
[----:B----4-:R-:W-:Y:S01]  /*5fd0*/  IMAD.MOV R7, RZ, RZ, -R7 ;  /* 0x000000ffff077224 */ /* 0x010fe200078e0a07 */
[----:B------:R-:W-:Y:S01]  /*5fe0*/  SHF.R.U64 R13, R4, R6, R3 ;  /* 0x00000006040d7219 */ /* 0x000fe20000001203 */
[----:B------:R-:W-:-:S04]  /*5ff0*/  FMUL R6, R5, UR4 ;  /* 0x0000000405067c20 */ /* 0x000fc80008400000 */
[----:B------:R-:W2:Y:S01]  /*6000*/  LDC R21, c[0x0][0x148] ;  /* 0x00005200ff157b82 */ /* 0x000ea20000000800 */
[-CC-:B---3--:R-:W-:Y:S02]  /*6010*/  SHF.R.U64 R10, R13, R11.reuse, R0.reuse ;  /* 0x0000000b0d0a7219 */ /* 0x188fe40000001200 */
[----:B------:R-:W-:Y:S02]  /*6020*/  SHF.R.U32.HI R3, RZ, R11, R0 ;  /* 0x0000000bff037219 */ /* 0x000fe40000011600 */
[----:B------:R3:W4:Y:S03]  /*6030*/  F2I.U32.TRUNC.NTZ R0, R6 ;  /* 0x0000000600007305 */ /* 0x000726000020f000 */
[----:B------:R-:W2:Y:S01]  /*6040*/  LDC R14, c[0x0][0xaf0] ;  /* 0x0002bc00ff0e7b82 */ /* 0x000ea20000000800 */
[-CC-:B-----5:R-:W-:Y:S02]  /*6050*/  SHF.R.U64 R15, R10, R8.reuse, R3.reuse ;  /* 0x000000080a0f7219 */ /* 0x1a0fe40000001203 */
[----:B------:R-:W-:-:S03]  /*6060*/  SHF.R.U32.HI R5, RZ, R8, R3 ;  /* 0x00000008ff057219 */ /* 0x000fc60000011603 */
[----:B------:R-:W-:Y:S02]  /*6070*/  IMAD.MOV.U32 R4, RZ, RZ, R15 ;  /* 0x000000ffff047224 */ /* 0x000fe400078e000f */
[----:B------:R-:W2:Y:S01]  /*6080*/  LDC R24, c[0x0][0xae0] ;  /* 0x0002b800ff187b82 */ /* 0x000ea20000000800 */
[----:B-1----:R-:W-:-:S07]  /*6090*/  IMAD R12, R9, R7, R12 ;  /* 0x00000007090c7224 */ /* 0x002fce00078e020c */
[----:B------:R-:W1:Y:S08]  /*60a0*/  LDC R25, c[0x0][0xab8] ;  /* 0x0002ae00ff197b82 */ /* 0x000e700000000800 */
        /* <DEDUP_REMOVED lines=12> */
.L_x_401:
[----:B------:R-:W-:Y:S02]  /*6170*/  ISETP.NE.AND P0, PT, R2, 0x1, PT ;  /* 0x000000010200780c */ /* 0x000fe40003f05270 */
[----:B--2---:R-:W-:Y:S01]  /*6180*/  SHF.R.U64 R3, R4, R14, R5 ;  /* 0x0000000e04037219 */ /* 0x004fe20000001205 */
[----:B------:R-:W-:Y:S01]  /*6190*/  IMAD.MOV R5, RZ, RZ, -R0 ;  /* 0x000000ffff057224 */ /* 0x000fe200078e0a00 */
[----:B------:R-:W-:Y:S02]  /*61a0*/  LOP3.LUT R0, R10, R105, RZ, 0xc0, !PT ;  /* 0x000000690a007212 */ /* 0x000fe400078ec0ff */
[----:B------:R-:W-:Y:S01]  /*61b0*/  LOP3.LUT R13, R13, R104, RZ, 0xc0, !PT ;  /* 0x000000680d0d7212 */ /* 0x000fe200078ec0ff */
[----:B------:R-:W-:Y:S01]  /*61c0*/  IMAD.MOV R4, RZ, RZ, -R3 ;  /* 0x000000ffff047224 */ /* 0x000fe200078e0a03 */
[----:B------:R-:W-:Y:S01]  /*61d0*/  R2UR UR47, R27 ;  /* 0x000000001b2f72ca */ /* 0x000fe200000e0000 */
[----:B------:R-:W-:Y:S02]  /*61e0*/  IMAD R3, R101, R3, R0 ;  /* 0x0000000365037224 */ /* 0x000fe400078e0200 */
[----:B------:R-:W-:-:S02]  /*61f0*/  IMAD R0, R4, R24, R15 ;  /* 0x0000001804007224 */ /* 0x000fc400078e020f */
[----:B------:R-:W-:Y:S02]  /*6200*/  @P0 IMAD R12, R21, R5, R20 ;  /* 0x00000005150c0224 */ /* 0x000fe400078e0214 */
[----:B-1----:R-:W-:Y:S02]  /*6210*/  IMAD R0, R0, R26, R13 ;  /* 0x0000001a00007224 */ /* 0x002fe400078e020d */
[----:B------:R-:W-:Y:S02]  /*6220*/  IMAD R3, R3, R25, R12 ;  /* 0x0000001903037224 */ /* 0x000fe400078e020c */
[----:B------:R-:W-:-:S03]  /*6230*/  IMAD.MOV.U32 R4, RZ, RZ, 0x1 ;  /* 0x00000001ff047424 */ /* 0x000fc600078e00ff */
[----:B------:R-:W-:Y:S02]  /*6240*/  SEL R20, R0, R3, !P0 ;  /* 0x0000000300147207 */ /* 0x000fe40004000000 */
[----:B------:R-:W-:Y:S02]  /*6250*/  SEL R3, R3, R0, !P0 ;  /* 0x0000000003037207 */ /* 0x000fe40004000000 */
[----:B------:R-:W-:-:S07]  /*6260*/  PRMT R0, R4, 0x7610, R0 ;  /* 0x0000761004007816 */ /* 0x000fce0000000000 */
.L_x_399:
        /* <DEDUP_REMOVED lines=9> */
.L_x_323:
        /* <DEDUP_REMOVED lines=17> */
.L_x_406:
[----:B------:R-:W-:-:S04]  /*6410*/  ISETP.NE.U32.AND P0, PT, RZ, UR6, PT ;  /* 0x00000006ff007c0c */ /* 0x000fc8000bf05070 */
[----:B------:R-:W-:-:S13]  /*6420*/  ISETP.NE.AND.EX P0, PT, RZ, UR7, PT, P0 ;  /* 0x00000007ff007c0c */ /* 0x000fda000bf05300 */
[----:B------:R-:W-:Y:S05]  /*6430*/  @!P0 BREAK B0 ;  /* 0x0000000000008942 */ /* 0x000fea0003800000 */
[----:B------:R-:W-:Y:S05]  /*6440*/  @P0 BRA `(.L_x_404) ;  /* 0x0000000000100947 */ /* 0x000fea0003800000 */
[----:B------:R-:W-:Y:S05]  /*6450*/  BRA `(.L_x_315) ;  /* 0x0000003000447947 */ /* 0x000fea0003800000 */
.L_x_405:
[----:B-----5:R-:W-:-:S13]  /*6460*/  FSETP.NEU.AND P0, PT, R89, RZ, PT ;  /* 0x000000ff5900720b */ /* 0x020fda0003f0d000 */
[----:B------:R-:W-:Y:S05]  /*6470*/  @!P0 BREAK B0 ;  /* 0x0000000000008942 */ /* 0x000fea0003800000 */
[----:B------:R-:W-:Y:S05]  /*6480*/  @!P0 BRA `(.L_x_315) ;  /* 0x0000003000388947 */ /* 0x000fea0003800000 */
.L_x_404:
[----:B------:R-:W-:Y:S05]  /*6490*/  BSYNC B0 ;  /* 0x0000000000007941 */ /* 0x000fea0003800000 */
.L_x_403:
[----:B------:R-:W-:-:S04]  /*64a0*/  LOP3.LUT R18, R18, 0x1, RZ, 0xfc, !PT ;  /* 0x0000000112127812 */ /* 0x000fc800078efcff */
[----:B------:R-:W-:-:S13]  /*64b0*/  ISETP.NE.AND P0, PT, R18, 0x3, PT ;  /* 0x000000031200780c */ /* 0x000fda0003f05270 */
[----:B------:R-:W-:Y:S05]  /*64c0*/  @!P0 BRA `(.L_x_407) ;  /* 0x0000000000048947 */ /* 0x000fea0003800000 */
[----:B------:R-:W-:Y:S01]  /*64d0*/  BPT.TRAP 0x1 ;  /* 0x000000040000795c */ /* 0x000fe20000300000 */
.L_x_407:
        /* <DEDUP_REMOVED lines=8> */
.L_x_314:
        /* <DEDUP_REMOVED lines=26> */
.L_x_409:
        /* <DEDUP_REMOVED lines=17> */
[-CC-:B-1----:R-:W-:Y:S02]  /*6810*/  SHF.R.U64 R14, R10, R20.reuse, R9.reuse ;  /* 0x000000140a0e7219 */ /* 0x182fe40000001209 */
        /* <DEDUP_REMOVED lines=32> */
.L_x_410:
[----:B------:R-:W-:Y:S01]  /*6a20*/  ISETP.NE.AND P0, PT, R2, 0x1, PT ;  /* 0x000000010200780c */ /* 0x000fe20003f05270 */
[----:B------:R-:W-:Y:S01]  /*6a30*/  USHF.L.U32 UR4, UR37, UR4, URZ ;  /* 0x0000000425047299 */ /* 0x000fe2000800063f */
[----:B------:R-:W-:Y:S01]  /*6a40*/  LOP3.LUT R11, RZ, R28, RZ, 0x33, !PT ;  /* 0x0000001cff0b7212 */ /* 0x000fe200078e33ff */
[----:B--2---:R-:W-:Y:S01]  /*6a50*/  IMAD.MOV R23, RZ, RZ, -R23 ;  /* 0x000000ffff177224 */ /* 0x004fe200078e0a17 */
[----:B-1----:R-:W-:Y:S02]  /*6a60*/  SHF.R.U64 R9, R8, R29, R9 ;  /* 0x0000001d08097219 */ /* 0x002fe40000001209 */
[----:B------:R-:W-:Y:S01]  /*6a70*/  LOP3.LUT R8, R20, R11, RZ, 0xc0, !PT ;  /* 0x0000000b14087212 */ /* 0x000fe200078ec0ff */
[----:B------:R-:W-:Y:S02]  /*6a80*/  VIADD R11, R26, 0xffffffff ;  /* 0xffffffff1a0b7836 */ /* 0x000fe40000000000 */
[----:B------:R-:W-:Y:S02]  /*6a90*/  IMAD.MOV R10, RZ, RZ, -R9 ;  /* 0x000000ffff0a7224 */ /* 0x000fe400078e0a09 */
[----:B------:R-:W-:Y:S01]  /*6aa0*/  IMAD R8, R9, UR4, R8 ;  /* 0x0000000409087c24 */ /* 0x000fe2000f8e0208 */
[----:B------:R-:W-:Y:S01]  /*6ab0*/  LOP3.LUT R14, R14, R11, RZ, 0xc0, !PT ;  /* 0x0000000b0e0e7212 */ /* 0x000fe200078ec0ff */
[----:B------:R-:W-:-:S02]  /*6ac0*/  @P0 IMAD R27, R24, R23, R7 ;  /* 0x00000017181b0224 */ /* 0x000fc400078e0207 */
[----:B---3--:R-:W-:Y:S02]  /*6ad0*/  IMAD R7, R10, R32, R21 ;  /* 0x000000200a077224 */ /* 0x008fe400078e0215 */
[----:B------:R-:W-:Y:S02]  /*6ae0*/  IMAD R23, R8, R33, R27 ;  /* 0x0000002108177224 */ /* 0x000fe400078e021b */
[----:B------:R-:W-:Y:S02]  /*6af0*/  IMAD R8, R7, R26, R14 ;  /* 0x0000001a07087224 */ /* 0x000fe400078e020e */
[----:B------:R-:W-:-:S03]  /*6b00*/  IMAD.MOV.U32 R10, RZ, RZ, 0x1 ;  /* 0x00000001ff0a7424 */ /* 0x000fc600078e00ff */
[----:B------:R-:W-:Y:S02]  /*6b10*/  SEL R24, R8, R23, !P0 ;  /* 0x0000001708187207 */ /* 0x000fe40004000000 */
[----:B------:R-:W-:-:S07]  /*6b20*/  SEL R23, R23, R8, !P0 ;  /* 0x0000000817177207 */ /* 0x000fce0004000000 */
.L_x_408:
        /* <DEDUP_REMOVED lines=17> */
.L_x_412:
        /* <DEDUP_REMOVED lines=9> */
.L_x_415:
[----:B------:R-:W2:Y:S01]  /*6cd0*/  LDC R11, c[0x0][0x780] ;  /* 0x0001e000ff0b7b82 */ /* 0x000ea20000000800 */
[----:B------:R-:W-:-:S07]  /*6ce0*/  IMAD.MOV.U32 R0, RZ, RZ, 0x1 ;  /* 0x00000001ff007424 */ /* 0x000fce00078e00ff */
.L_x_414:
        /* <DEDUP_REMOVED lines=15> */
.L_x_448:
        /* <DEDUP_REMOVED lines=16> */
.L_x_418:
[----:B--2--5:R-:W4:Y:S01]  /*6ee0*/  LDC R11, c[0x0][0x780] ;  /* 0x0001e000ff0b7b82 */ /* 0x024f220000000800 */
[----:B------:R-:W-:-:S07]  /*6ef0*/  IMAD.MOV.U32 R0, RZ, RZ, 0x1 ;  /* 0x00000001ff007424 */ /* 0x000fce00078e00ff */
.L_x_417:
        /* <DEDUP_REMOVED lines=8> */
.L_x_419:
[----:B--2-45:R-:W-:-:S13]  /*6f80*/  FSETP.EQ.AND P0, PT, R11, RZ, PT ;  /* 0x000000ff0b00720b */ /* 0x034fda0003f02000 */
.L_x_420:
[----:B------:R-:W-:Y:S02]  /*6f90*/  ISETP.NE.AND P2, PT, R8, 0x3, PT ;  /* 0x000000030800780c */ /* 0x000fe40003f45270 */
[----:B------:R-:W-:-:S04]  /*6fa0*/  ELECT P1, URZ, PT ;  /* 0x00000000003f782f */ /* 0x000fc80003820000 */
[----:B------:R-:W-:-:S07]  /*6fb0*/  PLOP3.LUT P0, PT, P1, P0, PT, 0x20, 0x0 ;  /* 0x000000000000781c */ /* 0x000fce0000f00470 */
[----:B------:R-:W-:Y:S06]  /*6fc0*/  @!P2 BRA `(.L_x_421) ;  /* 0x000000000004a947 */ /* 0x000fec0003800000 */
[----:B------:R-:W-:Y:S01]  /*6fd0*/  BPT.TRAP 0x1 ;  /* 0x000000040000795c */ /* 0x000fe20000300000 */
.L_x_421:
[----:B------:R-:W2:Y:S01]  /*6fe0*/  S2UR UR36, SR_CgaCtaId ;  /* 0x00000000002479c3 */ /* 0x000ea20000008800 */
[----:B------:R-:W-:Y:S01]  /*6ff0*/  UMOV UR13, 0x400 ;  /* 0x00000400000d7882 */ /* 0x000fe20000000000 */
[----:B-1-3--:R-:W-:Y:S01]  /*7000*/  SHF.L.U32 R4, R3, 0x1f, RZ ;  /* 0x0000001f03047819 */ /* 0x00afe200000006ff */
[----:B--2---:R-:W-:-:S09]  /*7010*/  ULEA UR13, UR36, UR13, 0x18 ;  /* 0x0000000d240d7291 */ /* 0x004fd2000f8ec03f */
[----:B------:R-:W1:Y:S02]  /*7020*/  SYNCS.PHASECHK.TRANS64.TRYWAIT P1, [UR13+0x90], R4 ;  /* 0x00009004ff0075a7 */ /* 0x000e64000802014d */
[----:B-1----:R-:W-:Y:S05]  /*7030*/  @!P1 BRA `(.L_x_422) ;  /* 0x0000002800089947 */ /* 0x002fea0003800000 */
.L_x_490:
        /* <DEDUP_REMOVED lines=18> */
.L_x_425:
[----:B-1----:R-:W1:Y:S02]  /*7160*/  LDC R5, c[0x0][0xa00] ;  /* 0x00028000ff057b82 */ /* 0x002e640000000800 */
[----:B-1----:R2:W-:Y:S02]  /*7170*/  SYNCS.ARRIVE.TRANS64.RED.A0TR RZ, [UR13+0x70], R5 ;  /* 0x00007005ffff79a7 */ /* 0x0025e4000830040d */
.L_x_424:
[----:B------:R-:W-:Y:S05]  /*7180*/  BSYNC B0 ;  /* 0x0000000000007941 */ /* 0x000fea0003800000 */
.L_x_423:
[----:B------:R-:W-:Y:S05]  /*7190*/  @!P2 BRA `(.L_x_426) ;  /* 0x000000000004a947 */ /* 0x000fea0003800000 */
[----:B------:R-:W-:Y:S01]  /*71a0*/  BPT.TRAP 0x1 ;  /* 0x000000040000795c */ /* 0x000fe20000300000 */
.L_x_426:
[----:B------:R-:W-:-:S04]  /*71b0*/  UIADD3 UR8, UR13, 0x70, URZ ;  /* 0x000000700d087890 */ /* 0x000fc8000fffe03f */
[----:B------:R-:W-:-:S09]  /*71c0*/  UPRMT UR8, UR36, 0x654, UR8 ;  /* 0x0000065424087896 */ /* 0x000fd20008000008 */
[----:B------:R-:W-:Y:S01]  /*71d0*/  SYNCS.ARRIVE.TRANS64.RED.A1T0 RZ, [UR8], RZ ;  /* 0x000000ffffff79a7 */ /* 0x000fe20008100408 */
[----:B------:R-:W-:Y:S05]  /*71e0*/  @!P2 BRA `(.L_x_427) ;  /* 0x000000000004a947 */ /* 0x000fea0003800000 */
[----:B------:R-:W-:Y:S01]  /*71f0*/  BPT.TRAP 0x1 ;  /* 0x000000040000795c */ /* 0x000fe20000300000 */
.L_x_427:
[----:B------:R-:W3:Y:S02]  /*7200*/  SYNCS.PHASECHK.TRANS64.TRYWAIT P1, [UR13+0x98], R4 ;  /* 0x00009804ff0075a7 */ /* 0x000ee4000802014d */
[----:B---3--:R-:W-:Y:S05]  /*7210*/  @!P1 BRA `(.L_x_428) ;  /* 0x0000002400a89947 */ /* 0x008fea0003800000 */
.L_x_491:
        /* <DEDUP_REMOVED lines=20> */
.L_x_431:
[----:B-12---:R-:W1:Y:S02]  /*7360*/  LDC R5, c[0x0][0xa00] ;  /* 0x00028000ff057b82 */ /* 0x006e640000000800 */
[----:B-1----:R3:W-:Y:S02]  /*7370*/  SYNCS.ARRIVE.TRANS64.RED.A0TR RZ, [UR13+0x78], R5 ;  /* 0x00007805ffff79a7 */ /* 0x0027e4000830040d */
.L_x_430:
[----:B------:R-:W-:Y:S05]  /*7380*/  BSYNC B0 ;  /* 0x0000000000007941 */ /* 0x000fea0003800000 */
.L_x_429:
[----:B------:R-:W-:Y:S05]  /*7390*/  @!P2 BRA `(.L_x_432) ;  /* 0x000000000004a947 */ /* 0x000fea0003800000 */
[----:B------:R-:W-:Y:S01]  /*73a0*/  BPT.TRAP 0x1 ;  /* 0x000000040000795c */ /* 0x000fe20000300000 */
.L_x_432:
[----:B------:R-:W-:-:S04]  /*73b0*/  UIADD3 UR8, UR13, 0x78, URZ ;  /* 0x000000780d087890 */ /* 0x000fc8000fffe03f */
[----:B------:R-:W-:-:S09]  /*73c0*/  UPRMT UR8, UR36, 0x654, UR8 ;  /* 0x0000065424087896 */ /* 0x000fd20008000008 */
[----:B------:R-:W-:Y:S01]  /*73d0*/  SYNCS.ARRIVE.TRANS64.RED.A1T0 RZ, [UR8], RZ ;  /* 0x000000ffffff79a7 */ /* 0x000fe20008100408 */
[----:B------:R-:W-:Y:S05]  /*73e0*/  @!P2 BRA `(.L_x_433) ;  /* 0x000000000004a947 */ /* 0x000fea0003800000 */
[----:B------:R-:W-:Y:S01]  /*73f0*/  BPT.TRAP 0x1 ;  /* 0x000000040000795c */ /* 0x000fe20000300000 */
.L_x_433:
[----:B------:R-:W4:Y:S02]  /*7400*/  SYNCS.PHASECHK.TRANS64.TRYWAIT P1, [UR13+0xa0], R4 ;  /* 0x0000a004ff0075a7 */ /* 0x000f24000802014d */
[----:B----4-:R-:W-:Y:S05]  /*7410*/  @!P1 BRA `(.L_x_434) ;  /* 0x0000002400409947 */ /* 0x010fea0003800000 */
.L_x_492:
        /* <DEDUP_REMOVED lines=20> */
.L_x_437:
[----:B-123--:R-:W1:Y:S02]  /*7560*/  LDC R5, c[0x0][0xa00] ;  /* 0x00028000ff057b82 */ /* 0x00ee640000000800 */
[----:B-1----:R4:W-:Y:S02]  /*7570*/  SYNCS.ARRIVE.TRANS64.RED.A0TR RZ, [UR13+0x80], R5 ;  /* 0x00008005ffff79a7 */ /* 0x0029e4000830040d */
.L_x_436:
[----:B------:R-:W-:Y:S05]  /*7580*/  BSYNC B0 ;  /* 0x0000000000007941 */ /* 0x000fea0003800000 */
.L_x_435:
[----:B------:R-:W-:Y:S05]  /*7590*/  @!P2 BRA `(.L_x_438) ;  /* 0x000000000004a947 */ /* 0x000fea0003800000 */
[----:B------:R-:W-:Y:S01]  /*75a0*/  BPT.TRAP 0x1 ;  /* 0x000000040000795c */ /* 0x000fe20000300000 */
.L_x_438:
[----:B------:R-:W-:-:S04]  /*75b0*/  UIADD3 UR8, UR13, 0x80, URZ ;  /* 0x000000800d087890 */ /* 0x000fc8000fffe03f */
[----:B------:R-:W-:-:S09]  /*75c0*/  UPRMT UR8, UR36, 0x654, UR8 ;  /* 0x0000065424087896 */ /* 0x000fd20008000008 */
[----:B------:R-:W-:Y:S01]  /*75d0*/  SYNCS.ARRIVE.TRANS64.RED.A1T0 RZ, [UR8], RZ ;  /* 0x000000ffffff79a7 */ /* 0x000fe20008100408 */
[----:B------:R-:W-:Y:S05]  /*75e0*/  @!P2 BRA `(.L_x_439) ;  /* 0x000000000004a947 */ /* 0x000fea0003800000 */
[----:B------:R-:W-:Y:S01]  /*75f0*/  BPT.TRAP 0x1 ;  /* 0x000000040000795c */ /* 0x000fe20000300000 */
.L_x_439:
[----:B------:R-:W5:Y:S02]  /*7600*/  SYNCS.PHASECHK.TRANS64.TRYWAIT P1, [UR13+0xa8], R4 ;  /* 0x0000a804ff0075a7 */ /* 0x000f64000802014d */
[----:B-----5:R-:W-:Y:S05]  /*7610*/  @!P1 BRA `(.L_x_440) ;  /* 0x0000002000d89947 */ /* 0x020fea0003800000 */
.L_x_493:
        /* <DEDUP_REMOVED lines=20> */
.L_x_443:
[----:B------:R-:W1:Y:S02]  /*7760*/  LDC R4, c[0x0][0xa00] ;  /* 0x00028000ff047b82 */ /* 0x000e640000000800 */
[----:B-1----:R1:W-:Y:S02]  /*7770*/  SYNCS.ARRIVE.TRANS64.RED.A0TR RZ, [UR13+0x88], R4 ;  /* 0x00008804ffff79a7 */ /* 0x0023e4000830040d */
.L_x_442:
[----:B------:R-:W-:Y:S05]  /*7780*/  BSYNC B0 ;  /* 0x0000000000007941 */ /* 0x000fea0003800000 */
.L_x_441:
[----:B------:R-:W-:Y:S05]  /*7790*/  @!P2 BRA `(.L_x_444) ;  /* 0x000000000004a947 */ /* 0x000fea0003800000 */
[----:B------:R-:W-:Y:S01]  /*77a0*/  BPT.TRAP 0x1 ;  /* 0x000000040000795c */ /* 0x000fe20000300000 */
.L_x_444:
        /* <DEDUP_REMOVED lines=40> */
.L_x_446:
        /* <DEDUP_REMOVED lines=47> */
.L_x_447:
[----:B------:R-:W-:Y:S02]  /*7d20*/  SHF.R.U64 R24, R4, R24, R5 ;  /* 0x0000001804187219 */ /* 0x000fe40000001205 */
[----:B------:R-:W-:Y:S02]  /*7d30*/  LOP3.LUT R23, R23, R10, RZ, 0xc0, !PT ;  /* 0x0000000a17177212 */ /* 0x000fe400078ec0ff */
[----:B------:R-:W-:Y:S01]  /*7d40*/  LOP3.LUT R22, R22, R9, RZ, 0xc0, !PT ;  /* 0x0000000916167212 */ /* 0x000fe200078ec0ff */
[----:B------:R-:W-:Y:S02]  /*7d50*/  IMAD.MOV R4, RZ, RZ, -R24 ;  /* 0x000000ffff047224 */ /* 0x000fe400078e0a18 */
[----:B------:R-:W-:Y:S02]  /*7d60*/  IMAD R23, R24, UR21, R23 ;  /* 0x0000001518177c24 */ /* 0x000fe4000f8e0217 */
[----:B---3--:R-:W-:Y:S02]  /*7d70*/  IMAD R20, R4, R20, R21 ;  /* 0x0000001404147224 */ /* 0x008fe400078e0215 */
[----:B-1----:R-:W-:-:S02]  /*7d80*/  IMAD R14, R23, R19, R14 ;  /* 0x00000013170e7224 */ /* 0x002fc400078e020e */
[----:B--2---:R-:W-:Y:S02]  /*7d90*/  IMAD R15, R20, R15, R22 ;  /* 0x0000000f140f7224 */ /* 0x004fe400078e0216 */
[----:B------:R-:W-:-:S03]  /*7da0*/  IMAD.MOV.U32 R4, RZ, RZ, 0x1 ;  /* 0x00000001ff047424 */ /* 0x000fc600078e00ff */
[----:B------:R-:W-:Y:S02]  /*7db0*/  SEL R24, R15, R14, !P2 ;  /* 0x0000000e0f187207 */ /* 0x000fe40005000000 */
[----:B------:R-:W-:-:S07]  /*7dc0*/  SEL R23, R14, R15, !P2 ;  /* 0x0000000f0e177207 */ /* 0x000fce0005000000 */
.L_x_445:
[----:B------:R-:W-:-:S13]  /*7dd0*/  LOP3.LUT P0, RZ, R4, 0xff, RZ, 0xc0, !PT ;  /* 0x000000ff04ff7812 */ /* 0x000fda000780c0ff */
[----:B------:R-:W-:Y:S05]  /*7de0*/  @P0 BRA `(.L_x_448) ;  /* 0xffffffec00fc0947 */ /* 0x000fea000383ffff */
.L_x_416:
[----:B------:R-:W-:-:S13]  /*7df0*/  ELECT P0, URZ, PT ;  /* 0x00000000003f782f */ /* 0x000fda0003800000 */
[----:B------:R-:W-:Y:S05]  /*7e00*/  @!P0 BRA `(.L_x_315) ;  /* 0x0000001400d88947 */ /* 0x000fea0003800000 */
[----:B------:R-:W-:-:S04]  /*7e10*/  LOP3.LUT R18, R18, 0x2, RZ, 0xfc, !PT ;  /* 0x0000000212127812 */ /* 0x000fc800078efcff */
[----:B------:R-:W-:-:S13]  /*7e20*/  ISETP.NE.AND P1, PT, R18, 0x3, PT ;  /* 0x000000031200780c */ /* 0x000fda0003f25270 */
[----:B------:R-:W-:Y:S05]  /*7e30*/  @!P1 BRA `(.L_x_449) ;  /* 0x0000000000049947 */ /* 0x000fea0003800000 */
[----:B------:R-:W-:Y:S01]  /*7e40*/  BPT.TRAP 0x1 ;  /* 0x000000040000795c */ /* 0x000fe20000300000 */
.L_x_449:
[----:B-1234-:R-:W-:Y:S01]  /*7e50*/  IMAD.U32 R5, RZ, RZ, UR36 ;  /* 0x00000024ff057e24 */ /* 0x01efe2000f8e00ff */
[----:B------:R-:W-:Y:S02]  /*7e60*/  MOV R2, 0x400 ;  /* 0x0000040000027802 */ /* 0x000fe40000000f00 */
[----:B------:R-:W-:Y:S02]  /*7e70*/  SHF.L.U32 R0, R3, 0x1f, RZ ;  /* 0x0000001f03007819 */ /* 0x000fe400000006ff */
[----:B------:R-:W-:-:S04]  /*7e80*/  LEA R5, R5, R2, 0x18 ;  /* 0x0000000205057211 */ /* 0x000fc800078ec0ff */
[----:B------:R-:W1:Y:S02]  /*7e90*/  SYNCS.PHASECHK.TRANS64.TRYWAIT P0, [R5+URZ+0x90], R0 ;  /* 0x00009000050075a7 */ /* 0x000e64000800017f */
[----:B-1----:R-:W-:Y:S05]  /*7ea0*/  @!P0 BRA `(.L_x_450) ;  /* 0x0000001800cc8947 */ /* 0x002fea0003800000 */
.L_x_494:
[----:B------:R-:W-:Y:S05]  /*7eb0*/  @!P1 BRA `(.L_x_451) ;  /* 0x0000000000049947 */ /* 0x000fea0003800000 */
[----:B------:R-:W-:Y:S01]  /*7ec0*/  BPT.TRAP 0x1 ;  /* 0x000000040000795c */ /* 0x000fe20000300000 */
.L_x_451:
[----:B------:R-:W2:Y:S02]  /*7ed0*/  SYNCS.PHASECHK.TRANS64.TRYWAIT P0, [R5+URZ+0x98], R0 ;  /* 0x00009800050075a7 */ /* 0x000ea4000800017f */
[----:B--2---:R-:W-:Y:S05]  /*7ee0*/  @!P0 BRA `(.L_x_452) ;  /* 0x0000001800d08947 */ /* 0x004fea0003800000 */
.L_x_495:
[----:B------:R-:W-:Y:S05]  /*7ef0*/  @!P1 BRA `(.L_x_453) ;  /* 0x0000000000049947 */ /* 0x000fea0003800000 */
[----:B------:R-:W-:Y:S01]  /*7f00*/  BPT.TRAP 0x1 ;  /* 0x000000040000795c */ /* 0x000fe20000300000 */
.L_x_453:
[----:B------:R-:W3:Y:S02]  /*7f10*/  SYNCS.PHASECHK.TRANS64.TRYWAIT P0, [R5+URZ+0xa0], R0 ;  /* 0x0000a000050075a7 */ /* 0x000ee4000800017f */
[----:B---3--:R-:W-:Y:S05]  /*7f20*/  @!P0 BRA `(.L_x_454) ;  /* 0x0000001800d48947 */ /* 0x008fea0003800000 */
.L_x_496:
[----:B------:R-:W-:Y:S05]  /*7f30*/  @!P1 BRA `(.L_x_455) ;  /* 0x0000000000049947 */ /* 0x000fea0003800000 */
[----:B------:R-:W-:Y:S01]  /*7f40*/  BPT.TRAP 0x1 ;  /* 0x000000040000795c */ /* 0x000fe20000300000 */
.L_x_455:
[----:B-123--:R-:W-:-:S07]  /*7f50*/  SHF.L.U32 R0, R3, 0x1f, RZ ;  /* 0x0000001f03007819 */ /* 0x00efce00000006ff */
.L_x_456:
[----:B-1----:R1:W2:Y:S02]  /*7f60*/  SYNCS.PHASECHK.TRANS64.TRYWAIT P0, [R5+URZ+0xa8], R0 ;  /* 0x0000a800050075a7 */ /* 0x0022a4000800017f */
[----:B--2---:R-:W-:Y:S05]  /*7f70*/  @!P0 NANOSLEEP.SYNCS 0x989680 ;  /* 0x009896800000895d */ /* 0x004fea0003900000 */
[----:B------:R-:W2:Y:S02]  /*7f80*/  @!P0 SYNCS.PHASECHK.TRANS64 P0, [R5+URZ+0xa8], R0 ;  /* 0x0000a800050085a7 */ /* 0x000ea4000800007f */
[----:B--2---:R-:W-:Y:S05]  /*7f90*/  @P0 BRA `(.L_x_315) ;  /* 0x0000001400740947 */ /* 0x004fea0003800000 */
[----:B------:R-:W-:Y:S05]  /*7fa0*/  BRA `(.L_x_456) ;  /* 0xfffffffc00ec7947 */ /* 0x000fea000383ffff */
.L_x_411:
        /* <DEDUP_REMOVED lines=9> */
[----:B------:R-:W-:Y:S01]  /*8040*/  P2R R0, PR, RZ, 0x2 ;  /* 0x00000002ff007803 */ /* 0x000fe20000000000 */
[----:B------:R-:W-:Y:S01]  /*8050*/  BSSY B6, `(.L_x_457) ;  /* 0x0000109000067945 */ /* 0x000fe20003800000 */
[----:B------:R-:W-:Y:S01]  /*8060*/  ISETP.NE.OR P0, PT, R22, RZ, !P0 ;  /* 0x000000ff1600720c */ /* 0x000fe20004705670 */
[----:B------:R-:W-:Y:S01]  /*8070*/  USHF.L.U32 UR4, UR4, UR44, URZ ;  /* 0x0000002c04047299 */ /* 0x000fe2000800063f */
[----:B------:R-:W-:Y:S01]  /*8080*/  IMAD.MOV.U32 R28, RZ, RZ, 0x1 ;  /* 0x00000001ff1c7424 */ /* 0x000fe200078e00ff */
[----:B------:R-:W-:Y:S01]  /*8090*/  LOP3.LUT R27, R19, 0x2, RZ, 0xfc, !PT ;  /* 0x00000002131b7812 */ /* 0x000fe200078efcff */
[----:B------:R-:W-:Y:S01]  /*80a0*/  IMAD.MOV.U32 R26, RZ, RZ, RZ ;  /* 0x000000ffff1a7224 */ /* 0x000fe200078e00ff */
[----:B------:R-:W-:Y:S01]  /*80b0*/  P2R R32, PR, RZ, 0x1 ;  /* 0x00000001ff207803 */ /* 0x000fe20000000000 */
[----:B------:R-:W-:Y:S01]  /*80c0*/  IMAD.MOV.U32 R18, RZ, RZ, 0x1 ;  /* 0x00000001ff127424 */ /* 0x000fe200078e00ff */
[----:B------:R-:W-:Y:S01]  /*80d0*/  ULDC UR45, c[0x0][0xaa8] ;  /* 0x0002aa00002d7ab9 */ /* 0x000fe20000000800 */
[----:B------:R-:W-:-:S02]  /*80e0*/  USHF.L.U32 UR44, UR37, UR44, URZ ;  /* 0x0000002c252c7299 */ /* 0x000fc4000800063f */
[----:B------:R-:W-:Y:S02]  /*80f0*/  UIADD3 UR45, UR45, -0x1, URZ ;  /* 0xffffffff2d2d7890 */ /* 0x000fe4000fffe03f */
[----:B------:R-:W-:Y:S01]  /*8100*/  ULOP3.LUT UR39, URZ, UR4, URZ, 0x33, !UPT ;  /* 0x000000043f277292 */ /* 0x000fe2000f8e333f */
[----:B------:R-:W-:Y:S01]  /*8110*/  ULDC.64 UR48, c[0x0][0x198] ;  /* 0x0000660000307ab9 */ /* 0x000fe20000000a00 */
[----:B------:R-:W-:Y:S01]  /*8120*/  ULDC UR46, c[0x0][0x710] ;  /* 0x0001c400002e7ab9 */ /* 0x000fe20000000800 */
[----:B-1----:R-:W-:-:S05]  /*8130*/  VIADD R3, R3, 0x7f ;  /* 0x0000007f03037836 */ /* 0x002fca0000000000 */
[----:B------:R-:W-:-:S04]  /*8140*/  SHF.R.S32.HI R0, RZ, 0x1f, R3 ;  /* 0x0000001fff007819 */ /* 0x000fc80000011403 */
[----:B------:R-:W-:-:S04]  /*8150*/  LEA.HI R0, R0, R3, RZ, 0x7 ;  /* 0x0000000300007211 */ /* 0x000fc800078f38ff */
[----:B------:R-:W-:-:S05]  /*8160*/  SHF.R.S32.HI R29, RZ, 0x7, R0 ;  /* 0x00000007ff1d7819 */ /* 0x000fca0000011400 */
[----:B------:R-:W-:-:S07]  /*8170*/  VIADD R30, R29, 0x1 ;  /* 0x000000011d1e7836 */ /* 0x000fce0000000000 */
.L_x_476:
        /* <DEDUP_REMOVED lines=22> */
.L_x_458:
[----:B------:R-:W1:Y:S02]  /*82e0*/  LDC R0, c[0x0][0x28c] ;  /* 0x0000a300ff007b82 */ /* 0x000e640000000800 */
[----:B-1----:R-:W-:-:S13]  /*82f0*/  ISETP.GE.AND P0, PT, R0, 0x1, PT ;  /* 0x000000010000780c */ /* 0x002fda0003f06270 */
[----:B------:R-:W-:Y:S05]  /*8300*/  @!P0 BRA `(.L_x_459) ;  /* 0x0000000400b48947 */ /* 0x000fea0003800000 */
[----:B------:R-:W-:Y:S01]  /*8310*/  BSSY B0, `(.L_x_459) ;  /* 0x000006c000007945 */ /* 0x000fe20003800000 */
[C---:B------:R-:W-:Y:S01]  /*8320*/  IMAD.SHL.U32 R7, R23.reuse, 0x80, RZ ;  /* 0x0000008017077824 */ /* 0x040fe200078e00ff */
[----:B------:R-:W-:Y:S01]  /*8330*/  CS2R R10, SRZ ;  /* 0x00000000000a7805 */ /* 0x000fe2000001ff00 */
[----:B------:R-:W-:Y:S02]  /*8340*/  IMAD.SHL.U32 R24, R24, 0x80, RZ ;  /* 0x0000008018187824 */ /* 0x000fe400078e00ff */
[----:B------:R-:W-:Y:S02]  /*8350*/  IMAD.SHL.U32 R23, R23, 0x8, RZ ;  /* 0x0000000817177824 */ /* 0x000fe400078e00ff */
[----:B------:R-:W-:Y:S02]  /*8360*/  IMAD.MOV.U32 R9, RZ, RZ, RZ ;  /* 0x000000ffff097224 */ /* 0x000fe400078e00ff */
[----:B------:R-:W-:Y:S02]  /*8370*/  IMAD.MOV.U32 R0, RZ, RZ, R30 ;  /* 0x000000ffff007224 */ /* 0x000fe400078e001e */
[----:B------:R-:W-:-:S02]  /*8380*/  IMAD.MOV.U32 R3, RZ, RZ, R18 ;  /* 0x000000ffff037224 */ /* 0x000fc400078e0012 */
[----:B------:R-:W-:-:S07]  /*8390*/  IMAD.MOV.U32 R4, RZ, RZ, R26 ;  /* 0x000000ffff047224 */ /* 0x000fce00078e001a */
.L_x_471:
[----:B------:R-:W-:Y:S01]  /*83a0*/  IMAD R8, R4, 0x8, R31 ;  /* 0x0000000804087824 */ /* 0x000fe200078e021f */
[----:B------:R-:W-:Y:S01]  /*83b0*/  SHF.L.U32 R5, R3, 0x1f, RZ ;  /* 0x0000001f03057819 */ /* 0x000fe200000006ff */
[----:B------:R-:W-:Y:S01]  /*83c0*/  BSSY B1, `(.L_x_460) ;  /* 0x0000005000017945 */ /* 0x000fe20003800000 */
[----:B------:R-:W-:Y:S02]  /*83d0*/  ISETP.NE.AND P1, PT, R22, RZ, PT ;  /* 0x000000ff1600720c */ /* 0x000fe40003f25270 */
[----:B------:R-:W1:Y:S11]  /*83e0*/  SYNCS.PHASECHK.TRANS64.TRYWAIT P0, [R8+URZ+0x38], R5 ;  /* 0x00003805080075a7 */ /* 0x000e76000800017f */
[----:B------:R-:W2:Y:S01]  /*83f0*/  @!P1 LDC R6, c[0x0][0x70c] ;  /* 0x0001c300ff069b82 */ /* 0x000ea20000000800 */
[----:B-1----:R-:W-:Y:S05]  /*8400*/  @!P0 BRA `(.L_x_461) ;  /* 0x0000001400b08947 */ /* 0x002fea0003800000 */
.L_x_497:
[----:B------:R-:W-:Y:S05]  /*8410*/  BSYNC B1 ;  /* 0x0000000000017941 */ /* 0x000fea0003800000 */
.L_x_460:
[----:B------:R-:W-:Y:S02]  /*8420*/  ISETP.NE.AND P0, PT, R22, RZ, PT ;  /* 0x000000ff1600720c */ /* 0x000fe40003f05270 */
[----:B-1----:R-:W-:-:S11]  /*8430*/  PRMT R5, R27, 0x9910, RZ ;  /* 0x000099101b057816 */ /* 0x002fd600000000ff */
[----:B--2---:R1:W-:Y:S01]  /*8440*/  @!P0 SYNCS.ARRIVE.TRANS64 RZ, [R8+URZ], R6 ;  /* 0x0000000608ff89a7 */ /* 0x0043e2000800003f */
[----:B------:R-:W-:-:S13]  /*8450*/  ISETP.NE.AND P0, PT, R5, 0x2, PT ;  /* 0x000000020500780c */ /* 0x000fda0003f05270 */
[----:B-1----:R-:W-:Y:S05]  /*8460*/  @P0 BRA `(.L_x_462) ;  /* 0x0000000000040947 */ /* 0x002fea0003800000 */
[----:B------:R-:W-:Y:S01]  /*8470*/  BPT.TRAP 0x1 ;  /* 0x000000040000795c */ /* 0x000fe20000300000 */
.L_x_462:
[----:B------:R-:W-:Y:S01]  /*8480*/  ISETP.NE.AND P0, PT, R32, RZ, PT ;  /* 0x000000ff2000720c */ /* 0x000fe20003f05270 */
[----:B------:R-:W-:-:S12]  /*8490*/  BSSY B1, `(.L_x_463) ;  /* 0x0000003000017945 */ /* 0x000fd80003800000 */
[----:B------:R-:W-:Y:S05]  /*84a0*/  @P0 BRA `(.L_x_464) ;  /* 0x0000000000040947 */ /* 0x000fea0003800000 */
[----:B------:R-:W-:Y:S01]  /*84b0*/  BPT.TRAP 0x1 ;  /* 0x000000040000795c */ /* 0x000fe20000300000 */
.L_x_464:
[----:B------:R-:W-:Y:S05]  /*84c0*/  BSYNC B1 ;  /* 0x0000000000017941 */ /* 0x000fea0003800000 */
.L_x_463:
[----:B------:R-:W-:-:S03]  /*84d0*/  UMOV UR4, 0xffffffff ;  /* 0xffffffff00047882 */ /* 0x000fc60000000000 */
[----:B------:R-:W-:Y:S05]  /*84e0*/  BRA.DIV UR4, `(.L_x_465) ;  /* 0x00000016048c7947 */ /* 0x000fea000b800000 */
[----:B------:R-:W-:-:S13]  /*84f0*/  ELECT P6, URZ, PT ;  /* 0x00000000003f782f */ /* 0x000fda00038c0000 */
.L_x_500:
        /* <DEDUP_REMOVED lines=18> */
[----:B------:R-:W-:Y:S01]  /*8620*/  UMOV UR10, URZ ;  /* 0x0000003f000a7c82 */ /* 0x000fe20008000000 */
[----:B------:R-:W-:Y:S01]  /*8630*/  UMOV UR17, UR9 ;  /* 0x0000000900117c82 */ /* 0x000fe20008000000 */
[----:B------:R-:W-:Y:S01]  /*8640*/  UIADD3 UR8, UR8, 0x8800, URZ ;  /* 0x0000880008087890 */ /* 0x000fe2000fffe03f */
[----:B------:R-:W-:-:S05]  /*8650*/  UMOV UR20, UR13 ;  /* 0x0000000d00147c82 */ /* 0x000fca0008000000 */
[----:B------:R-:W-:-:S03]  /*8660*/  UIADD3 UR16, UR16, 0x16800, URZ ;  /* 0x0001680010107890 */ /* 0x000fc6000fffe03f */
[----:B------:R1:W-:Y:S06]  /*8670*/  UTMALDG.4D [UR8], [UR4], desc[UR6] ;  /* 0x00000608040075b4 */ /* 0x0003ec0008019000 */
[----:B------:R1:W-:Y:S02]  /*8680*/  UTMALDG.3D [UR16], [UR14], desc[UR6] ;  /* 0x000006100e0075b4 */ /* 0x0003e40008011000 */
[----:B-1----:R-:W-:Y:S01]  /*8690*/  NOP ;  /* 0x0000000000007918 */ /* 0x002fe20000000000 */
.L_x_467:
[----:B------:R-:W-:Y:S05]  /*86a0*/  BSYNC B1 ;  /* 0x0000000000017941 */ /* 0x000fea0003800000 */
.L_x_466:
[----:B------:R-:W-:-:S03]  /*86b0*/  UMOV UR4, 0xffffffff ;  /* 0xffffffff00047882 */ /* 0x000fc60000000000 */
[----:B------:R-:W-:Y:S05]  /*86c0*/  BRA.DIV UR4, `(.L_x_468) ;  /* 0x0000001604347947 */ /* 0x000fea000b800000 */
[----:B------:R-:W-:-:S13]  /*86d0*/  ELECT P6, URZ, PT ;  /* 0x00000000003f782f */ /* 0x000fda00038c0000 */
.L_x_503:
        /* <DEDUP_REMOVED lines=35> */
.L_x_470:
[----:B------:R-:W-:Y:S05]  /*8910*/  BSYNC B1 ;  /* 0x0000000000017941 */ /* 0x000fea0003800000 */
.L_x_469:
        /* <DEDUP_REMOVED lines=12> */
.L_x_459:
[C---:B------:R-:W-:Y:S01]  /*89e0*/  IMAD.IADD R26, R29.reuse, 0x1, R26 ;  /* 0x000000011d1a7824 */ /* 0x040fe200078e021a */
[----:B------:R-:W-:Y:S01]  /*89f0*/  ULDC.64 UR4, c[0x0][0xaf8] ;  /* 0x0002be0000047ab9 */ /* 0x000fe20000000a00 */
[----:B------:R-:W-:Y:S01]  /*8a00*/  LOP3.LUT P2, RZ, R28, 0xff, RZ, 0xc0, !PT ;  /* 0x000000ff1cff7812 */ /* 0x000fe2000784c0ff */
[----:B------:R-:W-:Y:S01]  /*8a10*/  BSSY B0, `(.L_x_472) ;  /* 0x000006a000007945 */ /* 0x000fe20003800000 */
[C---:B------:R-:W-:Y:S01]  /*8a20*/  IMAD.WIDE.U32 R4, R26.reuse, 0x24924925, RZ ;  /* 0x249249251a047825 */ /* 0x040fe200078e00ff */
[C---:B------:R-:W-:Y:S02]  /*8a30*/  ISETP.GT.U32.AND P0, PT, R26.reuse, 0x6, PT ;  /* 0x000000061a00780c */ /* 0x040fe40003f04070 */
[C---:B------:R-:W-:Y:S01]  /*8a40*/  ISETP.GE.U32.AND P1, PT, R29.reuse, 0x7, PT ;  /* 0x000000071d00780c */ /* 0x040fe20003f26070 */
        /* <DEDUP_REMOVED lines=14> */
[----:B------:R-:W-:Y:S02]  /*8b30*/  SHF.R.U32.HI R3, RZ, 0x2, R4 ;  /* 0x00000002ff037819 */ /* 0x000fe40000011604 */
[----:B------:R-:W-:-:S02]  /*8b40*/  PRMT R28, RZ, 0x7610, R28 ;  /* 0x00007610ff1c7816 */ /* 0x000fc4000000001c */
[----:B------:R-:W-:Y:S01]  /*8b50*/  @P1 LOP3.LUT R18, R18, 0x1, R3, 0x78, !PT ;  /* 0x0000000112121812 */ /* 0x000fe200078e7803 */
[----:B------:R-:W-:-:S06]  /*8b60*/  IMAD R26, R3, -0x7, R26 ;  /* 0xfffffff9031a7824 */ /* 0x000fcc00078e021a */
        /* <DEDUP_REMOVED lines=20> */
.L_x_474:
        /* <DEDUP_REMOVED lines=46> */
.L_x_475:
        /* <DEDUP_REMOVED lines=18> */
.L_x_473:
[----:B------:R-:W-:Y:S05]  /*90b0*/  BSYNC B0 ;  /* 0x0000000000007941 */ /* 0x000fea0003800000 */
.L_x_472:
[----:B------:R-:W-:-:S13]  /*90c0*/  LOP3.LUT P0, RZ, R0, 0xff, RZ, 0xc0, !PT ;  /* 0x000000ff00ff7812 */ /* 0x000fda000780c0ff */
[----:B------:R-:W-:Y:S05]  /*90d0*/  @P0 BRA `(.L_x_476) ;  /* 0xfffffff000280947 */ /* 0x000fea000383ffff */
[----:B------:R-:W-:Y:S05]  /*90e0*/  BSYNC B6 ;  /* 0x0000000000067941 */ /* 0x000fea0003800000 */
.L_x_457:
[----:B------:R-:W-:-:S03]  /*90f0*/  UMOV UR4, 0xffffffff ;  /* 0xffffffff00047882 */ /* 0x000fc60000000000 */
[----:B------:R-:W-:Y:S05]  /*9100*/  BRA.DIV UR4, `(.L_x_477) ;  /* 0x0000000a04c47947 */ /* 0x000fea000b800000 */
[----:B------:R-:W-:-:S13]  /*9110*/  ELECT P6, URZ, PT ;  /* 0x00000000003f782f */ /* 0x000fda00038c0000 */
.L_x_506:
[----:B------:R-:W-:Y:S05]  /*9120*/  @!P6 BRA `(.L_x_315) ;  /* 0x000000040010e947 */ /* 0x000fea0003800000 */
[----:B------:R-:W-:-:S04]  /*9130*/  LOP3.LUT R19, R19, 0x2, RZ, 0xfc, !PT ;  /* 0x0000000213137812 */ /* 0x000fc800078efcff */
[----:B------:R-:W-:-:S13]  /*9140*/  ISETP.NE.AND P0, PT, R19, 0x3, PT ;  /* 0x000000031300780c */ /* 0x000fda0003f05270 */
[----:B------:R-:W-:Y:S05]  /*9150*/  @!P0 BRA `(.L_x_478) ;  /* 0x0000000000048947 */ /* 0x000fea0003800000 */
[----:B------:R-:W-:Y:S01]  /*9160*/  BPT.TRAP 0x1 ;  /* 0x000000040000795c */ /* 0x000fe20000300000 */
.L_x_478:
[----:B------:R-:W1:Y:S01]  /*9170*/  S2R R3, SR_CgaCtaId ;  /* 0x0000000000037919 */ /* 0x000e620000008800 */
[----:B------:R-:W-:-:S04]  /*9180*/  MOV R0, 0x400 ;  /* 0x0000040000007802 */ /* 0x000fc80000000f00 */
[----:B-1----:R-:W-:Y:S02]  /*9190*/  LEA R3, R3, R0, 0x18 ;  /* 0x0000000003037211 */ /* 0x002fe400078ec0ff */
[----:B------:R-:W-:-:S03]  /*91a0*/  SHF.L.U32 R0, R18, 0x1f, RZ ;  /* 0x0000001f12007819 */ /* 0x000fc600000006ff */
        /* <DEDUP_REMOVED lines=11> */
.L_x_507:
        /* <DEDUP_REMOVED lines=9> */
.L_x_508:
[----:B------:R-:W2:Y:S01]  /*92f0*/  SYNCS.PHASECHK.TRANS64.TRYWAIT P0, [R6+URZ], R5 ;  /* 0x00000005060075a7 */ /* 0x000ea2000800017f */
[----:B------:R-:W-:-:S05]  /*9300*/  VIADD R0, R0, 0x1 ;  /* 0x0000000100007836 */ /* 0x000fca0000000000 */
[----:B------:R-:W-:-:S04]  /*9310*/  ISETP.NE.AND P1, PT, R0, 0x7, PT ;  /* 0x000000070000780c */ /* 0x000fc80003f25270 */
[----:B------:R-:W-:Y:S02]  /*9320*/  SEL R2, RZ, 0x1, P1 ;  /* 0x00000001ff027807 */ /* 0x000fe40000800000 */
[----:B------:R-:W-:Y:S02]  /*9330*/  SEL R0, R0, RZ, P1 ;  /* 0x000000ff00007207 */ /* 0x000fe40000800000 */
[----:B------:R-:W-:-:S03]  /*9340*/  LOP3.LUT R7, R7, R2, RZ, 0x3c, !PT ;  /* 0x0000000207077212 */ /* 0x000fc600078e3cff */
[----:B-1----:R-:W-:Y:S01]  /*9350*/  IMAD R9, R0, 0x8, R3 ;  /* 0x0000000800097824 */ /* 0x002fe200078e0203 */
[----:B------:R-:W-:Y:S01]  /*9360*/  SHF.L.U32 R4, R7, 0x1f, RZ ;  /* 0x0000001f07047819 */ /* 0x000fe200000006ff */
[----:B--2---:R-:W-:Y:S06]  /*9370*/  @!P0 BRA `(.L_x_481) ;  /* 0x0000000800708947 */ /* 0x004fec0003800000 */
.L_x_509:
        /* <DEDUP_REMOVED lines=9> */
.L_x_510:
        /* <DEDUP_REMOVED lines=9> */
.L_x_511:
[----:B------:R-:W2:Y:S01]  /*94a0*/  SYNCS.PHASECHK.TRANS64.TRYWAIT P0, [R9+URZ], R4 ;  /* 0x00000004090075a7 */ /* 0x000ea2000800017f */
[----:B------:R-:W-:-:S05]  /*94b0*/  VIADD R0, R0, 0x1 ;  /* 0x0000000100007836 */ /* 0x000fca0000000000 */
[----:B------:R-:W-:-:S04]  /*94c0*/  ISETP.NE.AND P1, PT, R0, 0x7, PT ;  /* 0x000000070000780c */ /* 0x000fc80003f25270 */
[----:B------:R-:W-:Y:S02]  /*94d0*/  SEL R2, RZ, 0x1, P1 ;  /* 0x00000001ff027807 */ /* 0x000fe40000800000 */
[----:B------:R-:W-:Y:S02]  /*94e0*/  SEL R0, R0, RZ, P1 ;  /* 0x000000ff00007207 */ /* 0x000fe40000800000 */
[----:B------:R-:W-:Y:S01]  /*94f0*/  LOP3.LUT R2, R7, R2, RZ, 0x3c, !PT ;  /* 0x0000000207027212 */ /* 0x000fe200078e3cff */
[----:B--2---:R-:W-:Y:S06]  /*9500*/  @!P0 BRA `(.L_x_484) ;  /* 0x0000000800488947 */ /* 0x004fec0003800000 */
.L_x_512:
[----:B------:R-:W-:Y:S01]  /*9510*/  IMAD R3, R0, 0x8, R3 ;  /* 0x0000000800037824 */ /* 0x000fe200078e0203 */
[----:B------:R-:W-:-:S07]  /*9520*/  SHF.L.U32 R0, R2, 0x1f, RZ ;  /* 0x0000001f02007819 */ /* 0x000fce00000006ff */
.L_x_485:
[----:B---3--:R3:W4:Y:S02]  /*9530*/  SYNCS.PHASECHK.TRANS64.TRYWAIT P0, [R3+URZ], R0 ;  /* 0x00000000030075a7 */ /* 0x008724000800017f */
[----:B----4-:R-:W-:Y:S05]  /*9540*/  @!P0 NANOSLEEP.SYNCS 0x989680 ;  /* 0x009896800000895d */ /* 0x010fea0003900000 */
[----:B------:R-:W4:Y:S02]  /*9550*/  @!P0 SYNCS.PHASECHK.TRANS64 P0, [R3+URZ], R0 ;  /* 0x00000000030085a7 */ /* 0x000f24000800007f */
[----:B----4-:R-:W-:Y:S05]  /*9560*/  @!P0 BRA `(.L_x_485) ;  /* 0xfffffffc00f08947 */ /* 0x010fea000383ffff */
.L_x_315:
[----:B------:R-:W-:Y:S05]  /*9570*/  BSYNC B7 ;  /* 0x0000000000077941 */ /* 0x000fea0003800000 */
.L_x_313:
[----:B------:R-:W-:Y:S05]  /*9580*/  EXIT ;  /* 0x000000000000794d */ /* 0x000fea0003800000 */
.L_x_327:
[----:B--2---:R-:W-:-:S04]  /*9590*/  IMAD.U32 R5, RZ, RZ, UR4 ;  /* 0x00000004ff057e24 */ /* 0x004fc8000f8e00ff */
[----:B------:R2:W3:Y:S03]  /*95a0*/  SYNCS.PHASECHK.TRANS64.TRYWAIT P1, [R5+URZ], R0 ;  /* 0x00000000050075a7 */ /* 0x0004e6000802017f */
[----:B---3--:R-:W-:Y:S05]  /*95b0*/  @!P1 NANOSLEEP.SYNCS 0x989680 ;  /* 0x009896800000995d */ /* 0x008fea0003900000 */
[----:B------:R-:W3:Y:S02]  /*95c0*/  @!P1 SYNCS.PHASECHK.TRANS64 P1, [R5+URZ], R0 ;  /* 0x00000000050095a7 */ /* 0x000ee4000802007f */
[----:B---3--:R-:W-:Y:S05]  /*95d0*/  @!P1 BRA `(.L_x_327) ;  /* 0xfffffffc00ec9947 */ /* 0x008fea000383ffff */
[----:B------:R-:W-:Y:S05]  /*95e0*/  BRA `(.L_x_326) ;  /* 0xffffff8000987947 */ /* 0x000fea000383ffff */
.L_x_332:
[----:B-1----:R-:W-:-:S04]  /*95f0*/  IMAD.U32 R5, RZ, RZ, UR6 ;  /* 0x00000006ff057e24 */ /* 0x002fc8000f8e00ff */
[----:B------:R1:W2:Y:S03]  /*9600*/  SYNCS.PHASECHK.TRANS64.TRYWAIT P1, [R5+URZ], R114 ;  /* 0x00000072050075a7 */ /* 0x0002a6000802017f */
[----:B--2---:R-:W-:Y:S05]  /*9610*/  @!P1 NANOSLEEP.SYNCS 0x989680 ;  /* 0x009896800000995d */ /* 0x004fea0003900000 */
[----:B------:R-:W2:Y:S02]  /*9620*/  @!P1 SYNCS.PHASECHK.TRANS64 P1, [R5+URZ], R114 ;  /* 0x00000072050095a7 */ /* 0x000ea4000802007f */
[----:B--2---:R-:W-:Y:S05]  /*9630*/  @!P1 BRA `(.L_x_332) ;  /* 0xfffffffc00ec9947 */ /* 0x004fea000383ffff */
[----:B------:R-:W-:Y:S05]  /*9640*/  BRA `(.L_x_331) ;  /* 0xffffff8800e47947 */ /* 0x000fea000383ffff */
.L_x_340:
[----:B-1----:R-:W-:-:S04]  /*9650*/  IMAD.U32 R0, RZ, RZ, UR11 ;  /* 0x0000000bff007e24 */ /* 0x002fc8000f8e00ff */
[----:B------:R1:W2:Y:S03]  /*9660*/  SYNCS.PHASECHK.TRANS64.TRYWAIT P1, [R0+URZ], R95 ;  /* 0x0000005f000075a7 */ /* 0x0002a6000802017f */
[----:B--2---:R-:W-:Y:S05]  /*9670*/  @!P1 NANOSLEEP.SYNCS 0x989680 ;  /* 0x009896800000995d */ /* 0x004fea0003900000 */
[----:B------:R-:W2:Y:S02]  /*9680*/  @!P1 SYNCS.PHASECHK.TRANS64 P1, [R0+URZ], R95 ;  /* 0x0000005f000095a7 */ /* 0x000ea4000802007f */
[----:B--2---:R-:W-:Y:S05]  /*9690*/  @!P1 BRA `(.L_x_340) ;  /* 0xfffffffc00ec9947 */ /* 0x004fea000383ffff */
[----:B------:R-:W-:Y:S05]  /*96a0*/  BRA `(.L_x_339) ;  /* 0xffffff94009c7947 */ /* 0x000fea000383ffff */
.L_x_362:
[----:B-1----:R-:W-:-:S04]  /*96b0*/  IMAD.U32 R5, RZ, RZ, UR51 ;  /* 0x00000033ff057e24 */ /* 0x002fc8000f8e00ff */
[----:B------:R1:W2:Y:S03]  /*96c0*/  SYNCS.PHASECHK.TRANS64.TRYWAIT P3, [R5+URZ+0x70], R0 ;  /* 0x00007000050075a7 */ /* 0x0002a6000806017f */
[----:B--2---:R-:W-:Y:S05]  /*96d0*/  @!P3 NANOSLEEP.SYNCS 0x989680 ;  /* 0x009896800000b95d */ /* 0x004fea0003900000 */
[----:B------:R-:W2:Y:S02]  /*96e0*/  @!P3 SYNCS.PHASECHK.TRANS64 P3, [R5+URZ+0x70], R0 ;  /* 0x000070000500b5a7 */ /* 0x000ea4000806007f */
[----:B--2---:R-:W-:Y:S05]  /*96f0*/  @!P3 BRA `(.L_x_362) ;  /* 0xfffffffc00ecb947 */ /* 0x004fea000383ffff */
[----:B------:R-:W-:Y:S05]  /*9700*/  BRA `(.L_x_486) ;  /* 0xffffffa800447947 */ /* 0x000fea000383ffff */
.L_x_373:
[----:B--2---:R2:W3:Y:S02]  /*9710*/  SYNCS.PHASECHK.TRANS64.TRYWAIT P4, [R14+URZ+0x70], R15 ;  /* 0x0000700f0e0075a7 */ /* 0x0044e4000808017f */
[----:B---3--:R-:W-:Y:S05]  /*9720*/  @!P4 NANOSLEEP.SYNCS 0x989680 ;  /* 0x009896800000c95d */ /* 0x008fea0003900000 */
[----:B------:R-:W3:Y:S02]  /*9730*/  @!P4 SYNCS.PHASECHK.TRANS64 P4, [R14+URZ+0x70], R15 ;  /* 0x0000700f0e00c5a7 */ /* 0x000ee4000808007f */
[----:B---3--:R-:W-:Y:S05]  /*9740*/  @!P4 BRA `(.L_x_373) ;  /* 0xfffffffc00f0c947 */ /* 0x008fea000383ffff */
[----:B------:R-:W-:Y:S05]  /*9750*/  BRA `(.L_x_487) ;  /* 0xffffffb000107947 */ /* 0x000fea000383ffff */
.L_x_383:
[----:B--2---:R2:W3:Y:S02]  /*9760*/  SYNCS.PHASECHK.TRANS64.TRYWAIT P4, [R12+URZ+0x70], R15 ;  /* 0x0000700f0c0075a7 */ /* 0x0044e4000808017f */
[----:B---3--:R-:W-:Y:S05]  /*9770*/  @!P4 NANOSLEEP.SYNCS 0x989680 ;  /* 0x009896800000c95d */ /* 0x008fea0003900000 */
[----:B------:R-:W3:Y:S02]  /*9780*/  @!P4 SYNCS.PHASECHK.TRANS64 P4, [R12+URZ+0x70], R15 ;  /* 0x0000700f0c00c5a7 */ /* 0x000ee4000808007f */
[----:B---3--:R-:W-:Y:S05]  /*9790*/  @!P4 BRA `(.L_x_383) ;  /* 0xfffffffc00f0c947 */ /* 0x008fea000383ffff */
[----:B------:R-:W-:Y:S05]  /*97a0*/  BRA `(.L_x_488) ;  /* 0xffffffb400c87947 */ /* 0x000fea000383ffff */
.L_x_393:
[----:B--2---:R2:W3:Y:S02]  /*97b0*/  SYNCS.PHASECHK.TRANS64.TRYWAIT P4, [R15+URZ+0x70], R12 ;  /* 0x0000700c0f0075a7 */ /* 0x0044e4000808017f */
[----:B---3--:R-:W-:Y:S05]  /*97c0*/  @!P4 NANOSLEEP.SYNCS 0x989680 ;  /* 0x009896800000c95d */ /* 0x008fea0003900000 */
[----:B------:R-:W3:Y:S02]  /*97d0*/  @!P4 SYNCS.PHASECHK.TRANS64 P4, [R15+URZ+0x70], R12 ;  /* 0x0000700c0f00c5a7 */ /* 0x000ee4000808007f */
[----:B---3--:R-:W-:Y:S05]  /*97e0*/  @!P4 BRA `(.L_x_393) ;  /* 0xfffffffc00f0c947 */ /* 0x008fea000383ffff */
[----:B------:R-:W-:Y:S05]  /*97f0*/  BRA `(.L_x_489) ;  /* 0xffffffbc008c7947 */ /* 0x000fea000383ffff */
.L_x_413:
[----:B-1----:R-:W-:-:S04]  /*9800*/  IMAD.U32 R3, RZ, RZ, UR4 ;  /* 0x00000004ff037e24 */ /* 0x002fc8000f8e00ff */
[----:B------:R1:W2:Y:S03]  /*9810*/  SYNCS.PHASECHK.TRANS64.TRYWAIT P0, [R3+URZ+0xb8], R0 ;  /* 0x0000b800030075a7 */ /* 0x0002a6000800017f */
[----:B--2---:R-:W-:Y:S05]  /*9820*/  @!P0 NANOSLEEP.SYNCS 0x989680 ;  /* 0x009896800000895d */ /* 0x004fea0003900000 */
[----:B------:R-:W2:Y:S02]  /*9830*/  @!P0 SYNCS.PHASECHK.TRANS64 P0, [R3+URZ+0xb8], R0 ;  /* 0x0000b800030085a7 */ /* 0x000ea4000800007f */
[----:B--2---:R-:W-:Y:S05]  /*9840*/  @!P0 BRA `(.L_x_413) ;  /* 0xfffffffc00ec8947 */ /* 0x004fea000383ffff */
[----:B------:R-:W-:Y:S05]  /*9850*/  BRA `(.L_x_412) ;  /* 0xffffffd000f87947 */ /* 0x000fea000383ffff */
.L_x_422:
[----:B-1----:R-:W-:-:S04]  /*9860*/  IMAD.U32 R5, RZ, RZ, UR13 ;  /* 0x0000000dff057e24 */ /* 0x002fc8000f8e00ff */
[----:B------:R1:W2:Y:S03]  /*9870*/  SYNCS.PHASECHK.TRANS64.TRYWAIT P1, [R5+URZ+0x90], R4 ;  /* 0x00009004050075a7 */ /* 0x0002a6000802017f */
[----:B--2---:R-:W-:Y:S05]  /*9880*/  @!P1 NANOSLEEP.SYNCS 0x989680 ;  /* 0x009896800000995d */ /* 0x004fea0003900000 */
[----:B------:R-:W2:Y:S02]  /*9890*/  @!P1 SYNCS.PHASECHK.TRANS64 P1, [R5+URZ+0x90], R4 ;  /* 0x00009004050095a7 */ /* 0x000ea4000802007f */
[----:B--2---:R-:W-:Y:S05]  /*98a0*/  @!P1 BRA `(.L_x_422) ;  /* 0xfffffffc00ec9947 */ /* 0x004fea000383ffff */
[----:B------:R-:W-:Y:S05]  /*98b0*/  BRA `(.L_x_490) ;  /* 0xffffffd400e07947 */ /* 0x000fea000383ffff */
.L_x_428:
[----:B-12---:R-:W-:-:S04]  /*98c0*/  IMAD.U32 R5, RZ, RZ, UR13 ;  /* 0x0000000dff057e24 */ /* 0x006fc8000f8e00ff */
[----:B------:R1:W2:Y:S03]  /*98d0*/  SYNCS.PHASECHK.TRANS64.TRYWAIT P1, [R5+URZ+0x98], R4 ;  /* 0x00009804050075a7 */ /* 0x0002a6000802017f */
[----:B--2---:R-:W-:Y:S05]  /*98e0*/  @!P1 NANOSLEEP.SYNCS 0x989680 ;  /* 0x009896800000995d */ /* 0x004fea0003900000 */
[----:B------:R-:W2:Y:S02]  /*98f0*/  @!P1 SYNCS.PHASECHK.TRANS64 P1, [R5+URZ+0x98], R4 ;  /* 0x00009804050095a7 */ /* 0x000ea4000802007f */
[----:B--2---:R-:W-:Y:S05]  /*9900*/  @!P1 BRA `(.L_x_428) ;  /* 0xfffffffc00ec9947 */ /* 0x004fea000383ffff */
[----:B------:R-:W-:Y:S05]  /*9910*/  BRA `(.L_x_491) ;  /* 0xffffffd800407947 */ /* 0x000fea000383ffff */
.L_x_434:
[----:B-123--:R-:W-:-:S04]  /*9920*/  IMAD.U32 R5, RZ, RZ, UR13 ;  /* 0x0000000dff057e24 */ /* 0x00efc8000f8e00ff */
[----:B------:R1:W2:Y:S03]  /*9930*/  SYNCS.PHASECHK.TRANS64.TRYWAIT P1, [R5+URZ+0xa0], R4 ;  /* 0x0000a004050075a7 */ /* 0x0002a6000802017f */
[----:B--2---:R-:W-:Y:S05]  /*9940*/  @!P1 NANOSLEEP.SYNCS 0x989680 ;  /* 0x009896800000995d */ /* 0x004fea0003900000 */
[----:B------:R-:W2:Y:S02]  /*9950*/  @!P1 SYNCS.PHASECHK.TRANS64 P1, [R5+URZ+0xa0], R4 ;  /* 0x0000a004050095a7 */ /* 0x000ea4000802007f */
[----:B--2---:R-:W-:Y:S05]  /*9960*/  @!P1 BRA `(.L_x_434) ;  /* 0xfffffffc00ec9947 */ /* 0x004fea000383ffff */
[----:B------:R-:W-:Y:S05]  /*9970*/  BRA `(.L_x_492) ;  /* 0xffffffd800a87947 */ /* 0x000fea000383ffff */
.L_x_440:
[----:B-1234-:R-:W-:-:S04]  /*9980*/  IMAD.U32 R5, RZ, RZ, UR13 ;  /* 0x0000000dff057e24 */ /* 0x01efc8000f8e00ff */
[----:B------:R1:W2:Y:S03]  /*9990*/  SYNCS.PHASECHK.TRANS64.TRYWAIT P1, [R5+URZ+0xa8], R4 ;  /* 0x0000a804050075a7 */ /* 0x0002a6000802017f */
[----:B--2---:R-:W-:Y:S05]  /*99a0*/  @!P1 NANOSLEEP.SYNCS 0x989680 ;  /* 0x009896800000995d */ /* 0x004fea0003900000 */
[----:B------:R-:W2:Y:S02]  /*99b0*/  @!P1 SYNCS.PHASECHK.TRANS64 P1, [R5+URZ+0xa8], R4 ;  /* 0x0000a804050095a7 */ /* 0x000ea4000802007f */
[----:B--2---:R-:W-:Y:S05]  /*99c0*/  @!P1 BRA `(.L_x_440) ;  /* 0xfffffffc00ec9947 */ /* 0x004fea000383ffff */
[----:B------:R-:W-:Y:S05]  /*99d0*/  BRA `(.L_x_493) ;  /* 0xffffffdc00107947 */ /* 0x000fea000383ffff */
.L_x_450:
[----:B-1----:R1:W2:Y:S02]  /*99e0*/  SYNCS.PHASECHK.TRANS64.TRYWAIT P0, [R5+URZ+0x90], R0 ;  /* 0x00009000050075a7 */ /* 0x0022a4000800017f */
[----:B--2---:R-:W-:Y:S05]  /*99f0*/  @!P0 NANOSLEEP.SYNCS 0x989680 ;  /* 0x009896800000895d */ /* 0x004fea0003900000 */
[----:B------:R-:W2:Y:S02]  /*9a00*/  @!P0 SYNCS.PHASECHK.TRANS64 P0, [R5+URZ+0x90], R0 ;  /* 0x00009000050085a7 */ /* 0x000ea4000800007f */
[----:B--2---:R-:W-:Y:S05]  /*9a10*/  @!P0 BRA `(.L_x_450) ;  /* 0xfffffffc00f08947 */ /* 0x004fea000383ffff */
[----:B------:R-:W-:Y:S05]  /*9a20*/  BRA `(.L_x_494) ;  /* 0xffffffe400207947 */ /* 0x000fea000383ffff */
.L_x_452:
[----:B--2---:R2:W3:Y:S02]  /*9a30*/  SYNCS.PHASECHK.TRANS64.TRYWAIT P0, [R5+URZ+0x98], R0 ;  /* 0x00009800050075a7 */ /* 0x0044e4000800017f */
[----:B---3--:R-:W-:Y:S05]  /*9a40*/  @!P0 NANOSLEEP.SYNCS 0x989680 ;  /* 0x009896800000895d */ /* 0x008fea0003900000 */
[----:B------:R-:W3:Y:S02]  /*9a50*/  @!P0 SYNCS.PHASECHK.TRANS64 P0, [R5+URZ+0x98], R0 ;  /* 0x00009800050085a7 */ /* 0x000ee4000800007f */
[----:B---3--:R-:W-:Y:S05]  /*9a60*/  @!P0 BRA `(.L_x_452) ;  /* 0xfffffffc00f08947 */ /* 0x008fea000383ffff */
[----:B------:R-:W-:Y:S05]  /*9a70*/  BRA `(.L_x_495) ;  /* 0xffffffe4001c7947 */ /* 0x000fea000383ffff */
.L_x_454:
[----:B---3--:R3:W4:Y:S02]  /*9a80*/  SYNCS.PHASECHK.TRANS64.TRYWAIT P0, [R5+URZ+0xa0], R0 ;  /* 0x0000a000050075a7 */ /* 0x008724000800017f */
[----:B----4-:R-:W-:Y:S05]  /*9a90*/  @!P0 NANOSLEEP.SYNCS 0x989680 ;  /* 0x009896800000895d */ /* 0x010fea0003900000 */
[----:B------:R-:W4:Y:S02]  /*9aa0*/  @!P0 SYNCS.PHASECHK.TRANS64 P0, [R5+URZ+0xa0], R0 ;  /* 0x0000a000050085a7 */ /* 0x000f24000800007f */
[----:B----4-:R-:W-:Y:S05]  /*9ab0*/  @!P0 BRA `(.L_x_454) ;  /* 0xfffffffc00f08947 */ /* 0x010fea000383ffff */
[----:B------:R-:W-:Y:S05]  /*9ac0*/  BRA `(.L_x_496) ;  /* 0xffffffe400187947 */ /* 0x000fea000383ffff */
.L_x_461:
[----:B-1----:R1:W3:Y:S02]  /*9ad0*/  SYNCS.PHASECHK.TRANS64.TRYWAIT P0, [R8+URZ+0x38], R5 ;  /* 0x00003805080075a7 */ /* 0x0022e4000800017f */
[----:B---3--:R-:W-:Y:S05]  /*9ae0*/  @!P0 NANOSLEEP.SYNCS 0x989680 ;  /* 0x009896800000895d */ /* 0x008fea0003900000 */
[----:B------:R-:W3:Y:S02]  /*9af0*/  @!P0 SYNCS.PHASECHK.TRANS64 P0, [R8+URZ+0x38], R5 ;  /* 0x00003805080085a7 */ /* 0x000ee4000800007f */
[----:B---3--:R-:W-:Y:S05]  /*9b00*/  @!P0 BRA `(.L_x_461) ;  /* 0xfffffffc00f08947 */ /* 0x008fea000383ffff */
[----:B------:R-:W-:Y:S05]  /*9b10*/  BRA `(.L_x_497) ;  /* 0xffffffe8003c7947 */ /* 0x000fea000383ffff */
.L_x_465:
[----:B------:R-:W-:Y:S01]  /*9b20*/  BSSY B1, `(.L_x_498) ;  /* 0x0000006000017945 */ /* 0x000fe20003800000 */
[----:B------:R-:W-:-:S07]  /*9b30*/  IMAD.MOV.U32 R15, RZ, RZ, -0x1 ;  /* 0xffffffffff0f7424 */ /* 0x000fce00078e00ff */
[----:B------:R-:W-:Y:S05]  /*9b40*/  WARPSYNC.COLLECTIVE R15, `(.L_x_499) ;  /* 0x000000000f0c7348 */ /* 0x000fea0003c00000 */
[----:B------:R-:W-:Y:S02]  /*9b50*/  ELECT P6, UR62, PT ;  /* 0x00000000003e782f */ /* 0x000fe400038c0000 */
[----:B------:R-:W-:Y:S01]  /*9b60*/  MOV R14, UR62 ;  /* 0x0000003e000e7c02 */ /* 0x000fe20008000f00 */
[----:B------:R-:W-:Y:S10]  /*9b70*/  ENDCOLLECTIVE ;  /* 0x000000000000791b */ /* 0x000ff40003800000 */
.L_x_499:
[----:B------:R-:W-:Y:S05]  /*9b80*/  BSYNC B1 ;  /* 0x0000000000017941 */ /* 0x000fea0003800000 */
.L_x_498:
[----:B------:R-:W-:Y:S05]  /*9b90*/  BRA `(.L_x_500) ;  /* 0xffffffe800587947 */ /* 0x000fea000383ffff */
.L_x_468:
[----:B------:R-:W-:Y:S01]  /*9ba0*/  BSSY B1, `(.L_x_501) ;  /* 0x0000006000017945 */ /* 0x000fe20003800000 */
[----:B------:R-:W-:-:S07]  /*9bb0*/  IMAD.MOV.U32 R15, RZ, RZ, -0x1 ;  /* 0xffffffffff0f7424 */ /* 0x000fce00078e00ff */
[----:B------:R-:W-:Y:S05]  /*9bc0*/  WARPSYNC.COLLECTIVE R15, `(.L_x_502) ;  /* 0x000000000f0c7348 */ /* 0x000fea0003c00000 */
[----:B------:R-:W-:Y:S02]  /*9bd0*/  ELECT P6, UR62, PT ;  /* 0x00000000003e782f */ /* 0x000fe400038c0000 */
[----:B------:R-:W-:Y:S01]  /*9be0*/  MOV R14, UR62 ;  /* 0x0000003e000e7c02 */ /* 0x000fe20008000f00 */
[----:B------:R-:W-:Y:S10]  /*9bf0*/  ENDCOLLECTIVE ;  /* 0x000000000000791b */ /* 0x000ff40003800000 */
.L_x_502:
[----:B------:R-:W-:Y:S05]  /*9c00*/  BSYNC B1 ;  /* 0x0000000000017941 */ /* 0x000fea0003800000 */
.L_x_501:
[----:B------:R-:W-:Y:S05]  /*9c10*/  BRA `(.L_x_503) ;  /* 0xffffffe800b07947 */ /* 0x000fea000383ffff */
.L_x_477:
[----:B------:R-:W-:Y:S01]  /*9c20*/  BSSY B0, `(.L_x_504) ;  /* 0x0000006000007945 */ /* 0x000fe20003800000 */
[----:B------:R-:W-:-:S07]  /*9c30*/  IMAD.MOV.U32 R15, RZ, RZ, -0x1 ;  /* 0xffffffffff0f7424 */ /* 0x000fce00078e00ff */
[----:B------:R-:W-:Y:S05]  /*9c40*/  WARPSYNC.COLLECTIVE R15, `(.L_x_505) ;  /* 0x000000000f0c7348 */ /* 0x000fea0003c00000 */
[----:B------:R-:W-:Y:S02]  /*9c50*/  ELECT P6, UR62, PT ;  /* 0x00000000003e782f */ /* 0x000fe400038c0000 */
[----:B------:R-:W-:Y:S01]  /*9c60*/  MOV R14, UR62 ;  /* 0x0000003e000e7c02 */ /* 0x000fe20008000f00 */
[----:B------:R-:W-:Y:S10]  /*9c70*/  ENDCOLLECTIVE ;  /* 0x000000000000791b */ /* 0x000ff40003800000 */
.L_x_505:
[----:B------:R-:W-:Y:S05]  /*9c80*/  BSYNC B0 ;  /* 0x0000000000007941 */ /* 0x000fea0003800000 */
.L_x_504:
[----:B------:R-:W-:Y:S05]  /*9c90*/  BRA `(.L_x_506) ;  /* 0xfffffff400207947 */ /* 0x000fea000383ffff */
.L_x_479:
[----:B-1----:R1:W2:Y:S02]  /*9ca0*/  SYNCS.PHASECHK.TRANS64.TRYWAIT P0, [R7+URZ], R0 ;  /* 0x00000000070075a7 */ /* 0x0022a4000800017f */
[----:B--2---:R-:W-:Y:S05]  /*9cb0*/  @!P0 NANOSLEEP.SYNCS 0x989680 ;  /* 0x009896800000895d */ /* 0x004fea0003900000 */
[----:B------:R-:W2:Y:S02]  /*9cc0*/  @!P0 SYNCS.PHASECHK.TRANS64 P0, [R7+URZ], R0 ;  /* 0x00000000070085a7 */ /* 0x000ea4000800007f */
[----:B--2---:R-:W-:Y:S05]  /*9cd0*/  @!P0 BRA `(.L_x_479) ;  /* 0xfffffffc00f08947 */ /* 0x004fea000383ffff */
[----:B------:R-:W-:Y:S05]  /*9ce0*/  BRA `(.L_x_507) ;  /* 0xfffffff4005c7947 */ /* 0x000fea000383ffff */
.L_x_480:
[----:B-1----:R1:W2:Y:S02]  /*9cf0*/  SYNCS.PHASECHK.TRANS64.TRYWAIT P0, [R9+URZ], R4 ;  /* 0x00000004090075a7 */ /* 0x0022a4000800017f */
[----:B--2---:R-:W-:Y:S05]  /*9d00*/  @!P0 NANOSLEEP.SYNCS 0x989680 ;  /* 0x009896800000895d */ /* 0x004fea0003900000 */
[----:B------:R-:W2:Y:S02]  /*9d10*/  @!P0 SYNCS.PHASECHK.TRANS64 P0, [R9+URZ], R4 ;  /* 0x00000004090085a7 */ /* 0x000ea4000800007f */
[----:B--2---:R-:W-:Y:S05]  /*9d20*/  @!P0 BRA `(.L_x_480) ;  /* 0xfffffffc00f08947 */ /* 0x004fea000383ffff */
[----:B------:R-:W-:Y:S05]  /*9d30*/  BRA `(.L_x_508) ;  /* 0xfffffff4006c7947 */ /* 0x000fea000383ffff */
.L_x_481:
[----:B-1----:R1:W2:Y:S02]  /*9d40*/  SYNCS.PHASECHK.TRANS64.TRYWAIT P0, [R6+URZ], R5 ;  /* 0x00000005060075a7 */ /* 0x0022a4000800017f */
[----:B--2---:R-:W-:Y:S05]  /*9d50*/  @!P0 NANOSLEEP.SYNCS 0x989680 ;  /* 0x009896800000895d */ /* 0x004fea0003900000 */
[----:B------:R-:W2:Y:S02]  /*9d60*/  @!P0 SYNCS.PHASECHK.TRANS64 P0, [R6+URZ], R5 ;  /* 0x00000005060085a7 */ /* 0x000ea4000800007f */
[----:B--2---:R-:W-:Y:S05]  /*9d70*/  @!P0 BRA `(.L_x_481) ;  /* 0xfffffffc00f08947 */ /* 0x004fea000383ffff */
[----:B------:R-:W-:Y:S05]  /*9d80*/  BRA `(.L_x_509) ;  /* 0xfffffff4007c7947 */ /* 0x000fea000383ffff */
.L_x_482:
[----:B-1----:R1:W2:Y:S02]  /*9d90*/  SYNCS.PHASECHK.TRANS64.TRYWAIT P0, [R9+URZ], R4 ;  /* 0x00000004090075a7 */ /* 0x0022a4000800017f */
[----:B--2---:R-:W-:Y:S05]  /*9da0*/  @!P0 NANOSLEEP.SYNCS 0x989680 ;  /* 0x009896800000895d */ /* 0x004fea0003900000 */
[----:B------:R-:W2:Y:S02]  /*9db0*/  @!P0 SYNCS.PHASECHK.TRANS64 P0, [R9+URZ], R4 ;  /* 0x00000004090085a7 */ /* 0x000ea4000800007f */
[----:B--2---:R-:W-:Y:S05]  /*9dc0*/  @!P0 BRA `(.L_x_482) ;  /* 0xfffffffc00f08947 */ /* 0x004fea000383ffff */
[----:B------:R-:W-:Y:S05]  /*9dd0*/  BRA `(.L_x_510) ;  /* 0xfffffff4008c7947 */ /* 0x000fea000383ffff */
.L_x_483:
[----:B-1----:R1:W2:Y:S02]  /*9de0*/  SYNCS.PHASECHK.TRANS64.TRYWAIT P0, [R6+URZ], R5 ;  /* 0x00000005060075a7 */ /* 0x0022a4000800017f */
[----:B--2---:R-:W-:Y:S05]  /*9df0*/  @!P0 NANOSLEEP.SYNCS 0x989680 ;  /* 0x009896800000895d */ /* 0x004fea0003900000 */
[----:B------:R-:W2:Y:S02]  /*9e00*/  @!P0 SYNCS.PHASECHK.TRANS64 P0, [R6+URZ], R5 ;  /* 0x00000005060085a7 */ /* 0x000ea4000800007f */
[----:B--2---:R-:W-:Y:S05]  /*9e10*/  @!P0 BRA `(.L_x_483) ;  /* 0xfffffffc00f08947 */ /* 0x004fea000383ffff */
[----:B------:R-:W-:Y:S05]  /*9e20*/  BRA `(.L_x_511) ;  /* 0xfffffff4009c7947 */ /* 0x000fea000383ffff */
.L_x_484:
[----:B--2---:R2:W3:Y:S02]  /*9e30*/  SYNCS.PHASECHK.TRANS64.TRYWAIT P0, [R9+URZ], R4 ;  /* 0x00000004090075a7 */ /* 0x0044e4000800017f */
[----:B---3--:R-:W-:Y:S05]  /*9e40*/  @!P0 NANOSLEEP.SYNCS 0x989680 ;  /* 0x009896800000895d */ /* 0x008fea0003900000 */
[----:B------:R-:W3:Y:S02]  /*9e50*/  @!P0 SYNCS.PHASECHK.TRANS64 P0, [R9+URZ], R4 ;  /* 0x00000004090085a7 */ /* 0x000ee4000800007f */
[----:B---3--:R-:W-:Y:S05]  /*9e60*/  @!P0 BRA `(.L_x_484) ;  /* 0xfffffffc00f08947 */ /* 0x008fea000383ffff */
[----:B------:R-:W-:Y:S05]  /*9e70*/  BRA `(.L_x_512) ;  /* 0xfffffff400a47947 */ /* 0x000fea000383ffff */
.L_x_513:
        /* <DEDUP_REMOVED lines=16> */
.L_x_730:


//--------------------- .text._ZN7cutlass13device_kernelINS_4gemm6kernel13GemmUniversalIN4cute5tupleIJiiiiEEENS1_10collective13CollectiveMmaINS1_34MainloopSm90TmaGmmaWarpSpecializedILi7ENS5_IJNS4_1CILi1EEESB_SB_EEENS1_47KernelTmaWarpSpecializedCooperativeFP8FastAccumEEENS5_IJNSA_ILi128EEESF_SF_EEENS_12float_e4m3_tENS5_IJlSB_lEEESH_SI_NS4_8TiledMMAINS4_8MMA_AtomIJNS4_4SM904GMMA31MMA_64x128x32_F32E4M3E4M3_SS_TNILNSM_7ScaleInE1ELSO_1EEEEEENS4_6LayoutINS5_IJNSA_ILi2EEESB_SB_EEENS5_IJSB_NSA_ILi0EEESU_EEEEENS5_IJNS4_10UnderscoreESX_SX_EEEEENS4_13SM90_TMA_LOADENS4_14ComposedLayoutINS4_7SwizzleILi3ELi4ELi3EEENS4_18smem_ptr_flag_bitsILi8EEENSR_INS5_IJNSA_ILi8EEESF_EEENS5_IJSF_SB_EEEEEEEvNS4_8identityES10_S1A_vS1B_EENS_8epilogue10collective6detail29Sm90TmaWarpSpecializedAdapterINS1E_15DefaultEpilogueINS_6half_tESI_SI_NS1D_6thread17LinearCombinationIS1I_Li1EffLNS1J_9ScaleType4KindE0ELNS_15FloatRoundStyleE2ES1I_EENS1_15EpilogueDefaultEEEEEvvEEEEvNT_6ParamsE --------------------------
	.section	.text._ZN7cutlass13device_kernelINS_4gemm6kernel13GemmUniversalIN4cute5tupleIJiiiiEEENS1_10collective13CollectiveMmaINS1_34MainloopSm90TmaGmmaWarpSpecializedILi7ENS5_IJNS4_1CILi1EEESB_SB_EEENS1_47KernelTmaWarpSpecializedCooperativeFP8FastAccumEEENS5_IJNSA_ILi128EEESF_SF_EEENS_12float_e4m3_tENS5_IJlSB_lEEESH_SI_NS4_8TiledMMAINS4_8MMA_AtomIJNS4_4SM904GMMA31MMA_64x128x32_F32E4M3E4M3_SS_TNILNSM_7ScaleInE1ELSO_1EEEEEENS4_6LayoutINS5_IJNSA_ILi2EEESB_SB_EEENS5_IJSB_NSA_ILi0EEESU_EEEEENS5_IJNS4_10UnderscoreESX_SX_EEEEENS4_13SM90_TMA_LOADENS4_14ComposedLayoutINS4_7SwizzleILi3ELi4ELi3EEENS4_18smem_ptr_flag_bitsILi8EEENSR_INS5_IJNSA_ILi8EEESF_EEENS5_IJSF_SB_EEEEEEEvNS4_8identityES10_S1A_vS1B_EENS_8epilogue10collective6detail29Sm90TmaWarpSpecializedAdapterINS1E_15DefaultEpilogueINS_6half_tESI_SI_NS1D_6thread17LinearCombinationIS1I_Li1EffLNS1J_9ScaleType4KindE0ELNS_15FloatRoundStyleE2ES1I_EENS1_15EpilogueDefaultEEEEEvvEEEEvNT_6ParamsE,"ax",@progbits
	.align	128
.text._ZN7cutlass13device_kernelINS_4gemm6kernel13GemmUniversalIN4cute5tupleIJiiiiEEENS1_10collective13CollectiveMmaINS1_34MainloopSm90TmaGmmaWarpSpecializedILi7ENS5_IJNS4_1CILi1EEESB_SB_EEENS1_47KernelTmaWarpSpecializedCooperativeFP8FastAccumEEENS5_IJNSA_ILi128EEESF_SF_EEENS_12float_e4m3_tENS5_IJlSB_lEEESH_SI_NS4_8TiledMMAINS4_8MMA_AtomIJNS4_4SM904GMMA31MMA_64x128x32_F32E4M3E4M3_SS_TNILNSM_7ScaleInE1ELSO_1EEEEEENS4_6LayoutINS5_IJNSA_ILi2EEESB_SB_EEENS5_IJSB_NSA_ILi0EEESU_EEEEENS5_IJNS4_10UnderscoreESX_SX_EEEEENS4_13SM90_TMA_LOADENS4_14ComposedLayoutINS4_7SwizzleILi3ELi4ELi3EEENS4_18smem_ptr_flag_bitsILi8EEENSR_INS5_IJNSA_ILi8EEESF_EEENS5_IJSF_SB_EEEEEEEvNS4_8identityES10_S1A_vS1B_EENS_8epilogue10collective6detail29Sm90TmaWarpSpecializedAdapterINS1E_15DefaultEpilogueINS_6half_tESI_SI_NS1D_6thread17LinearCombinationIS1I_Li1EffLNS1J_9ScaleType4KindE0ELNS_15FloatRoundStyleE2ES1I_EENS1_15EpilogueDefaultEEEEEvvEEEEvNT_6ParamsE:
        .type           _ZN7cutlass13device_kernelINS_4gemm6kernel13GemmUniversalIN4cute5tupleIJiiiiEEENS1_10collective13CollectiveMmaINS1_34MainloopSm90TmaGmmaWarpSpecializedILi7ENS5_IJNS4_1CILi1EEESB_SB_EEENS1_47KernelTmaWarpSpecializedCooperativeFP8FastAccumEEENS5_IJNSA_ILi128EEESF_SF_EEENS_12float_e4m3_tENS5_IJlSB_lEEESH_SI_NS4_8TiledMMAINS4_8MMA_AtomIJNS4_4SM904GMMA31MMA_64x128x32_F32E4M3E4M3_SS_TNILNSM_7ScaleInE1ELSO_1EEEEEENS4_6LayoutINS5_IJNSA_ILi2EEESB_SB_EEENS5_IJSB_NSA_ILi0EEESU_EEEEENS5_IJNS4_10UnderscoreESX_SX_EEEEENS4_13SM90_TMA_LOADENS4_14ComposedLayoutINS4_7SwizzleILi3ELi4ELi3EEENS4_18smem_ptr_flag_bitsILi8EEENSR_INS5_IJNSA_ILi8EEESF_EEENS5_IJSF_SB_EEEEEEEvNS4_8identityES10_S1A_vS1B_EENS_8epilogue10collective6detail29Sm90TmaWarpSpecializedAdapterINS1E_15DefaultEpilogueINS_6half_tESI_SI_NS1D_6thread17LinearCombinationIS1I_Li1EffLNS1J_9ScaleType4KindE0ELNS_15FloatRoundStyleE2ES1I_EENS1_15EpilogueDefaultEEEEEvvEEEEvNT_6ParamsE,@function
        .size           _ZN7cutlass13device_kernelINS_4gemm6kernel13GemmUniversalIN4cute5tupleIJiiiiEEENS1_10collective13CollectiveMmaINS1_34MainloopSm90TmaGmmaWarpSpecializedILi7ENS5_IJNS4_1CILi1EEESB_SB_EEENS1_47KernelTmaWarpSpecializedCooperativeFP8FastAccumEEENS5_IJNSA_ILi128EEESF_SF_EEENS_12float_e4m3_tENS5_IJlSB_lEEESH_SI_NS4_8TiledMMAINS4_8MMA_AtomIJNS4_4SM904GMMA31MMA_64x128x32_F32E4M3E4M3_SS_TNILNSM_7ScaleInE1ELSO_1EEEEEENS4_6LayoutINS5_IJNSA_ILi2EEESB_SB_EEENS5_IJSB_NSA_ILi0EEESU_EEEEENS5_IJNS4_10UnderscoreESX_SX_EEEEENS4_13SM90_TMA_LOADENS4_14ComposedLayoutINS4_7SwizzleILi3ELi4ELi3EEENS4_18smem_ptr_flag_bitsILi8EEENSR_INS5_IJNSA_ILi8EEESF_EEENS5_IJSF_SB_EEEEEEEvNS4_8identityES10_S1A_vS1B_EENS_8epilogue10collective6detail29Sm90TmaWarpSpecializedAdapterINS1E_15DefaultEpilogueINS_6half_tESI_SI_NS1D_6thread17LinearCombinationIS1I_Li1EffLNS1J_9ScaleType4KindE0ELNS_15FloatRoundStyleE2ES1I_EENS1_15EpilogueDefaultEEEEEvvEEEEvNT_6ParamsE,(.L_x_731 - _ZN7cutlass13device_kernelINS_4gemm6kernel13GemmUniversalIN4cute5tupleIJiiiiEEENS1_10collective13CollectiveMmaINS1_34MainloopSm90TmaGmmaWarpSpecializedILi7ENS5_IJNS4_1CILi1EEESB_SB_EEENS1_47KernelTmaWarpSpecializedCooperativeFP8FastAccumEEENS5_IJNSA_ILi128EEESF_SF_EEENS_12float_e4m3_tENS5_IJlSB_lEEESH_SI_NS4_8TiledMMAINS4_8MMA_AtomIJNS4_4SM904GMMA31MMA_64x128x32_F32E4M3E4M3_SS_TNILNSM_7ScaleInE1ELSO_1EEEEEENS4_6LayoutINS5_IJNSA_ILi2EEESB_SB_EEENS5_IJSB_NSA_ILi0EEESU_EEEEENS5_IJNS4_10UnderscoreESX_SX_EEEEENS4_13SM90_TMA_LOADENS4_14ComposedLayoutINS4_7SwizzleILi3ELi4ELi3EEENS4_18smem_ptr_flag_bitsILi8EEENSR_INS5_IJNSA_ILi8EEESF_EEENS5_IJSF_SB_EEEEEEEvNS4_8identityES10_S1A_vS1B_EENS_8epilogue10collective6detail29Sm90TmaWarpSpecializedAdapterINS1E_15DefaultEpilogueINS_6half_tESI_SI_NS1D_6thread17LinearCombinationIS1I_Li1EffLNS1J_9ScaleType4KindE0ELNS_15FloatRoundStyleE2ES1I_EENS1_15EpilogueDefaultEEEEEvvEEEEvNT_6ParamsE)
        .other          _ZN7cutlass13device_kernelINS_4gemm6kernel13GemmUniversalIN4cute5tupleIJiiiiEEENS1_10collective13CollectiveMmaINS1_34MainloopSm90TmaGmmaWarpSpecializedILi7ENS5_IJNS4_1CILi1EEESB_SB_EEENS1_47KernelTmaWarpSpecializedCooperativeFP8FastAccumEEENS5_IJNSA_ILi128EEESF_SF_EEENS_12float_e4m3_tENS5_IJlSB_lEEESH_SI_NS4_8TiledMMAINS4_8MMA_AtomIJNS4_4SM904GMMA31MMA_64x128x32_F32E4M3E4M3_SS_TNILNSM_7ScaleInE1ELSO_1EEEEEENS4_6LayoutINS5_IJNSA_ILi2EEESB_SB_EEENS5_IJSB_NSA_ILi0EEESU_EEEEENS5_IJNS4_10UnderscoreESX_SX_EEEEENS4_13SM90_TMA_LOADENS4_14ComposedLayoutINS4_7SwizzleILi3ELi4ELi3EEENS4_18smem_ptr_flag_bitsILi8EEENSR_INS5_IJNSA_ILi8EEESF_EEENS5_IJSF_SB_EEEEEEEvNS4_8identityES10_S1A_vS1B_EENS_8epilogue10collective6detail29Sm90TmaWarpSpecializedAdapterINS1E_15DefaultEpilogueINS_6half_tESI_SI_NS1D_6thread17LinearCombinationIS1I_Li1EffLNS1J_9ScaleType4KindE0ELNS_15FloatRoundStyleE2ES1I_EENS1_15EpilogueDefaultEEEEEvvEEEEvNT_6ParamsE,@"STO_CUDA_ENTRY STV_DEFAULT"
_ZN7cutlass13device_kernelINS_4gemm6kernel13GemmUniversalIN4cute5tupleIJiiiiEEENS1_10collective13CollectiveMmaINS1_34MainloopSm90TmaGmmaWarpSpecializedILi7ENS5_IJNS4_1CILi1EEESB_SB_EEENS1_47KernelTmaWarpSpecializedCooperativeFP8FastAccumEEENS5_IJNSA_ILi128EEESF_SF_EEENS_12float_e4m3_tENS5_IJlSB_lEEESH_SI_NS4_8TiledMMAINS4_8MMA_AtomIJNS4_4SM904GMMA31MMA_64x128x32_F32E4M3E4M3_SS_TNILNSM_7ScaleInE1ELSO_1EEEEEENS4_6LayoutINS5_IJNSA_ILi2EEESB_SB_EEENS5_IJSB_NSA_ILi0EEESU_EEEEENS5_IJNS4_10UnderscoreESX_SX_EEEEENS4_13SM90_TMA_LOADENS4_14ComposedLayoutINS4_7SwizzleILi3ELi4ELi3EEENS4_18smem_ptr_flag_bitsILi8EEENSR_INS5_IJNSA_ILi8EEESF_EEENS5_IJSF_SB_EEEEEEEvNS4_8identityES10_S1A_vS1B_EENS_8epilogue10collective6detail29Sm90TmaWarpSpecializedAdapterINS1E_15DefaultEpilogueINS_6half_tESI_SI_NS1D_6thread17LinearCombinationIS1I_Li1EffLNS1J_9ScaleType4KindE0ELNS_15FloatRoundStyleE2ES1I_EENS1_15EpilogueDefaultEEEEEvvEEEEvNT_6ParamsE:
[----:B------:R-:W0:Y:S01]  /*0000*/  LDC R1, c[0x0][0x28] ;  /* 0x00000a00ff017b82 */ /* 0x000e220000000800 */
[----:B------:R-:W1:Y:S01]  /*0010*/  S2R R3, SR_TID.X ;  /* 0x0000000000037919 */ /* 0x000e620000002100 */
[----:B------:R-:W-:Y:S01]  /*0020*/  ELECT P0, URZ, PT ;  /* 0x00000000003f782f */ /* 0x000fe20003800000 */
[----:B------:R-:W-:Y:S01]  /*0030*/  BSSY B0, `(.L_x_514) ;  /* 0x000000f000007945 */ /* 0x000fe20003800000 */
[--C-:B-1----:R-:W-:Y:S02]  /*0040*/  SHF.R.U32.HI R0, RZ, 0x5, R3.reuse ;  /* 0x00000005ff007819 */ /* 0x102fe40000011603 */
[----:B------:R-:W-:-:S03]  /*0050*/  SHF.R.U32.HI R14, RZ, 0x7, R3 ;  /* 0x00000007ff0e7819 */ /* 0x000fc60000011603 */
[----:B------:R-:W1:Y:S04]  /*0060*/  SHFL.IDX PT, R4, R0, RZ, 0x1f ;  /* 0x00001fff00047589 */ /* 0x000e6800000e0000 */
[----:B------:R2:W3:Y:S01]  /*0070*/  SHFL.IDX PT, R10, R14, RZ, 0x1f ;  /* 0x00001fff0e0a7589 */ /* 0x0004e200000e0000 */
[----:B-1----:R-:W-:-:S13]  /*0080*/  ISETP.NE.OR P0, PT, R4, RZ, !P0 ;  /* 0x000000ff0400720c */ /* 0x002fda0004705670 */
[----:B0-23--:R-:W-:Y:S05]  /*0090*/  @P0 BRA `(.L_x_515) ;  /* 0x0000000000200947 */ /* 0x00dfea0003800000 */
[----:B------:R-:W-:Y:S02]  /*00a0*/  ULDC.64 UR4, c[0x0][0x198] ;  /* 0x0000660000047ab9 */ /* 0x000fe40000000a00 */
[----:B------:R-:W-:Y:S02]  /*00b0*/  UIADD3 UR6, UP0, UR4, 0xf0, URZ ;  /* 0x000000f004067890 */ /* 0x000fe4000ff1e03f */
[----:B------:R-:W-:Y:S02]  /*00c0*/  UIADD3 UR4, UP1, UR4, 0x1f0, URZ ;  /* 0x000001f004047890 */ /* 0x000fe4000ff3e03f */
[----:B------:R-:W-:Y:S02]  /*00d0*/  UIADD3.X UR7, URZ, UR5, URZ, UP0, !UPT ;  /* 0x000000053f077290 */ /* 0x000fe400087fe43f */
[----:B------:R-:W-:-:S07]  /*00e0*/  UIADD3.X UR5, URZ, UR5, URZ, UP1, !UPT ;  /* 0x000000053f057290 */ /* 0x000fce0008ffe43f */
[----:B------:R0:W-:Y:S02]  /*00f0*/  UTMACCTL.PF [UR6] ;  /* 0x00000000060079b9 */ /* 0x0001e40008040000 */
[----:B------:R0:W-:Y:S02]  /*0100*/  UTMACCTL.PF [UR4] ;  /* 0x00000000040079b9 */ /* 0x0001e40008040000 */
[----:B0-----:R-:W-:Y:S01]  /*0110*/  NOP ;  /* 0x0000000000007918 */ /* 0x001fe20000000000 */
.L_x_515:
[----:B------:R-:W-:Y:S05]  /*0120*/  BSYNC B0 ;  /* 0x0000000000007941 */ /* 0x000fea0003800000 */
.L_x_514:
[----:B------:R-:W0:Y:S02]  /*0130*/  SHFL.IDX PT, R2, R0, RZ, 0x1f ;  /* 0x00001fff00027589 */ /* 0x000e2400000e0000 */
[----:B0-----:R-:W-:-:S13]  /*0140*/  ISETP.NE.AND P0, PT, R2, RZ, PT ;  /* 0x000000ff0200720c */ /* 0x001fda0003f05270 */
[----:B------:R-:W-:Y:S05]  /*0150*/  @P0 BRA `(.L_x_516) ;  /* 0x0000000000700947 */ /* 0x000fea0003800000 */
[----:B------:R-:W0:Y:S01]  /*0160*/  S2UR UR8, SR_CgaCtaId ;  /* 0x00000000000879c3 */ /* 0x000e220000008800 */
[----:B------:R-:W-:Y:S01]  /*0170*/  UMOV UR4, 0x400 ;  /* 0x0000040000047882 */ /* 0x000fe20000000000 */
[----:B------:R-:W-:Y:S01]  /*0180*/  UMOV UR5, 0x1 ;  /* 0x0000000100057882 */ /* 0x000fe20000000000 */
[----:B------:R-:W-:Y:S01]  /*0190*/  UMOV UR6, 0x100 ;  /* 0x0000010000067882 */ /* 0x000fe20000000000 */
[----:B------:R-:W-:Y:S01]  /*01a0*/  ELECT P0, URZ, PT ;  /* 0x00000000003f782f */ /* 0x000fe20003800000 */
[----:B------:R-:W-:-:S04]  /*01b0*/  UIADD3 UR6, -UR6, 0x100000, URZ ;  /* 0x0010000006067890 */ /* 0x000fc8000fffe13f */
[----:B------:R-:W-:Y:S02]  /*01c0*/  USHF.L.U32 UR7, UR6, 0xb, URZ ;  /* 0x0000000b06077899 */ /* 0x000fe4000800063f */
[----:B------:R-:W-:Y:S02]  /*01d0*/  USHF.L.U32 UR6, UR6, 0x1, URZ ;  /* 0x0000000106067899 */ /* 0x000fe4000800063f */
[----:B0-----:R-:W-:Y:S02]  /*01e0*/  ULEA UR8, UR8, UR4, 0x18 ;  /* 0x0000000408087291 */ /* 0x001fe4000f8ec03f */
[----:B------:R-:W-:-:S04]  /*01f0*/  UIADD3 UR4, -UR5, 0x100000, URZ ;  /* 0x0010000005047890 */ /* 0x000fc8000fffe13f */
[----:B------:R-:W-:Y:S02]  /*0200*/  USHF.L.U32 UR5, UR4, 0xb, URZ ;  /* 0x0000000b04057899 */ /* 0x000fe4000800063f */
[----:B------:R-:W-:Y:S01]  /*0210*/  USHF.L.U32 UR4, UR4, 0x1, URZ ;  /* 0x0000000104047899 */ /* 0x000fe2000800063f */
[----:B------:R-:W0:Y:S11]  /*0220*/  FENCE.VIEW.ASYNC.S ;  /* 0x00000000000073c6 */ /* 0x000e360000000000 */
[----:B0-----:R0:W1:Y:S01]  /*0230*/  SYNCS.EXCH.64 URZ, [UR8], UR4 ;  /* 0x00000004083f75b2 */ /* 0x0010620008000100 */
[----:B------:R0:W2:Y:S01]  /*0240*/  SYNCS.EXCH.64 URZ, [UR8+0x38], UR6 ;  /* 0x00003806083f75b2 */ /* 0x0000a20008000100 */
[----:B------:R0:W3:Y:S01]  /*0250*/  SYNCS.EXCH.64 URZ, [UR8+0x8], UR4 ;  /* 0x00000804083f75b2 */ /* 0x0000e20008000100 */
[----:B------:R0:W4:Y:S01]  /*0260*/  SYNCS.EXCH.64 URZ, [UR8+0x40], UR6 ;  /* 0x00004006083f75b2 */ /* 0x0001220008000100 */
[----:B------:R0:W0:Y:S01]  /*0270*/  SYNCS.EXCH.64 URZ, [UR8+0x10], UR4 ;  /* 0x00001004083f75b2 */ /* 0x0000220008000100 */
        /* <DEDUP_REMOVED lines=9> */
[----:B------:R-:W-:Y:S01]  /*0310*/  NOP ;  /* 0x0000000000007918 */ /* 0x000fe20000000000 */
.L_x_516:
[----:B------:R-:W5:Y:S01]  /*0320*/  SHFL.IDX PT, R0, R0, RZ, 0x1f ;  /* 0x00001fff00007589 */ /* 0x000f6200000e0000 */
[----:B------:R-:W-:Y:S01]  /*0330*/  ELECT P0, URZ, PT ;  /* 0x00000000003f782f */ /* 0x000fe20003800000 */
[----:B------:R-:W1:Y:S01]  /*0340*/  LDC R2, c[0x0][0x65c] ;  /* 0x00019700ff027b82 */ /* 0x000e620000000800 */
[----:B------:R-:W-:Y:S01]  /*0350*/  SHF.R.S32.HI R7, RZ, 0x1f, R4 ;  /* 0x0000001fff077819 */ /* 0x000fe20000011404 */
[----:B------:R-:W2:Y:S01]  /*0360*/  S2R R5, SR_CTAID.Y ;  /* 0x0000000000057919 */ /* 0x000ea20000002600 */
[----:B0-----:R-:W-:Y:S01]  /*0370*/  UMOV UR4, 0x20 ;  /* 0x0000002000047882 */ /* 0x001fe20000000000 */
[----:B------:R-:W-:Y:S01]  /*0380*/  NOP ;  /* 0x0000000000007918 */ /* 0x000fe20000000000 */
[----:B------:R-:W-:Y:S01]  /*0390*/  LEA.HI R7, R7, R4, RZ, 0x2 ;  /* 0x0000000407077211 */ /* 0x000fe200078f10ff */
[----:B------:R-:W0:Y:S01]  /*03a0*/  S2R R6, SR_CTAID.X ;  /* 0x0000000000067919 */ /* 0x000e220000002500 */
[----:B------:R-:W-:Y:S01]  /*03b0*/  ISETP.NE.AND P2, PT, R10, RZ, PT ;  /* 0x000000ff0a00720c */ /* 0x000fe20003f45270 */
[----:B------:R-:W-:Y:S01]  /*03c0*/  NOP ;  /* 0x0000000000007918 */ /* 0x000fe20000000000 */
[----:B------:R-:W-:-:S02]  /*03d0*/  LOP3.LUT R7, R7, 0xfffffffc, RZ, 0xc0, !PT ;  /* 0xfffffffc07077812 */ /* 0x000fc400078ec0ff */
[----:B-----5:R-:W-:Y:S02]  /*03e0*/  ISETP.NE.OR P0, PT, R0, RZ, !P0 ;  /* 0x000000ff0000720c */ /* 0x020fe40004705670 */
[----:B-1----:R-:W-:-:S04]  /*03f0*/  ISETP.NE.AND P3, PT, R2, 0x1, PT ;  /* 0x000000010200780c */ /* 0x002fc80003f65270 */
[----:B------:R-:W-:Y:S01]  /*0400*/  P2R R0, PR, RZ, 0x8 ;  /* 0x00000008ff007803 */ /* 0x000fe20000000000 */
[----:B------:R-:W-:Y:S01]  /*0410*/  IMAD.IADD R0, R4, 0x1, -R7 ;  /* 0x0000000104007824 */ /* 0x000fe200078e0a07 */
[----:B------:R-:W-:Y:S01]  /*0420*/  LOP3.LUT R4, R3, 0x7f, RZ, 0xc0, !PT ;  /* 0x0000007f03047812 */ /* 0x000fe200078ec0ff */
[----:B------:R-:W-:-:S03]  /*0430*/  IMAD.MOV.U32 R7, RZ, RZ, RZ ;  /* 0x000000ffff077224 */ /* 0x000fc600078e00ff */
[----:B------:R-:W-:Y:S01]  /*0440*/  ISETP.NE.AND P1, PT, R0, 0x3, PT ;  /* 0x000000030000780c */ /* 0x000fe20003f25270 */
[----:B------:R-:W-:Y:S01]  /*0450*/  VOTEU.ALL UP0, P0 ;  /* 0x00000000003f7886 */ /* 0x000fe20000000000 */
[----:B------:R-:W-:Y:S01]  /*0460*/  VOTEU.ALL UP1, P0 ;  /* 0x00000000003f7886 */ /* 0x000fe20000020000 */
[----:B------:R-:W0:Y:S01]  /*0470*/  @P3 LDC R17, c[0x0][0x10] ;  /* 0x00000400ff113b82 */ /* 0x000e220000000800 */
[----:B--2---:R-:W-:Y:S02]  /*0480*/  @P3 IMAD.MOV.U32 R8, RZ, RZ, R5 ;  /* 0x000000ffff083224 */ /* 0x004fe400078e0005 */
[----:B------:R-:W-:Y:S01]  /*0490*/  @!UP0 UMOV UR6, 0x400 ;  /* 0x0000040000068882 */ /* 0x000fe20000000000 */
[----:B------:R-:W-:-:S04]  /*04a0*/  @!UP0 UIADD3 UR4, -UR4, 0x100000, URZ ;  /* 0x0010000004048890 */ /* 0x000fc8000fffe13f */
[----:B------:R-:W-:Y:S02]  /*04b0*/  @!UP0 USHF.L.U32 UR5, UR4, 0xb, URZ ;  /* 0x0000000b04058899 */ /* 0x000fe4000800063f */
[----:B------:R-:W-:Y:S01]  /*04c0*/  @!UP0 USHF.L.U32 UR4, UR4, 0x1, URZ ;  /* 0x0000000104048899 */ /* 0x000fe2000800063f */
[----:B------:R-:W-:Y:S01]  /*04d0*/  @P3 IMAD.MOV.U32 R9, RZ, RZ, RZ ;  /* 0x000000ffff093224 */ /* 0x000fe200078e00ff */
[----:B------:R-:W1:Y:S08]  /*04e0*/  @!UP0 S2UR UR7, SR_CgaCtaId ;  /* 0x00000000000789c3 */ /* 0x000e700000008800 */
[----:B------:R-:W2:Y:S01]  /*04f0*/  @!P3 LDC R11, c[0x0][0xc] ;  /* 0x00000300ff0bbb82 */ /* 0x000ea20000000800 */
[----:B0-----:R-:W-:Y:S01]  /*0500*/  @P3 IMAD.WIDE.U32 R16, R6, R17, R8 ;  /* 0x0000001106103225 */ /* 0x001fe200078e0008 */
[----:B-1----:R-:W-:Y:S01]  /*0510*/  @!UP0 ULEA UR8, UR7, UR6, 0x18 ;  /* 0x0000000607088291 */ /* 0x002fe2000f8ec03f */
[----:B------:R-:W-:-:S02]  /*0520*/  VOTEU.ALL UP0, P0 ;  /* 0x00000000003f7886 */ /* 0x000fc40000000000 */
[----:B------:R-:W-:Y:S01]  /*0530*/  ULDC UR6, c[0x0][0xc] ;  /* 0x0000030000067ab9 */ /* 0x000fe20000000800 */
[----:B------:R-:W-:Y:S01]  /*0540*/  ISETP.EQ.OR P0, PT, R0, RZ, !P1 ;  /* 0x000000ff0000720c */ /* 0x000fe20004f02670 */
[----:B------:R-:W-:-:S03]  /*0550*/  ULDC UR7, c[0x0][0x10] ;  /* 0x0000040000077ab9 */ /* 0x000fc60000000800 */
[C---:B------:R-:W-:Y:S01]  /*0560*/  ISETP.EQ.AND P0, PT, R10.reuse, RZ, P0 ;  /* 0x000000ff0a00720c */ /* 0x040fe20000702270 */
[----:B------:R-:W-:Y:S02]  /*0570*/  VIADD R10, R10, 0xffffffff ;  /* 0xffffffff0a0a7836 */ /* 0x000fe40000000000 */
[----:B--2---:R-:W-:Y:S01]  /*0580*/  @!P3 IMAD.WIDE.U32 R8, R11, R5, R6 ;  /* 0x000000050b08b225 */ /* 0x004fe200078e0006 */
[----:B------:R-:W0:Y:S02]  /*0590*/  FENCE.VIEW.ASYNC.S ;  /* 0x00000000000073c6 */ /* 0x000e240000000000 */
[----:B0-----:R-:W3:Y:S01]  /*05a0*/  @!UP0 SYNCS.EXCH.64 URZ, [UR8+0x80], UR4 ;  /* 0x00008004083f85b2 */ /* 0x001ee20008000100 */
[----:B------:R-:W-:Y:S01]  /*05b0*/  SEL R18, RZ, 0x1, !P0 ;  /* 0x00000001ff127807 */ /* 0x000fe20004000000 */
[----:B------:R-:W-:Y:S01]  /*05c0*/  @P3 IMAD.MOV.U32 R11, RZ, RZ, RZ ;  /* 0x000000ffff0b3224 */ /* 0x000fe200078e00ff */
[----:B------:R-:W-:Y:S01]  /*05d0*/  ISETP.GE.U32.AND P1, PT, R10, 0x2, PT ;  /* 0x000000020a00780c */ /* 0x000fe20003f26070 */
[----:B------:R-:W-:-:S02]  /*05e0*/  @!P3 IMAD.MOV.U32 R16, RZ, RZ, R8 ;  /* 0x000000ffff10b224 */ /* 0x000fc400078e0008 */
[----:B------:R-:W-:Y:S01]  /*05f0*/  @P3 IMAD.IADD R17, R17, 0x1, R11 ;  /* 0x0000000111113824 */ /* 0x000fe200078e020b */
[----:B------:R-:W-:Y:S01]  /*0600*/  SEL R18, R18, 0x2, P1 ;  /* 0x0000000212127807 */ /* 0x000fe20000800000 */
[----:B------:R-:W-:Y:S01]  /*0610*/  @!P3 IMAD.MOV.U32 R17, RZ, RZ, R9 ;  /* 0x000000ffff11b224 */ /* 0x000fe200078e0009 */
[----:B------:R0:W3:Y:S01]  /*0620*/  @!UP1 SYNCS.EXCH.64 URZ, [UR8+0x88], UR4 ;  /* 0x00008804083f95b2 */ /* 0x0000e20008000100 */
[----:B------:R-:W-:Y:S01]  /*0630*/  NOP ;  /* 0x0000000000007918 */ /* 0x000fe20000000000 */
[----:B0-----:R-:W-:-:S03]  /*0640*/  UIMAD.WIDE.U32 UR4, UR6, UR7, URZ ;  /* 0x00000007060472a5 */ /* 0x001fc6000f8e003f */
[----:B------:R-:W-:Y:S02]  /*0650*/  ULDC UR6, c[0x0][0x14] ;  /* 0x0000050000067ab9 */ /* 0x000fe40000000800 */
[----:B------:R-:W-:Y:S02]  /*0660*/  UIMAD.WIDE.U32 UR36, UR4, UR6, URZ ;  /* 0x00000006042472a5 */ /* 0x000fe4000f8e003f */
[----:B------:R-:W-:-:S04]  /*0670*/  UIMAD UR42, UR5, UR6, URZ ;  /* 0x00000006052a72a4 */ /* 0x000fc8000f8e023f */
[----:B------:R-:W-:Y:S01]  /*0680*/  UIADD3 UR42, UR37, UR42, URZ ;  /* 0x0000002a252a7290 */ /* 0x000fe2000fffe03f */
[----:B---34-:R-:W-:Y:S06]  /*0690*/  BAR.SYNC.DEFER_BLOCKING 0x0 ;  /* 0x0000000000007b1d */ /* 0x018fec0000010000 */
[----:B------:R-:W-:Y:S05]  /*06a0*/  @!P2 BRA `(.L_x_517) ;  /* 0x0000005c00c8a947 */ /* 0x000fea0003800000 */
[----:B------:R-:W-:-:S13]  /*06b0*/  ISETP.GT.U32.AND P0, PT, R10, 0x1, PT ;  /* 0x000000010a00780c */ /* 0x000fda0003f04070 */
[----:B------:R-:W-:Y:S05]  /*06c0*/  @P0 EXIT ;  /* 0x000000000000094d */ /* 0x000fea0003800000 */
        /* <DEDUP_REMOVED lines=8> */
[----:B------:R-:W0:Y:S01]  /*0750*/  LDC.64 R20, c[0x0][0x628] ;  /* 0x00018a00ff147b82 */ /* 0x000e220000000a00 */
[----:B------:R-:W-:Y:S02]  /*0760*/  IMAD.MOV.U32 R8, RZ, RZ, R16 ;  /* 0x000000ffff087224 */ /* 0x000fe400078e0010 */
[----:B------:R-:W-:-:S05]  /*0770*/  IMAD.MOV.U32 R9, RZ, RZ, R17 ;  /* 0x000000ffff097224 */ /* 0x000fca00078e0011 */
[----:B------:R-:W1:Y:S08]  /*0780*/  LDC R0, c[0x0][0x630] ;  /* 0x00018c00ff007b82 */ /* 0x000e700000000800 */
[----:B------:R-:W2:Y:S01]  /*0790*/  LDC.64 R22, c[0x0][0x620] ;  /* 0x00018800ff167b82 */ /* 0x000ea20000000a00 */
[----:B0-----:R-:W-:-:S04]  /*07a0*/  ISETP.NE.U32.AND P0, PT, R20, RZ, PT ;  /* 0x000000ff1400720c */ /* 0x001fc80003f05070 */
[----:B------:R-:W-:-:S13]  /*07b0*/  ISETP.NE.AND.EX P0, PT, R21, RZ, PT, P0 ;  /* 0x000000ff1500720c */ /* 0x000fda0003f05300 */
[----:B-12---:R-:W-:Y:S05]  /*07c0*/  @!P0 BRA `(.L_x_519) ;  /* 0x0000000000288947 */ /* 0x006fea0003800000 */
[----:B------:R-:W0:Y:S02]  /*07d0*/  LDC R13, c[0x0][0x634] ;  /* 0x00018d00ff0d7b82 */ /* 0x000e240000000800 */
[----:B0-----:R-:W-:-:S05]  /*07e0*/  IADD3 R13, P0, R16, R13, RZ ;  /* 0x0000000d100d7210 */ /* 0x001fca0007f1e0ff */
        /* <DEDUP_REMOVED lines=8> */
.L_x_519:
[-CC-:B------:R-:W-:Y:S01]  /*0870*/  SHF.R.U64 R99, R8, R0.reuse, R9.reuse ;  /* 0x0000000008637219 */ /* 0x180fe20000001209 */
[----:B------:R-:W0:Y:S01]  /*0880*/  LDC R12, c[0x0][0x618] ;  /* 0x00018600ff0c7b82 */ /* 0x000e220000000800 */
[----:B------:R-:W-:Y:S01]  /*0890*/  SHF.R.U32.HI R7, RZ, R0, R9 ;  /* 0x00000000ff077219 */ /* 0x000fe20000011609 */
[----:B------:R-:W-:Y:S01]  /*08a0*/  ULDC UR4, c[0x0][0x150] ;  /* 0x0000540000047ab9 */ /* 0x000fe20000000800 */
[----:B------:R-:W-:Y:S02]  /*08b0*/  IADD3 R11, P0, RZ, -R99, RZ ;  /* 0x80000063ff0b7210 */ /* 0x000fe40007f1e0ff */
[----:B------:R-:W-:-:S03]  /*08c0*/  I2FP.F32.U32 R0, R6 ;  /* 0x0000000600007245 */ /* 0x000fc60000201000 */
[----:B------:R-:W1:Y:S01]  /*08d0*/  LDC.64 R30, c[0x0][0x640] ;  /* 0x00019000ff1e7b82 */ /* 0x000e620000000a00 */
[----:B------:R-:W-:Y:S02]  /*08e0*/  IMAD.X R13, RZ, RZ, ~R7, P0 ;  /* 0x000000ffff0d7224 */ /* 0x000fe400000e0e07 */
[----:B------:R-:W-:Y:S01]  /*08f0*/  FMUL R0, R0, UR4 ;  /* 0x0000000400007c20 */ /* 0x000fe20008400000 */
[----:B------:R-:W-:Y:S01]  /*0900*/  IMAD.WIDE.U32 R8, R11, R22, R16 ;  /* 0x000000160b087225 */ /* 0x000fe200078e0010 */
[----:B------:R-:W-:-:S03]  /*0910*/  ULDC UR4, c[0x0][0x154] ;  /* 0x0000550000047ab9 */ /* 0x000fc60000000800 */
[----:B------:R-:W-:Y:S01]  /*0920*/  IMAD R10, R13, R22, RZ ;  /* 0x000000160d0a7224 */ /* 0x000fe200078e02ff */
[----:B------:R-:W2:Y:S01]  /*0930*/  LDC R7, c[0x0][0x144] ;  /* 0x00005100ff077b82 */ /* 0x000ea20000000800 */
[----:B------:R-:W3:Y:S02]  /*0940*/  F2I.U32.TRUNC.NTZ R0, R0 ;  /* 0x0000000000007305 */ /* 0x000ee4000020f000 */
[----:B------:R-:W-:-:S04]  /*0950*/  IMAD R11, R11, R23, R10 ;  /* 0x000000170b0b7224 */ /* 0x000fc800078e020a */
[----:B------:R-:W-:Y:S01]  /*0960*/  IMAD.IADD R9, R9, 0x1, R11 ;  /* 0x0000000109097824 */ /* 0x000fe200078e020b */
[----:B------:R-:W4:Y:S01]  /*0970*/  LDC R24, c[0x0][0x608] ;  /* 0x00018200ff187b82 */ /* 0x000f220000000800 */
[----:B------:R-:W-:-:S03]  /*0980*/  IMAD.MOV.U32 R11, RZ, RZ, -0x1 ;  /* 0xffffffffff0b7424 */ /* 0x000fc600078e00ff */
[-CC-:B0-----:R-:W-:Y:S02]  /*0990*/  SHF.R.U64 R22, R8, R12.reuse, R9.reuse ;  /* 0x0000000c08167219 */ /* 0x181fe40000001209 */
[----:B------:R-:W-:Y:S02]  /*09a0*/  I2FP.F32.U32 R8, R5 ;  /* 0x0000000500087245 */ /* 0x000fe40000201000 */
[----:B------:R-:W0:Y:S01]  /*09b0*/  LDC R28, c[0x0][0x658] ;  /* 0x00019600ff1c7b82 */ /* 0x000e220000000800 */
[----:B-1----:R-:W-:Y:S01]  /*09c0*/  ISETP.NE.U32.AND P0, PT, R30, RZ, PT ;  /* 0x000000ff1e00720c */ /* 0x002fe20003f05070 */
[----:B---3--:R-:W-:Y:S02]  /*09d0*/  IMAD.MOV R10, RZ, RZ, -R0 ;  /* 0x000000ffff0a7224 */ /* 0x008fe400078e0a00 */
[----:B------:R-:W-:Y:S01]  /*09e0*/  FMUL R8, R8, UR4 ;  /* 0x0000000408087c20 */ /* 0x000fe20008400000 */
[----:B------:R-:W-:Y:S02]  /*09f0*/  SHF.R.U32.HI R9, RZ, R12, R9 ;  /* 0x0000000cff097219 */ /* 0x000fe40000011609 */
[----:B------:R-:W-:Y:S01]  /*0a00*/  ISETP.NE.AND.EX P0, PT, R31, RZ, PT, P0 ;  /* 0x000000ff1f00720c */ /* 0x000fe20003f05300 */
[----:B------:R1:W3:Y:S01]  /*0a10*/  F2I.U32.TRUNC.NTZ R15, R8 ;  /* 0x00000008000f7305 */ /* 0x0002e2000020f000 */
[----:B------:R-:W1:Y:S01]  /*0a20*/  LDC R20, c[0x0][0x148] ;  /* 0x00005200ff147b82 */ /* 0x000e620000000800 */
[----:B--2---:R-:W-:-:S07]  /*0a30*/  IMAD R0, R7, R10, R6 ;  /* 0x0000000a07007224 */ /* 0x004fce00078e0206 */
[----:B------:R-:W2:Y:S01]  /*0a40*/  LDC R26, c[0x0][0x600] ;  /* 0x00018000ff1a7b82 */ /* 0x000ea20000000800 */
[-CC-:B----4-:R-:W-:Y:S02]  /*0a50*/  SHF.R.U64 R32, R22, R24.reuse, R9.reuse ;  /* 0x0000001816207219 */ /* 0x190fe40000001209 */
[----:B------:R-:W-:Y:S01]  /*0a60*/  SHF.R.U32.HI R7, RZ, R24, R9 ;  /* 0x00000018ff077219 */ /* 0x000fe20000011609 */
[----:B------:R-:W-:-:S04]  /*0a70*/  IMAD.MOV.U32 R9, RZ, RZ, 0x1 ;  /* 0x00000001ff097424 */ /* 0x000fc800078e00ff */
[----:B------:R-:W4:Y:S01]  /*0a80*/  LDC R21, c[0x0][0x648] ;  /* 0x00019200ff157b82 */ /* 0x000f220000000800 */
[-C--:B0-----:R-:W-:Y:S02]  /*0a90*/  SHF.L.U32 R6, R11, R28.reuse, RZ ;  /* 0x0000001c0b067219 */ /* 0x081fe400000006ff */
[--C-:B------:R-:W-:Y:S02]  /*0aa0*/  SHF.R.U64 R24, R32, R28, R7.reuse ;  /* 0x0000001c20187219 */ /* 0x100fe40000001207 */
[----:B------:R-:W-:Y:S02]  /*0ab0*/  LOP3.LUT R13, RZ, R6, RZ, 0x33, !PT ;  /* 0x00000006ff0d7212 */ /* 0x000fe400078e33ff */
[-C--:B------:R-:W-:Y:S01]  /*0ac0*/  SHF.R.U32.HI R7, RZ, R28.reuse, R7 ;  /* 0x0000001cff077219 */ /* 0x080fe20000011607 */
[----:B------:R-:W0:Y:S01]  /*0ad0*/  LDC R23, c[0x0][0x638] ;  /* 0x00018e00ff177b82 */ /* 0x000e220000000800 */
[----:B------:R-:W-:Y:S01]  /*0ae0*/  SHF.L.U32 R12, R9, R28, RZ ;  /* 0x0000001c090c7219 */ /* 0x000fe200000006ff */
[----:B------:R-:W-:-:S06]  /*0af0*/  IMAD.MOV.U32 R6, RZ, RZ, R24 ;  /* 0x000000ffff067224 */ /* 0x000fcc00078e0018 */
[----:B------:R-:W0:Y:S01]  /*0b00*/  LDC R101, c[0x0][0x610] ;  /* 0x00018400ff657b82 */ /* 0x000e220000000800 */
[----:B-1-3--:R-:W-:Y:S05]  /*0b10*/  @!P0 BRA `(.L_x_520) ;  /* 0x0000000000288947 */ /* 0x00afea0003800000 */
        /* <DEDUP_REMOVED lines=10> */
.L_x_520:
[----:B----4-:R-:W-:Y:S01]  /*0bc0*/  SHF.R.U64 R6, R6, R21, R7 ;  /* 0x0000001506067219 */ /* 0x010fe20000001207 */
[----:B--2---:R-:W-:Y:S01]  /*0bd0*/  VIADD R7, R26, 0xffffffff ;  /* 0xffffffff1a077836 */ /* 0x004fe20000000000 */
[----:B------:R-:W-:Y:S01]  /*0be0*/  LOP3.LUT R13, R32, R13, RZ, 0xc0, !PT ;  /* 0x0000000d200d7212 */ /* 0x000fe200078ec0ff */
[----:B------:R-:W-:Y:S02]  /*0bf0*/  IMAD.MOV R15, RZ, RZ, -R15 ;  /* 0x000000ffff0f7224 */ /* 0x000fe400078e0a0f */
[----:B------:R-:W-:Y:S02]  /*0c00*/  IMAD.MOV R8, RZ, RZ, -R6 ;  /* 0x000000ffff087224 */ /* 0x000fe400078e0a06 */
[----:B------:R-:W-:Y:S01]  /*0c10*/  IMAD R13, R12, R6, R13 ;  /* 0x000000060c0d7224 */ /* 0x000fe200078e020d */
[----:B------:R-:W-:Y:S01]  /*0c20*/  LOP3.LUT R6, R22, R7, RZ, 0xc0, !PT ;  /* 0x0000000716067212 */ /* 0x000fe200078ec0ff */
[----:B------:R-:W-:Y:S02]  /*0c30*/  @P3 IMAD R0, R20, R15, R5 ;  /* 0x0000000f14003224 */ /* 0x000fe400078e0205 */
[----:B0-----:R-:W-:-:S02]  /*0c40*/  IMAD R5, R8, R23, R24 ;  /* 0x0000001708057224 */ /* 0x001fc400078e0218 */
[----:B------:R-:W-:Y:S02]  /*0c50*/  IMAD R101, R13, R101, R0 ;  /* 0x000000650d657224 */ /* 0x000fe400078e0200 */
[----:B------:R-:W-:Y:S02]  /*0c60*/  IMAD R6, R5, R26, R6 ;  /* 0x0000001a05067224 */ /* 0x000fe400078e0206 */
[----:B------:R-:W-:-:S03]  /*0c70*/  IMAD.MOV.U32 R0, RZ, RZ, 0x1 ;  /* 0x00000001ff007424 */ /* 0x000fc600078e00ff */
[----:B------:R-:W-:Y:S02]  /*0c80*/  SEL R100, R6, R101, !P3 ;  /* 0x0000006506647207 */ /* 0x000fe40005800000 */
[----:B------:R-:W-:-:S07]  /*0c90*/  SEL R101, R101, R6, !P3 ;  /* 0x0000000665657207 */ /* 0x000fce0005800000 */
.L_x_518:
[----:B------:R-:W-:-:S08]  /*0ca0*/  NOP ;  /* 0x0000000000007918 */ /* 0x000fd00000000000 */
[----:B------:R-:W0:Y:S02]  /*0cb0*/  USETMAXREG.TRY_ALLOC.CTAPOOL UP0, 0xe8 ;  /* 0x000000e8000079c8 */ /* 0x000e240008000600 */
[----:B0-----:R-:W-:-:S13]  /*0cc0*/  PLOP3.LUT P0, PT, PT, PT, UP0, 0x80, 0x0 ;  /* 0x000000000000781c */ /* 0x001fda0003f0f008 */
[----:B------:R-:W-:Y:S05]  /*0cd0*/  @!P0 BRA `(.L_x_518) ;  /* 0xfffffffc00f08947 */ /* 0x000fea000383ffff */
[----:B------:R-:W-:Y:S01]  /*0ce0*/  ULDC.64 UR4, c[0x0][0x598] ;  /* 0x0001660000047ab9 */ /* 0x000fe20000000a00 */
[----:B------:R-:W-:Y:S01]  /*0cf0*/  ULDC.64 UR38, c[0x0][0x208] ;  /* 0x0000820000267ab9 */ /* 0x000fe20000000a00 */
[----:B------:R-:W-:-:S04]  /*0d00*/  ISETP.NE.U32.AND P0, PT, RZ, UR4, PT ;  /* 0x00000004ff007c0c */ /* 0x000fc8000bf05070 */
[----:B------:R-:W-:-:S13]  /*0d10*/  ISETP.NE.AND.EX P0, PT, RZ, UR5, PT, P0 ;  /* 0x00000005ff007c0c */ /* 0x000fda000bf05300 */
[----:B------:R-:W-:Y:S05]  /*0d20*/  @!P0 BRA `(.L_x_521) ;  /* 0x00000000001c8947 */ /* 0x000fea0003800000 */
[----:B------:R-:W0:Y:S02]  /*0d30*/  LDC.64 R6, c[0x0][0x598] ;  /* 0x00016600ff067b82 */ /* 0x000e240000000a00 */
[----:B0-----:R-:W2:Y:S02]  /*0d40*/  LDG.E.64 R6, desc[UR38][R6.64] ;  /* 0x0000002606067981 */ /* 0x001ea4000c1e1b00 */
[----:B--2---:R-:W-:-:S04]  /*0d50*/  ISETP.NE.U32.AND P0, PT, R6, RZ, PT ;  /* 0x000000ff0600720c */ /* 0x004fc80003f05070 */
[----:B------:R-:W-:-:S13]  /*0d60*/  ISETP.NE.AND.EX P0, PT, R7, RZ, PT, P0 ;  /* 0x000000ff0700720c */ /* 0x000fda0003f05300 */
[----:B------:R-:W-:Y:S05]  /*0d70*/  @!P0 BRA `(.L_x_521) ;  /* 0x0000000000088947 */ /* 0x000fea0003800000 */
[----:B------:R0:W5:Y:S01]  /*0d80*/  LD.E R19, desc[UR38][R6.64] ;  /* 0x0000002606137980 */ /* 0x000162000c101900 */
[----:B------:R-:W-:Y:S05]  /*0d90*/  BRA `(.L_x_522) ;  /* 0x0000000000247947 */ /* 0x000fea0003800000 */
.L_x_521:
[----:B------:R-:W-:Y:S02]  /*0da0*/  ULDC.64 UR4, c[0x0][0x588] ;  /* 0x0001620000047ab9 */ /* 0x000fe40000000a00 */
[----:B------:R-:W-:-:S04]  /*0db0*/  ISETP.NE.U32.AND P0, PT, RZ, UR4, PT ;  /* 0x00000004ff007c0c */ /* 0x000fc8000bf05070 */
[----:B------:R-:W-:-:S13]  /*0dc0*/  ISETP.NE.AND.EX P0, PT, RZ, UR5, PT, P0 ;  /* 0x00000005ff007c0c */ /* 0x000fda000bf05300 */
[----:B------:R-:W-:Y:S05]  /*0dd0*/  @!P0 BRA `(.L_x_523) ;  /* 0x00000000000c8947 */ /* 0x000fea0003800000 */
[----:B------:R-:W0:Y:S02]  /*0de0*/  LDC.64 R6, c[0x0][0x588] ;  /* 0x00016200ff067b82 */ /* 0x000e240000000a00 */
[----:B0-----:R1:W5:Y:S01]  /*0df0*/  LDG.E R19, desc[UR38][R6.64] ;  /* 0x0000002606137981 */ /* 0x001362000c1e1900 */
[----:B------:R-:W-:Y:S05]  /*0e00*/  BRA `(.L_x_522) ;  /* 0x0000000000087947 */ /* 0x000fea0003800000 */
.L_x_523:
[----:B------:R-:W-:Y:S02]  /*0e10*/  ULDC UR4, c[0x0][0x580] ;  /* 0x0001600000047ab9 */ /* 0x000fe40000000800 */
[----:B------:R-:W-:-:S07]  /*0e20*/  IMAD.U32 R19, RZ, RZ, UR4 ;  /* 0x00000004ff137e24 */ /* 0x000fce000f8e00ff */
.L_x_522:
[----:B------:R-:W-:Y:S02]  /*0e30*/  ULDC.64 UR4, c[0x0][0x5a0] ;  /* 0x0001680000047ab9 */ /* 0x000fe40000000a00 */
[----:B------:R-:W-:-:S04]  /*0e40*/  ISETP.NE.U32.AND P0, PT, RZ, UR4, PT ;  /* 0x00000004ff007c0c */ /* 0x000fc8000bf05070 */
[----:B------:R-:W-:-:S13]  /*0e50*/  ISETP.NE.AND.EX P0, PT, RZ, UR5, PT, P0 ;  /* 0x00000005ff007c0c */ /* 0x000fda000bf05300 */
[----:B------:R-:W-:Y:S05]  /*0e60*/  @!P0 BRA `(.L_x_524) ;  /* 0x00000000001c8947 */ /* 0x000fea0003800000 */
[----:B01----:R-:W0:Y:S02]  /*0e70*/  LDC.64 R6, c[0x0][0x5a0] ;  /* 0x00016800ff067b82 */ /* 0x003e240000000a00 */
[----:B0-----:R-:W2:Y:S02]  /*0e80*/  LDG.E.64 R6, desc[UR38][R6.64] ;  /* 0x0000002606067981 */ /* 0x001ea4000c1e1b00 */
[----:B--2---:R-:W-:-:S04]  /*0e90*/  ISETP.NE.U32.AND P0, PT, R6, RZ, PT ;  /* 0x000000ff0600720c */ /* 0x004fc80003f05070 */
[----:B------:R-:W-:-:S13]  /*0ea0*/  ISETP.NE.AND.EX P0, PT, R7, RZ, PT, P0 ;  /* 0x000000ff0700720c */ /* 0x000fda0003f05300 */
[----:B------:R-:W-:Y:S05]  /*0eb0*/  @!P0 BRA `(.L_x_524) ;  /* 0x0000000000088947 */ /* 0x000fea0003800000 */
[----:B------:R0:W5:Y:S01]  /*0ec0*/  LD.E R88, desc[UR38][R6.64] ;  /* 0x0000002606587980 */ /* 0x000162000c101900 */
[----:B------:R-:W-:Y:S05]  /*0ed0*/  BRA `(.L_x_525) ;  /* 0x0000000000247947 */ /* 0x000fea0003800000 */
.L_x_524:
[----:B------:R-:W-:Y:S02]  /*0ee0*/  ULDC.64 UR4, c[0x0][0x590] ;  /* 0x0001640000047ab9 */ /* 0x000fe40000000a00 */
[----:B------:R-:W-:-:S04]  /*0ef0*/  ISETP.NE.U32.AND P0, PT, RZ, UR4, PT ;  /* 0x00000004ff007c0c */ /* 0x000fc8000bf05070 */
[----:B------:R-:W-:-:S13]  /*0f00*/  ISETP.NE.AND.EX P0, PT, RZ, UR5, PT, P0 ;  /* 0x00000005ff007c0c */ /* 0x000fda000bf05300 */
[----:B------:R-:W-:Y:S05]  /*0f10*/  @!P0 BRA `(.L_x_526) ;  /* 0x00000000000c8947 */ /* 0x000fea0003800000 */
[----:B------:R-:W2:Y:S02]  /*0f20*/  LDC.64 R88, c[0x0][0x590] ;  /* 0x00016400ff587b82 */ /* 0x000ea40000000a00 */
[----:B--2---:R2:W5:Y:S01]  /*0f30*/  LDG.E R88, desc[UR38][R88.64] ;  /* 0x0000002658587981 */ /* 0x004562000c1e1900 */
[----:B------:R-:W-:Y:S05]  /*0f40*/  BRA `(.L_x_525) ;  /* 0x0000000000087947 */ /* 0x000fea0003800000 */
.L_x_526:
[----:B------:R-:W-:Y:S02]  /*0f50*/  ULDC UR4, c[0x0][0x584] ;  /* 0x0001610000047ab9 */ /* 0x000fe40000000800 */
[----:B------:R-:W-:-:S07]  /*0f60*/  IMAD.U32 R88, RZ, RZ, UR4 ;  /* 0x00000004ff587e24 */ /* 0x000fce000f8e00ff */
.L_x_525:
[----:B------:R-:W-:-:S13]  /*0f70*/  LOP3.LUT P0, RZ, R0, 0xff, RZ, 0xc0, !PT ;  /* 0x000000ff00ff7812 */ /* 0x000fda000780c0ff */
[----:B------:R-:W-:Y:S05]  /*0f80*/  @!P0 EXIT ;  /* 0x000000000000894d */ /* 0x000fea0003800000 */
[----:B------:R-:W3:Y:S01]  /*0f90*/  LDC R90, c[0x0][0x658] ;  /* 0x00019600ff5a7b82 */ /* 0x000ee20000000800 */
[----:B------:R-:W-:Y:S01]  /*0fa0*/  ULDC.64 UR6, c[0x0][0x288] ;  /* 0x0000a20000067ab9 */ /* 0x000fe20000000a00 */
[----:B------:R-:W-:Y:S01]  /*0fb0*/  LOP3.LUT R14, R14, 0x1, RZ, 0xc0, !PT ;  /* 0x000000010e0e7812 */ /* 0x000fe200078ec0ff */
[----:B------:R-:W-:Y:S01]  /*0fc0*/  UIADD3 UR4, UR7, 0x7f, URZ ;  /* 0x0000007f07047890 */ /* 0x000fe2000fffe03f */
[----:B------:R-:W-:Y:S01]  /*0fd0*/  SHF.R.U32.HI R0, RZ, 0x2, R3 ;  /* 0x00000002ff007819 */ /* 0x000fe20000011603 */
[----:B01----:R-:W-:Y:S01]  /*0fe0*/  IMAD.MOV.U32 R7, RZ, RZ, -0x1 ;  /* 0xffffffffff077424 */ /* 0x003fe200078e00ff */
[----:B------:R-:W-:Y:S01]  /*0ff0*/  SHF.R.U32.HI R4, RZ, 0x1, R4 ;  /* 0x00000001ff047819 */ /* 0x000fe20000011604 */
[----:B------:R-:W-:Y:S01]  /*1000*/  USHF.R.S32.HI UR5, URZ, 0x1f, UR4 ;  /* 0x0000001f3f057899 */ /* 0x000fe20008011404 */
[----:B------:R-:W0:Y:S01]  /*1010*/  LDC.64 R92, c[0x0][0x5c8] ;  /* 0x00017200ff5c7b82 */ /* 0x000e220000000a00 */
[----:B------:R-:W-:Y:S01]  /*1020*/  IMAD.SHL.U32 R5, R14, 0x40, RZ ;  /* 0x000000400e057824 */ /* 0x000fe200078e00ff */
[----:B------:R-:W-:Y:S01]  /*1030*/  LOP3.LUT R0, R0, 0x7, RZ, 0xc0, !PT ;  /* 0x0000000700007812 */ /* 0x000fe200078ec0ff */
[----:B------:R-:W-:Y:S01]  /*1040*/  ULEA.HI UR5, UR5, UR4, URZ, 0x7 ;  /* 0x0000000405057291 */ /* 0x000fe2000f8f383f */
[----:B------:R-:W-:Y:S01]  /*1050*/  LOP3.LUT R23, R4, 0x30, RZ, 0xc0, !PT ;  /* 0x0000003004177812 */ /* 0x000fe200078ec0ff */
[----:B------:R-:W-:Y:S01]  /*1060*/  IMAD.MOV.U32 R9, RZ, RZ, 0x1 ;  /* 0x00000001ff097424 */ /* 0x000fe200078e00ff */
[--C-:B------:R-:W-:Y:S01]  /*1070*/  LOP3.LUT R22, R5, 0x40, R0.reuse, 0xe2, !PT ;  /* 0x0000004005167812 */ /* 0x100fe200078ee200 */
[----:B------:R-:W-:Y:S01]  /*1080*/  USHF.R.S32.HI UR43, URZ, 0x7, UR5 ;  /* 0x000000073f2b7899 */ /* 0x000fe20008011405 */
[----:B------:R-:W1:Y:S01]  /*1090*/  LDC R95, c[0x0][0x600] ;  /* 0x00018000ff5f7b82 */ /* 0x000e620000000800 */
[-C--:B------:R-:W-:Y:S01]  /*10a0*/  IADD3 R5, RZ, -R23.reuse, -R0 ;  /* 0x80000017ff057210 */ /* 0x080fe20007ffe800 */
[----:B------:R-:W-:Y:S01]  /*10b0*/  IMAD.U32 R6, RZ, RZ, UR6 ;  /* 0x00000006ff067e24 */ /* 0x000fe2000f8e00ff */
[C---:B--2---:R-:W-:Y:S01]  /*10c0*/  LOP3.LUT R89, R3.reuse, 0x3, RZ, 0xc0, !PT ;  /* 0x0000000303597812 */ /* 0x044fe200078ec0ff */
[----:B------:R-:W-:Y:S01]  /*10d0*/  UISETP.LT.AND UP0, UPT, UR43, 0x1, UPT ;  /* 0x000000012b00788c */ /* 0x000fe2000bf01270 */
[----:B------:R-:W-:Y:S01]  /*10e0*/  LOP3.LUT R94, R3, 0x80, RZ, 0xc0, !PT ;  /* 0x00000080035e7812 */ /* 0x000fe200078ec0ff */
[----:B------:R-:W-:Y:S01]  /*10f0*/  IMAD R5, R14, -0x40, R5 ;  /* 0xffffffc00e057824 */ /* 0x000fe200078e0205 */
[----:B------:R-:W-:Y:S01]  /*1100*/  ULDC UR4, c[0x0][0x284] ;  /* 0x0000a10000047ab9 */ /* 0x000fe20000000800 */
[-C--:B---3--:R-:W-:Y:S01]  /*1110*/  SHF.L.U32 R7, R7, R90.reuse, RZ ;  /* 0x0000005a07077219 */ /* 0x088fe200000006ff */
[----:B------:R-:W-:Y:S01]  /*1120*/  USEL UR44, UR43, 0x1, UP0 ;  /* 0x000000012b2c7887 */ /* 0x000fe20008000000 */
[----:B------:R-:W-:Y:S01]  /*1130*/  LOP3.LUT R22, R22, R23, RZ, 0xfc, !PT ;  /* 0x0000001716167212 */ /* 0x000fe200078efcff */
[----:B------:R-:W-:Y:S01]  /*1140*/  IMAD R89, R89, -0x2, R6 ;  /* 0xfffffffe59597824 */ /* 0x000fe200078e0206 */
[----:B------:R-:W-:Y:S01]  /*1150*/  SHF.L.U32 R90, R9, R90, RZ ;  /* 0x0000005a095a7219 */ /* 0x000fe200000006ff */
[----:B------:R-:W-:Y:S01]  /*1160*/  VIADD R97, R5, UR4 ;  /* 0x0000000405617c36 */ /* 0x000fe20008000000 */
[----:B------:R-:W-:Y:S01]  /*1170*/  LOP3.LUT R98, R18, 0x1, RZ, 0xfc, !PT ;  /* 0x0000000112627812 */ /* 0x000fe200078efcff */
[----:B------:R-:W-:Y:S01]  /*1180*/  IMAD.MOV.U32 R23, RZ, RZ, RZ ;  /* 0x000000ffff177224 */ /* 0x000fe200078e00ff */
[C---:B0-----:R-:W-:Y:S01]  /*1190*/  SHF.L.U64.HI R91, R92.reuse, 0x3, R93 ;  /* 0x000000035c5b7819 */ /* 0x041fe2000001025d */
[----:B------:R-:W-:Y:S01]  /*11a0*/  IMAD.SHL.U32 R92, R92, 0x8, RZ ;  /* 0x000000085c5c7824 */ /* 0x000fe200078e00ff */
[----:B------:R-:W-:Y:S01]  /*11b0*/  SHF.R.U32.HI R94, RZ, 0x7, R94 ;  /* 0x00000007ff5e7819 */ /* 0x000fe2000001165e */
[----:B------:R-:W-:Y:S01]  /*11c0*/  IMAD.SHL.U32 R93, R3, 0x2, RZ ;  /* 0x00000002035d7824 */ /* 0x000fe200078e00ff */
[----:B------:R-:W-:Y:S01]  /*11d0*/  LOP3.LUT R96, RZ, R7, RZ, 0x33, !PT ;  /* 0x00000007ff607212 */ /* 0x000fe200078e33ff */
[----:B------:R-:W-:Y:S01]  /*11e0*/  UIADD3 UR44, UR43, -UR44, URZ ;  /* 0x8000002c2b2c7290 */ /* 0x000fe2000fffe03f */
[----:B------:R-:W-:Y:S01]  /*11f0*/  UMOV UR40, URZ ;  /* 0x0000003f00287c82 */ /* 0x000fe20008000000 */
[----:B-1----:R-:W-:Y:S01]  /*1200*/  VIADD R95, R95, 0xffffffff ;  /* 0xffffffff5f5f7836 */ /* 0x002fe20000000000 */
[----:B------:R-:W-:-:S09]  /*1210*/  UMOV UR41, URZ ;  /* 0x0000003f00297c82 */ /* 0x000fd20008000000 */
.L_x_672:
[----:B0-----:R-:W0:Y:S01]  /*1220*/  SHFL.IDX PT, R0, R94, RZ, 0x1f ;  /* 0x00001fff5e007589 */ /* 0x001e2200000e0000 */
[----:B-1----:R-:W1:Y:S01]  /*1230*/  S2UR UR7, SR_CgaCtaId ;  /* 0x00000000000779c3 */ /* 0x002e620000008800 */
[----:B------:R-:W-:Y:S01]  /*1240*/  UMOV UR6, 0x400 ;  /* 0x0000040000067882 */ /* 0x000fe20000000000 */
[----:B0-----:R-:W-:Y:S01]  /*1250*/  R2UR UR4, R0 ;  /* 0x00000000000472ca */ /* 0x001fe200000e0000 */
[----:B-1----:R-:W-:-:S12]  /*1260*/  ULEA UR46, UR7, UR6, 0x18 ;  /* 0x00000006072e7291 */ /* 0x002fd8000f8ec03f */
[----:B------:R-:W-:-:S04]  /*1270*/  ULEA.HI UR5, UR4, UR4, URZ, 0x1 ;  /* 0x0000000404057291 */ /* 0x000fc8000f8f083f */
[----:B------:R-:W-:-:S04]  /*1280*/  ULOP3.LUT UR5, UR5, 0x7fffe, URZ, 0xc0, !UPT ;  /* 0x0007fffe05057892 */ /* 0x000fc8000f8ec03f */
[----:B------:R-:W-:-:S03]  /*1290*/  UIADD3 UR5, UR4, -UR5, URZ ;  /* 0x8000000504057290 */ /* 0x000fc6000fffe03f */
[----:B------:R-:W-:Y:S01]  /*12a0*/  ULDC UR4, c[0x0][0x28c] ;  /* 0x0000a30000047ab9 */ /* 0x000fe20000000800 */
[----:B------:R-:W-:Y:S01]  /*12b0*/  ULEA UR5, UR5, UR46, 0xd ;  /* 0x0000002e05057291 */ /* 0x000fe2000f8e683f */
[----:B------:R-:W-:-:S03]  /*12c0*/  ISETP.LT.AND P0, PT, RZ, UR4, PT ;  /* 0x00000004ff007c0c */ /* 0x000fc6000bf01270 */
[----:B------:R-:W-:-:S04]  /*12d0*/  UIADD3 UR5, UR5, 0x180, URZ ;  /* 0x0000018005057890 */ /* 0x000fc8000fffe03f */
[----:B------:R-:W-:-:S04]  /*12e0*/  USHF.R.U32.HI UR5, URZ, 0x4, UR5 ;  /* 0x000000043f057899 */ /* 0x000fc80008011605 */
[----:B------:R-:W-:-:S04]  /*12f0*/  ULOP3.LUT UR5, UR5, 0x3fff, URZ, 0xc0, !UPT ;  /* 0x00003fff05057892 */ /* 0x000fc8000f8ec03f */
[----:B------:R-:W-:Y:S01]  /*1300*/  ULOP3.LUT UR45, UR5, 0x10000, URZ, 0xfc, !UPT ;  /* 0x00010000052d7892 */ /* 0x000fe2000f8efc3f */
[----:B--2345:R-:W-:Y:S11]  /*1310*/  @P0 BRA `(.L_x_527) ;  /* 0x0000000000400947 */ /* 0x03cff60003800000 */
        /* <DEDUP_REMOVED lines=13> */
[----:B0-----:R-:W-:-:S07]  /*13f0*/  IMAD.MOV.U32 R13, RZ, RZ, RZ ;  /* 0x000000ffff0d7224 */ /* 0x001fce00078e00ff */
[----:B------:R-:W-:-:S07]  /*1400*/  LEPC R20, `(.L_x_527) ;  /* 0x000000001014794e */ /* 0x000fce0000000000 */
[----:B-1---5:R-:W-:Y:S05]  /*1410*/  CALL.ABS.NOINC R14 ;  /* 0x000000000e007343 */ /* 0x022fea0003c00000 */
.L_x_527:
[----:B------:R-:W-:-:S13]  /*1420*/  ISETP.NE.AND P0, PT, R98, 0x3, PT ;  /* 0x000000036200780c */ /* 0x000fda0003f05270 */
[----:B------:R-:W-:Y:S05]  /*1430*/  @!P0 BRA `(.L_x_528) ;  /* 0x0000000000048947 */ /* 0x000fea0003800000 */
[----:B------:R-:W-:Y:S01]  /*1440*/  BPT.TRAP 0x1 ;  /* 0x000000040000795c */ /* 0x000fe20000300000 */
.L_x_528:
[----:B------:R-:W-:Y:S02]  /*1450*/  IMAD.U32 R3, RZ, RZ, UR41 ;  /* 0x00000029ff037e24 */ /* 0x000fe4000f8e00ff */
[----:B------:R-:W-:-:S03]  /*1460*/  IMAD.U32 R0, RZ, RZ, UR40 ;  /* 0x00000028ff007e24 */ /* 0x000fc6000f8e00ff */
[----:B------:R-:W-:Y:S02]  /*1470*/  LEA R3, R3, UR46, 0x3 ;  /* 0x0000002e03037c11 */ /* 0x000fe4000f8e18ff */
[----:B------:R-:W-:-:S04]  /*1480*/  SHF.L.U32 R0, R0, 0x1f, RZ ;  /* 0x0000001f00007819 */ /* 0x000fc800000006ff */
[----:B------:R0:W1:Y:S01]  /*1490*/  SYNCS.PHASECHK.TRANS64.TRYWAIT P1, [R3+URZ], R0 ;  /* 0x00000000030075a7 */ /* 0x000062000802017f */
[----:B------:R-:W-:Y:S05]  /*14a0*/  @!P0 BRA `(.L_x_529) ;  /* 0x0000000000048947 */ /* 0x000fea0003800000 */
[----:B------:R-:W-:Y:S01]  /*14b0*/  BPT.TRAP 0x1 ;  /* 0x000000040000795c */ /* 0x000fe20000300000 */
.L_x_529:
[----:B------:R-:W-:-:S05]  /*14c0*/  IMAD.U32 R4, RZ, RZ, UR44 ;  /* 0x0000002cff047e24 */ /* 0x000fca000f8e00ff */
[----:B------:R-:W-:Y:S01]  /*14d0*/  ISETP.GE.AND P2, PT, R4, 0x1, PT ;  /* 0x000000010400780c */ /* 0x000fe20003f46270 */
[----:B-1----:R-:W-:-:S12]  /*14e0*/  @P1 BRA `(.L_x_530) ;  /* 0x0000000000081947 */ /* 0x002fd80003800000 */
[----:B------:R-:W1:Y:S02]  /*14f0*/  SYNCS.PHASECHK.TRANS64.TRYWAIT P1, [R3+URZ], R0 ;  /* 0x00000000030075a7 */ /* 0x000e64000802017f */
[----:B-1----:R-:W-:Y:S05]  /*1500*/  @!P1 BRA `(.L_x_531) ;  /* 0x00000068000c9947 */ /* 0x002fea0003800000 */
.L_x_530:
[----:B------:R-:W-:Y:S05]  /*1510*/  WARPSYNC.ALL ;  /* 0x0000000000007948 */ /* 0x000fea0003800000 */
[----:B------:R-:W-:Y:S01]  /*1520*/  UIADD3 UR4, UR46, 0x1c180, URZ ;  /* 0x0001c1802e047890 */ /* 0x000fe2000fffe03f */
[----:B------:R-:W-:Y:S01]  /*1530*/  WARPGROUP.ARRIVE ;  /* 0x00000000000079c5 */ /* 0x000fe20000000000 */
[----:B------:R-:W-:Y:S02]  /*1540*/  ULEA UR5, UR41, UR45, 0xa ;  /* 0x0000002d29057291 */ /* 0x000fe4000f8e503f */
[----:B------:R-:W-:Y:S01]  /*1550*/  USHF.R.U32.HI UR4, URZ, 0x4, UR4 ;  /* 0x000000043f047899 */ /* 0x000fe20008011604 */
[----:B------:R-:W-:Y:S01]  /*1560*/  UMOV UR9, 0x40000040 ;  /* 0x4000004000097882 */ /* 0x000fe20000000000 */
[----:B------:R-:W-:-:S02]  /*1570*/  UMOV UR11, 0x40000040 ;  /* 0x40000040000b7882 */ /* 0x000fc40000000000 */
[----:B------:R-:W-:Y:S01]  /*1580*/  ULOP3.LUT UR4, UR4, 0x3fff, URZ, 0xc0, !UPT ;  /* 0x00003fff04047892 */ /* 0x000fe2000f8ec03f */
[----:B------:R-:W-:-:S03]  /*1590*/  UMOV UR8, UR5 ;  /* 0x0000000500087c82 */ /* 0x000fc60008000000 */
[----:B------:R-:W-:-:S04]  /*15a0*/  ULOP3.LUT UR4, UR4, 0x10000, URZ, 0xfc, !UPT ;  /* 0x0001000004047892 */ /* 0x000fc8000f8efc3f */
[----:B------:R-:W-:-:S07]  /*15b0*/  ULEA UR6, UR41, UR4, 0xa ;  /* 0x0000000429067291 */ /* 0x000fce000f8e503f */
[----:B------:R-:W-:Y:S02]  /*15c0*/  UMOV UR10, UR6 ;  /* 0x00000006000a7c82 */ /* 0x000fe40008000000 */
[----:B------:R-:W-:Y:S01]  /*15d0*/  QGMMA.64x128x32.F32.E4M3.E4M3 R24, gdesc[UR8], RZ, !UPT, gsb0 ;  /* 0x01e00000081879f3 */ /* 0x000fe2000c0008ff */
[----:B------:R-:W-:Y:S02]  /*15e0*/  UIADD3 UR8, UR5, 0x2, URZ ;  /* 0x0000000205087890 */ /* 0x000fe4000fffe03f */
[----:B------:R-:W-:Y:S01]  /*15f0*/  UIADD3 UR10, UR6, 0x2, URZ ;  /* 0x00000002060a7890 */ /* 0x000fe2000fffe03f */
[----:B------:R-:W-:Y:S01]  /*1600*/  UMOV UR9, 0x40000040 ;  /* 0x4000004000097882 */ /* 0x000fe20000000000 */
[----:B------:R-:W-:Y:S01]  /*1610*/  UMOV UR11, 0x40000040 ;  /* 0x40000040000b7882 */ /* 0x000fe20000000000 */
[----:B------:R-:W-:Y:S02]  /*1620*/  WARPGROUP.DEPBAR.LE gsb0, 0x0 ;  /* 0x00008000000079c5 */ /* 0x000fe40000010000 */
[----:B------:R-:W-:-:S06]  /*1630*/  WARPGROUP.ARRIVE ;  /* 0x00000000000079c5 */ /* 0x000fcc0000000000 */
[----:B------:R-:W-:Y:S01]  /*1640*/  QGMMA.64x128x32.F32.E4M3.E4M3 R24, gdesc[UR8], R24, gsb0 ;  /* 0x01e00000081879f3 */ /* 0x000fe20008000818 */
        /* <DEDUP_REMOVED lines=13> */
[----:B------:R-:W-:Y:S03]  /*1720*/  QGMMA.64x128x32.F32.E4M3.E4M3 R24, gdesc[UR8], R24, gsb0 ;  /* 0x01e00000081879f3 */ /* 0x000fe60008000818 */
[----:B------:R-:W-:Y:S02]  /*1730*/  WARPGROUP.DEPBAR.LE gsb0, 0x0 ;  /* 0x00008000000079c5 */ /* 0x000fe40000010000 */
[----:B------:R-:W-:Y:S05]  /*1740*/  @!P2 BRA `(.L_x_532) ;  /* 0x00000004001ca947 */ /* 0x000fea0003800000 */
[----:B------:R-:W-:Y:S01]  /*1750*/  UIADD3 UR5, UR41, 0x1, URZ ;  /* 0x0000000129057890 */ /* 0x000fe2000fffe03f */
[----:B01----:R-:W-:-:S03]  /*1760*/  IMAD.U32 R0, RZ, RZ, UR44 ;  /* 0x0000002cff007e24 */ /* 0x003fc6000f8e00ff */
[----:B------:R-:W-:-:S04]  /*1770*/  UISETP.NE.AND UP0, UPT, UR5, 0x7, UPT ;  /* 0x000000070500788c */ /* 0x000fc8000bf05270 */
[----:B------:R-:W-:Y:S02]  /*1780*/  USEL UR6, URZ, 0x1, UP0 ;  /* 0x000000013f067887 */ /* 0x000fe40008000000 */
[----:B------:R-:W-:Y:S02]  /*1790*/  USEL UR5, UR5, URZ, UP0 ;  /* 0x0000003f05057287 */ /* 0x000fe40008000000 */
[----:B------:R-:W-:-:S06]  /*17a0*/  ULOP3.LUT UR6, UR40, UR6, URZ, 0x3c, !UPT ;  /* 0x0000000628067292 */ /* 0x000fcc000f8e3c3f */
[----:B------:R-:W-:Y:S01]  /*17b0*/  IMAD.U32 R5, RZ, RZ, UR6 ;  /* 0x00000006ff057e24 */ /* 0x000fe2000f8e00ff */
[----:B------:R-:W-:-:S06]  /*17c0*/  UMOV UR6, UR41 ;  /* 0x0000002900067c82 */ /* 0x000fcc0008000000 */
.L_x_539:
[----:B01----:R-:W-:Y:S05]  /*17d0*/  @!P0 BRA `(.L_x_533) ;  /* 0x0000000000048947 */ /* 0x003fea0003800000 */
[----:B------:R-:W-:Y:S01]  /*17e0*/  BPT.TRAP 0x1 ;  /* 0x000000040000795c */ /* 0x000fe20000300000 */
.L_x_533:
[----:B------:R-:W0:Y:S01]  /*17f0*/  S2UR UR8, SR_CgaCtaId ;  /* 0x00000000000879c3 */ /* 0x000e220000008800 */
[----:B------:R-:W-:Y:S01]  /*1800*/  UMOV UR7, 0x400 ;  /* 0x0000040000077882 */ /* 0x000fe20000000000 */
[----:B------:R-:W-:Y:S01]  /*1810*/  SHF.L.U32 R3, R5, 0x1f, RZ ;  /* 0x0000001f05037819 */ /* 0x000fe200000006ff */
[----:B0-----:R-:W-:-:S04]  /*1820*/  ULEA UR13, UR8, UR7, 0x18 ;  /* 0x00000007080d7291 */ /* 0x001fc8000f8ec03f */
[----:B------:R-:W-:-:S09]  /*1830*/  ULEA UR7, UR5, UR13, 0x3 ;  /* 0x0000000d05077291 */ /* 0x000fd2000f8e183f */
[----:B------:R0:W1:Y:S01]  /*1840*/  SYNCS.PHASECHK.TRANS64.TRYWAIT P1, [UR7], R3 ;  /* 0x00000003ff0075a7 */ /* 0x0000620008020147 */
[----:B------:R-:W-:Y:S05]  /*1850*/  @!P0 BRA `(.L_x_534) ;  /* 0x0000000000048947 */ /* 0x000fea0003800000 */
[----:B------:R-:W-:Y:S01]  /*1860*/  BPT.TRAP 0x1 ;  /* 0x000000040000795c */ /* 0x000fe20000300000 */
.L_x_534:
[----:B-1----:R-:W-:Y:S05]  /*1870*/  @P1 BRA `(.L_x_535) ;  /* 0x0000000000081947 */ /* 0x002fea0003800000 */
[----:B------:R-:W1:Y:S02]  /*1880*/  SYNCS.PHASECHK.TRANS64.TRYWAIT P1, [UR7], R3 ;  /* 0x00000003ff0075a7 */ /* 0x000e640008020147 */
[----:B-1----:R-:W-:Y:S05]  /*1890*/  @!P1 BRA `(.L_x_536) ;  /* 0x00000064003c9947 */ /* 0x002fea0003800000 */
.L_x_535:
[----:B------:R-:W-:Y:S01]  /*18a0*/  ULEA UR7, UR5, UR45, 0xa ;  /* 0x0000002d05077291 */ /* 0x000fe2000f8e503f */
[----:B------:R-:W-:Y:S01]  /*18b0*/  WARPGROUP.ARRIVE ;  /* 0x00000000000079c5 */ /* 0x000fe20000000000 */
[----:B------:R-:W-:Y:S01]  /*18c0*/  ULEA UR12, UR5, UR4, 0xa ;  /* 0x00000004050c7291 */ /* 0x000fe2000f8e503f */
[----:B------:R-:W-:Y:S01]  /*18d0*/  UMOV UR9, 0x40000040 ;  /* 0x4000004000097882 */ /* 0x000fe20000000000 */
[----:B------:R-:W-:-:S03]  /*18e0*/  UMOV UR11, 0x40000040 ;  /* 0x40000040000b7882 */ /* 0x000fc60000000000 */
[----:B------:R-:W-:Y:S02]  /*18f0*/  UMOV UR8, UR7 ;  /* 0x0000000700087c82 */ /* 0x000fe40008000000 */
[----:B------:R-:W-:Y:S02]  /*1900*/  UMOV UR10, UR12 ;  /* 0x0000000c000a7c82 */ /* 0x000fe40008000000 */
[----:B------:R-:W-:Y:S01]  /*1910*/  QGMMA.64x128x32.F32.E4M3.E4M3 R24, gdesc[UR8], R24, gsb0 ;  /* 0x01e00000081879f3 */ /* 0x000fe20008000818 */
[----:B------:R-:W-:Y:S02]  /*1920*/  UIADD3 UR8, UR7, 0x2, URZ ;  /* 0x0000000207087890 */ /* 0x000fe4000fffe03f */
[----:B------:R-:W-:Y:S01]  /*1930*/  UIADD3 UR10, UR12, 0x2, URZ ;  /* 0x000000020c0a7890 */ /* 0x000fe2000fffe03f */
[----:B------:R-:W-:Y:S01]  /*1940*/  UMOV UR9, 0x40000040 ;  /* 0x4000004000097882 */ /* 0x000fe20000000000 */
[----:B------:R-:W-:Y:S01]  /*1950*/  UMOV UR11, 0x40000040 ;  /* 0x40000040000b7882 */ /* 0x000fe20000000000 */
[----:B------:R-:W-:-:S02]  /*1960*/  WARPGROUP.DEPBAR.LE gsb0, 0x0 ;  /* 0x00008000000079c5 */ /* 0x000fc40000010000 */
        /* <DEDUP_REMOVED lines=18> */
[----:B------:R-:W-:Y:S01]  /*1a90*/  BPT.TRAP 0x1 ;  /* 0x000000040000795c */ /* 0x000fe20000300000 */
.L_x_537:
[----:B------:R-:W-:Y:S01]  /*1aa0*/  ULEA UR7, UR6, UR13, 0x3 ;  /* 0x0000000d06077291 */ /* 0x000fe2000f8e183f */
[----:B------:R-:W-:-:S03]  /*1ab0*/  ISETP.GT.U32.AND P1, PT, R18, 0x1, PT ;  /* 0x000000011200780c */ /* 0x000fc60003f24070 */
[----:B------:R-:W-:-:S04]  /*1ac0*/  UIADD3 UR7, UR7, 0x38, URZ ;  /* 0x0000003807077890 */ /* 0x000fc8000fffe03f */
[----:B------:R-:W-:-:S09]  /*1ad0*/  UPRMT UR7, URZ, 0x654, UR7 ;  /* 0x000006543f077896 */ /* 0x000fd20008000007 */
[----:B------:R-:W-:Y:S01]  /*1ae0*/  SYNCS.ARRIVE.TRANS64.RED.A1T0 RZ, [UR7], RZ ;  /* 0x000000ffffff79a7 */ /* 0x000fe20008100407 */
[----:B------:R-:W-:Y:S05]  /*1af0*/  @P1 BRA `(.L_x_538) ;  /* 0x0000000000041947 */ /* 0x000fea0003800000 */
[----:B------:R-:W-:Y:S01]  /*1b00*/  BPT.TRAP 0x1 ;  /* 0x000000040000795c */ /* 0x000fe20000300000 */
.L_x_538:
[----:B------:R-:W-:Y:S01]  /*1b10*/  UIADD3 UR5, UR5, 0x1, URZ ;  /* 0x0000000105057890 */ /* 0x000fe2000fffe03f */
[C---:B------:R-:W-:Y:S01]  /*1b20*/  ISETP.GT.AND P1, PT, R0.reuse, 0x1, PT ;  /* 0x000000010000780c */ /* 0x040fe20003f24270 */
[----:B------:R-:W-:Y:S01]  /*1b30*/  UIADD3 UR6, UR6, 0x1, URZ ;  /* 0x0000000106067890 */ /* 0x000fe2000fffe03f */
[----:B------:R-:W-:Y:S01]  /*1b40*/  VIADD R0, R0, 0xffffffff ;  /* 0xffffffff00007836 */ /* 0x000fe20000000000 */
[----:B------:R-:W-:Y:S02]  /*1b50*/  UISETP.NE.AND UP0, UPT, UR5, 0x7, UPT ;  /* 0x000000070500788c */ /* 0x000fe4000bf05270 */
[----:B------:R-:W-:Y:S02]  /*1b60*/  UISETP.NE.AND UP1, UPT, UR6, 0x7, UPT ;  /* 0x000000070600788c */ /* 0x000fe4000bf25270 */
[----:B------:R-:W-:Y:S02]  /*1b70*/  USEL UR7, URZ, 0x1, UP0 ;  /* 0x000000013f077887 */ /* 0x000fe40008000000 */
[----:B------:R-:W-:-:S02]  /*1b80*/  USEL UR5, UR5, URZ, UP0 ;  /* 0x0000003f05057287 */ /* 0x000fc40008000000 */
[----:B------:R-:W-:Y:S02]  /*1b90*/  USEL UR6, UR6, URZ, UP1 ;  /* 0x0000003f06067287 */ /* 0x000fe40008800000 */
[----:B------:R-:W-:Y:S01]  /*1ba0*/  LOP3.LUT R5, R5, UR7, RZ, 0x3c, !PT ;  /* 0x0000000705057c12 */ /* 0x000fe2000f8e3cff */
[----:B------:R-:W-:Y:S09]  /*1bb0*/  @P1 BRA `(.L_x_539) ;  /* 0xfffffffc00041947 */ /* 0x000ff2000383ffff */
.L_x_532:
[----:B01----:R-:W0:Y:S02]  /*1bc0*/  LDC R0, c[0x0][0x28c] ;  /* 0x0000a300ff007b82 */ /* 0x003e240000000800 */
[----:B0-----:R-:W-:-:S13]  /*1bd0*/  ISETP.GE.AND P1, PT, R0, 0x1, PT ;  /* 0x000000010000780c */ /* 0x001fda0003f26270 */
[----:B------:R-:W-:Y:S05]  /*1be0*/  @!P1 BRA `(.L_x_540) ;  /* 0x0000000000489947 */ /* 0x000fea0003800000 */
[----:B------:R-:W-:Y:S05]  /*1bf0*/  @!P0 BRA `(.L_x_541) ;  /* 0x0000000000048947 */ /* 0x000fea0003800000 */
[----:B------:R-:W-:Y:S01]  /*1c00*/  BPT.TRAP 0x1 ;  /* 0x000000040000795c */ /* 0x000fe20000300000 */
.L_x_541:
[----:B------:R-:W0:Y:S01]  /*1c10*/  S2UR UR7, SR_CgaCtaId ;  /* 0x00000000000779c3 */ /* 0x000e220000008800 */
[----:B------:R-:W-:Y:S01]  /*1c20*/  UIADD3 UR6, UR44, UR41, URZ ;  /* 0x000000292c067290 */ /* 0x000fe2000fffe03f */
[----:B------:R-:W-:-:S03]  /*1c30*/  ISETP.GT.U32.AND P0, PT, R18, 0x1, PT ;  /* 0x000000011200780c */ /* 0x000fc60003f04070 */
[----:B------:R-:W-:-:S04]  /*1c40*/  UIMAD.WIDE.U32 UR4, UR6, 0x24924925, URZ ;  /* 0x24924925060478a5 */ /* 0x000fc8000f8e003f */
[----:B------:R-:W-:-:S04]  /*1c50*/  UIADD3 UR4, UR6, -UR5, URZ ;  /* 0x8000000506047290 */ /* 0x000fc8000fffe03f */
[----:B------:R-:W-:-:S03]  /*1c60*/  ULEA.HI UR4, UR4, UR5, URZ, 0x1f ;  /* 0x0000000504047291 */ /* 0x000fc6000f8ff83f */
[----:B------:R-:W-:Y:S01]  /*1c70*/  UMOV UR5, 0x400 ;  /* 0x0000040000057882 */ /* 0x000fe20000000000 */
[----:B------:R-:W-:-:S04]  /*1c80*/  USHF.R.U32.HI UR4, URZ, 0x2, UR4 ;  /* 0x000000023f047899 */ /* 0x000fc80008011604 */
[----:B------:R-:W-:Y:S02]  /*1c90*/  UIMAD UR4, UR4, -0x7, UR6 ;  /* 0xfffffff9040478a4 */ /* 0x000fe4000f8e0206 */
[----:B0-----:R-:W-:-:S04]  /*1ca0*/  ULEA UR5, UR7, UR5, 0x18 ;  /* 0x0000000507057291 */ /* 0x001fc8000f8ec03f */
[----:B------:R-:W-:-:S04]  /*1cb0*/  ULEA UR4, UR4, UR5, 0x3 ;  /* 0x0000000504047291 */ /* 0x000fc8000f8e183f */
[----:B------:R-:W-:-:S04]  /*1cc0*/  UIADD3 UR4, UR4, 0x38, URZ ;  /* 0x0000003804047890 */ /* 0x000fc8000fffe03f */
[----:B------:R-:W-:-:S09]  /*1cd0*/  UPRMT UR4, URZ, 0x654, UR4 ;  /* 0x000006543f047896 */ /* 0x000fd20008000004 */
[----:B------:R-:W-:Y:S01]  /*1ce0*/  SYNCS.ARRIVE.TRANS64.RED.A1T0 RZ, [UR4], RZ ;  /* 0x000000ffffff79a7 */ /* 0x000fe20008100404 */
[----:B------:R-:W-:Y:S05]  /*1cf0*/  @P0 BRA `(.L_x_540) ;  /* 0x0000000000040947 */ /* 0x000fea0003800000 */
[----:B------:R-:W-:Y:S01]  /*1d00*/  BPT.TRAP 0x1 ;  /* 0x000000040000795c */ /* 0x000fe20000300000 */
.L_x_540:
[----:B------:R-:W-:Y:S01]  /*1d10*/  UISETP.GE.U32.AND UP1, UPT, UR43, 0x7, UPT ;  /* 0x000000072b00788c */ /* 0x000fe2000bf26070 */
[----:B------:R-:W-:Y:S01]  /*1d20*/  IMAD.SHL.U32 R6, R100, 0x80, RZ ;  /* 0x0000008064067824 */ /* 0x000fe200078e00ff */
[----:B------:R-:W-:Y:S01]  /*1d30*/  UIADD3 UR41, UR43, UR41, URZ ;  /* 0x000000292b297290 */ /* 0x000fe2000fffe03f */
[----:B------:R-:W-:Y:S01]  /*1d40*/  SHF.R.S32.HI R11, RZ, 0x1f, R99 ;  /* 0x0000001fff0b7819 */ /* 0x000fe20000011463 */
[----:B------:R-:W-:Y:S01]  /*1d50*/  ULDC UR10, c[0x0][0x288] ;  /* 0x0000a200000a7ab9 */ /* 0x000fe20000000800 */
[----:B------:R-:W-:Y:S01]  /*1d60*/  IMAD.SHL.U32 R10, R101, 0x80, RZ ;  /* 0x00000080650a7824 */ /* 0x000fe200078e00ff */
[C---:B------:R-:W-:Y:S01]  /*1d70*/  LOP3.LUT R8, R6.reuse, 0x6, R93, 0xf8, !PT ;  /* 0x0000000606087812 */ /* 0x040fe200078ef85d */
[----:B------:R-:W-:Y:S01]  /*1d80*/  UISETP.GT.U32.AND UP0, UPT, UR41, 0x6, UPT ;  /* 0x000000062900788c */ /* 0x000fe2000bf04070 */
[----:B------:R-:W-:Y:S01]  /*1d90*/  ISETP.GE.AND P0, PT, R6, UR10, PT ;  /* 0x0000000a06007c0c */ /* 0x000fe2000bf06270 */
[----:B------:R-:W-:Y:S01]  /*1da0*/  ULDC.64 UR6, c[0x0][0x5d0] ;  /* 0x0001740000067ab9 */ /* 0x000fe20000000a00 */
[----:B------:R-:W-:Y:S01]  /*1db0*/  ULDC UR11, c[0x0][0x284] ;  /* 0x0000a100000b7ab9 */ /* 0x000fe20000000800 */
[----:B------:R-:W-:Y:S01]  /*1dc0*/  @UP1 UIMAD.WIDE.U32 UR4, UR41, 0x24924925, URZ ;  /* 0x24924925290418a5 */ /* 0x000fe2000f8e003f */
[----:B------:R-:W-:Y:S01]  /*1dd0*/  SHF.R.S32.HI R9, RZ, 0x1f, R8 ;  /* 0x0000001fff097819 */ /* 0x000fe20000011408 */
[----:B------:R-:W-:Y:S01]  /*1de0*/  IMAD R0, R11, UR6, RZ ;  /* 0x000000060b007c24 */ /* 0x000fe2000f8e02ff */
[----:B------:R-:W-:Y:S01]  /*1df0*/  UISETP.LT.U32.AND UP0, UPT, UR43, 0x7, UP0 ;  /* 0x000000072b00788c */ /* 0x000fe20008701070 */
[----:B------:R-:W-:Y:S01]  /*1e00*/  ISETP.GE.OR P0, PT, R10, UR11, P0 ;  /* 0x0000000b0a007c0c */ /* 0x000fe20008706670 */
[----:B------:R-:W-:Y:S01]  /*1e10*/  @UP1 UIADD3 UR4, UR41, -UR5, URZ ;  /* 0x8000000529041290 */ /* 0x000fe2000fffe03f */
[C---:B------:R-:W-:Y:S01]  /*1e20*/  IMAD R3, R99.reuse, UR7, R0 ;  /* 0x0000000763037c24 */ /* 0x040fe2000f8e0200 */
[----:B------:R-:W-:Y:S01]  /*1e30*/  ULDC.64 UR8, c[0x0][0x5c8] ;  /* 0x0001720000087ab9 */ /* 0x000fe20000000a00 */
[----:B------:R-:W-:Y:S01]  /*1e40*/  IMAD.WIDE.U32 R4, R99, UR6, R8 ;  /* 0x0000000663047c25 */ /* 0x000fe2000f8e0008 */
[----:B------:R-:W-:-:S02]  /*1e50*/  USEL UR6, URZ, 0x1, !UP0 ;  /* 0x000000013f067887 */ /* 0x000fc4000c000000 */
[----:B------:R-:W-:Y:S01]  /*1e60*/  @UP1 ULEA.HI UR4, UR4, UR5, URZ, 0x1f ;  /* 0x0000000504041291 */ /* 0x000fe2000f8ff83f */
[----:B------:R-:W-:Y:S01]  /*1e70*/  IMAD.WIDE R100, R101, 0x80, R22 ;  /* 0x0000008065647825 */ /* 0x000fe200078e0216 */
[----:B------:R-:W-:Y:S02]  /*1e80*/  ULOP3.LUT UR40, UR40, UR6, URZ, 0x3c, !UPT ;  /* 0x0000000628287292 */ /* 0x000fe4000f8e3c3f */
[----:B------:R-:W-:Y:S01]  /*1e90*/  @UP1 USHF.R.U32.HI UR4, URZ, 0x2, UR4 ;  /* 0x000000023f041899 */ /* 0x000fe20008011604 */
[----:B------:R-:W-:Y:S02]  /*1ea0*/  IMAD.IADD R5, R5, 0x1, R3 ;  /* 0x0000000105057824 */ /* 0x000fe400078e0203 */
[----:B------:R-:W-:Y:S01]  /*1eb0*/  IMAD R3, R101, UR8, RZ ;  /* 0x0000000865037c24 */ /* 0x000fe2000f8e02ff */
[----:B------:R-:W-:Y:S01]  /*1ec0*/  @UP1 ULOP3.LUT UR40, UR40, 0x1, UR4, 0x78, !UPT ;  /* 0x0000000128281892 */ /* 0x000fe2000f8e7804 */
[----:B------:R-:W-:-:S04]  /*1ed0*/  IMAD.WIDE.U32 R102, R100, UR8, R4 ;  /* 0x0000000864667c25 */ /* 0x000fc8000f8e0004 */
[----:B------:R-:W-:Y:S02]  /*1ee0*/  IMAD R7, R100, UR9, R3 ;  /* 0x0000000964077c24 */ /* 0x000fe4000f8e0203 */
[----:B------:R-:W-:Y:S01]  /*1ef0*/  IMAD.MOV.U32 R0, RZ, RZ, -0x1 ;  /* 0xffffffffff007424 */ /* 0x000fe200078e00ff */
[----:B------:R-:W-:Y:S06]  /*1f00*/  @P0 BRA `(.L_x_542) ;  /* 0x00000040001c0947 */ /* 0x000fec0003800000 */
[----:B-----5:R-:W-:Y:S01]  /*1f10*/  FSETP.NEU.AND P0, PT, R88, RZ, PT ;  /* 0x000000ff5800720b */ /* 0x020fe20003f0d000 */
[----:B------:R-:W-:Y:S01]  /*1f20*/  IMAD.IADD R4, R89, 0x1, -R6 ;  /* 0x0000000159047824 */ /* 0x000fe200078e0a06 */
[----:B------:R-:W-:Y:S01]  /*1f30*/  BSSY B0, `(.L_x_542) ;  /* 0x0000404000007945 */ /* 0x000fe20003800000 */
[----:B------:R-:W-:Y:S02]  /*1f40*/  IMAD.IADD R3, R97, 0x1, -R10 ;  /* 0x0000000161037824 */ /* 0x000fe400078e0a0a */
[----:B------:R-:W-:Y:S01]  /*1f50*/  IMAD.IADD R113, R103, 0x1, R7 ;  /* 0x0000000167717824 */ /* 0x000fe200078e0207 */
[----:B------:R-:W-:-:S04]  /*1f60*/  ISETP.GT.AND P2, PT, R4, RZ, PT ;  /* 0x000000ff0400720c */ /* 0x000fc80003f44270 */
[----:B------:R-:W-:-:S03]  /*1f70*/  ISETP.GT.AND P1, PT, R3, RZ, P2 ;  /* 0x000000ff0300720c */ /* 0x000fc60001724270 */
[----:B------:R-:W-:Y:S10]  /*1f80*/  @!P0 BRA `(.L_x_543) ;  /* 0x0000002c00288947 */ /* 0x000ff40003800000 */
[----:B------:R-:W0:Y:S01]  /*1f90*/  LDC.64 R106, c[0x0][0x5b8] ;  /* 0x00016e00ff6a7b82 */ /* 0x000e220000000a00 */
[----:B------:R-:W-:-:S07]  /*1fa0*/  ULDC.64 UR4, c[0x0][0x5c0] ;  /* 0x0001700000047ab9 */ /* 0x000fce0000000a00 */
[----:B------:R-:W1:Y:S08]  /*1fb0*/  LDC.64 R108, c[0x0][0x5b0] ;  /* 0x00016c00ff6c7b82 */ /* 0x000e700000000a00 */
[----:B------:R-:W2:Y:S01]  /*1fc0*/  LDC.64 R110, c[0x0][0x5a8] ;  /* 0x00016a00ff6e7b82 */ /* 0x000ea20000000a00 */
[-C--:B0-----:R-:W-:Y:S02]  /*1fd0*/  IMAD R6, R11, R106.reuse, RZ ;  /* 0x0000006a0b067224 */ /* 0x081fe400078e02ff */
[----:B------:R-:W-:-:S04]  /*1fe0*/  IMAD.WIDE.U32 R104, R99, R106, R8 ;  /* 0x0000006a63687225 */ /* 0x000fc800078e0008 */
[----:B------:R-:W-:Y:S02]  /*1ff0*/  IMAD R103, R99, R107, R6 ;  /* 0x0000006b63677224 */ /* 0x000fe400078e0206 */
[-C--:B-1----:R-:W-:Y:S02]  /*2000*/  IMAD R5, R101, R108.reuse, RZ ;  /* 0x0000006c65057224 */ /* 0x082fe400078e02ff */
[----:B------:R-:W-:Y:S02]  /*2010*/  IMAD.IADD R13, R105, 0x1, R103 ;  /* 0x00000001690d7824 */ /* 0x000fe400078e0267 */
[----:B------:R-:W-:Y:S02]  /*2020*/  IMAD.MOV.U32 R12, RZ, RZ, R104 ;  /* 0x000000ffff0c7224 */ /* 0x000fe400078e0068 */
[C---:B------:R-:W-:Y:S02]  /*2030*/  IMAD R107, R100.reuse, R109, R5 ;  /* 0x0000006d646b7224 */ /* 0x040fe400078e0205 */
[----:B------:R-:W-:-:S04]  /*2040*/  IMAD.WIDE.U32 R6, R100, R108, R12 ;  /* 0x0000006c64067225 */ /* 0x000fc800078e000c */
[----:B------:R-:W-:Y:S01]  /*2050*/  IMAD.IADD R5, R7, 0x1, R107 ;  /* 0x0000000107057824 */ /* 0x000fe200078e026b */
[----:B--2---:R-:W-:-:S04]  /*2060*/  LEA R14, P0, R6, R110, 0x1 ;  /* 0x0000006e060e7211 */ /* 0x004fc800078008ff */
[----:B------:R-:W-:-:S05]  /*2070*/  LEA.HI.X R15, R6, R111, R5, 0x1, P0 ;  /* 0x0000006f060f7211 */ /* 0x000fca00000f0c05 */
[----:B------:R0:W2:Y:S01]  /*2080*/  @P1 LDG.E.LTC128B.U16 R5, desc[UR38][R14.64] ;  /* 0x000000260e051981 */ /* 0x0000a2000c1e1520 */
[----:B------:R-:W-:Y:S01]  /*2090*/  LEA R10, P0, R102, UR4, 0x1 ;  /* 0x00000004660a7c11 */ /* 0x000fe2000f8008ff */
[----:B------:R-:W-:Y:S01]  /*20a0*/  IMAD.WIDE.U32 R6, R100, R108, R8 ;  /* 0x0000006c64067225 */ /* 0x000fe200078e0008 */
[----:B------:R-:W-:Y:S03]  /*20b0*/  BSSY B1, `(.L_x_544) ;  /* 0x0000012000017945 */ /* 0x000fe60003800000 */
[----:B------:R-:W-:Y:S02]  /*20c0*/  IMAD.IADD R7, R107, 0x1, R7 ;  /* 0x000000016b077824 */ /* 0x000fe400078e0207 */
[----:B------:R-:W-:Y:S01]  /*20d0*/  IMAD.WIDE.U32 R20, R99, R106, R6 ;  /* 0x0000006a63147225 */ /* 0x000fe200078e0006 */
[----:B0-----:R-:W-:-:S03]  /*20e0*/  SHF.L.U64.HI R15, R108, 0x3, R109 ;  /* 0x000000036c0f7819 */ /* 0x001fc6000001026d */
[----:B------:R-:W-:Y:S01]  /*20f0*/  IMAD.IADD R7, R103, 0x1, R21 ;  /* 0x0000000167077824 */ /* 0x000fe200078e0215 */
[----:B------:R-:W-:Y:S01]  /*2100*/  LEA R6, P4, R20, R110, 0x1 ;  /* 0x0000006e14067211 */ /* 0x000fe200078808ff */
[----:B------:R-:W-:-:S03]  /*2110*/  IMAD.SHL.U32 R14, R108, 0x8, RZ ;  /* 0x000000086c0e7824 */ /* 0x000fc600078e00ff */
[----:B------:R-:W-:Y:S01]  /*2120*/  LEA.HI.X R7, R20, R111, R7, 0x1, P4 ;  /* 0x0000006f14077211 */ /* 0x000fe200020f0c07 */
[----:B--2---:R-:W-:-:S05]  /*2130*/  HADD2.F32 R11, -RZ, R5.H0_H0 ;  /* 0x20000005ff0b7230 */ /* 0x004fca0000004100 */
[----:B------:R-:W-:-:S04]  /*2140*/  FMUL R11, R11, R88 ;  /* 0x000000580b0b7220 */ /* 0x000fc80000400000 */
[----:B------:R-:W-:Y:S01]  /*2150*/  FFMA R24, R24, R19, R11 ;  /* 0x0000001318187223 */ /* 0x000fe2000000000b */
[----:B------:R-:W-:Y:S02]  /*2160*/  LEA.HI.X R11, R102, UR5, R113, 0x1, P0 ;  /* 0x00000005660b7c11 */ /* 0x000fe400080f0c71 */
[----:B------:R-:W-:Y:S02]  /*2170*/  ISETP.GT.AND P0, PT, R4, 0x1, PT ;  /* 0x000000010400780c */ /* 0x000fe40003f04270 */
[----:B------:R-:W-:Y:S02]  /*2180*/  F2FP.F16.F32.PACK_AB R24, RZ, R24 ;  /* 0x00000018ff18723e */ /* 0x000fe400000000ff */
[----:B------:R-:W-:-:S03]  /*2190*/  ISETP.GT.AND P3, PT, R3, RZ, P0 ;  /* 0x000000ff0300720c */ /* 0x000fc60000764270 */
[----:B------:R0:W-:Y:S10]  /*21a0*/  @P1 STG.E.U16 desc[UR38][R10.64], R24 ;  /* 0x000000180a001986 */ /* 0x0001f4000c101526 */
[----:B------:R-:W-:Y:S05]  /*21b0*/  @!P3 BRA `(.L_x_545) ;  /* 0x000000000004b947 */ /* 0x000fea0003800000 */
[----:B------:R1:W5:Y:S02]  /*21c0*/  LDG.E.LTC128B.U16 R5, desc[UR38][R6.64+0x2] ;  /* 0x0000022606057981 */ /* 0x000364000c1e1520 */
.L_x_545:
[----:B------:R-:W-:Y:S05]  /*21d0*/  BSYNC B1 ;  /* 0x0000000000017941 */ /* 0x000fea0003800000 */
.L_x_544:
[----:B-----5:R-:W-:Y:S01]  /*21e0*/  HADD2.F32 R101, -RZ, R5.H0_H0 ;  /* 0x20000005ff657230 */ /* 0x020fe20000004100 */
[----:B------:R-:W-:Y:S01]  /*21f0*/  ISETP.GT.AND P2, PT, R3, 0x8, P2 ;  /* 0x000000080300780c */ /* 0x000fe20001744270 */
[----:B------:R-:W-:Y:S01]  /*2200*/  IMAD.WIDE.U32 R20, R100, R108, R14 ;  /* 0x0000006c64147225 */ /* 0x000fe200078e000e */
[----:B0-----:R-:W-:-:S03]  /*2210*/  PRMT R24, R5, 0x7610, R24 ;  /* 0x0000761005187816 */ /* 0x001fc60000000018 */
[----:B------:R-:W-:Y:S01]  /*2220*/  FMUL R12, R101, R88 ;  /* 0x00000058650c7220 */ /* 0x000fe20000400000 */
[----:B------:R-:W-:Y:S01]  /*2230*/  IMAD.IADD R107, R107, 0x1, R21 ;  /* 0x000000016b6b7824 */ /* 0x000fe200078e0215 */
[----:B------:R-:W-:Y:S02]  /*2240*/  IADD3 R104, P1, R104, R20, RZ ;  /* 0x0000001468687210 */ /* 0x000fe40007f3e0ff */
[----:B------:R-:W-:-:S03]  /*2250*/  FFMA R12, R25, R19, R12 ;  /* 0x00000013190c7223 */ /* 0x000fc6000000000c */
[----:B------:R-:W-:Y:S01]  /*2260*/  IMAD.X R13, R107, 0x1, R13, P1 ;  /* 0x000000016b0d7824 */ /* 0x000fe200008e060d */
[C---:B------:R-:W-:Y:S02]  /*2270*/  LEA R14, P1, R104.reuse, R110, 0x1 ;  /* 0x0000006e680e7211 */ /* 0x040fe400078208ff */
[----:B------:R-:W-:Y:S02]  /*2280*/  F2FP.F16.F32.PACK_AB R12, RZ, R12 ;  /* 0x0000000cff0c723e */ /* 0x000fe400000000ff */
[----:B------:R-:W-:Y:S02]  /*2290*/  LEA.HI.X R15, R104, R111, R13, 0x1, P1 ;  /* 0x0000006f680f7211 */ /* 0x000fe400008f0c0d */
[----:B------:R-:W-:-:S05]  /*22a0*/  PRMT R21, R12, 0x7610, R21 ;  /* 0x000076100c157816 */ /* 0x000fca0000000015 */
[----:B------:R0:W-:Y:S04]  /*22b0*/  @P3 STG.E.U16 desc[UR38][R10.64+0x2], R21 ;  /* 0x000002150a003986 */ /* 0x0001e8000c101526 */
[----:B------:R-:W2:Y:S01]  /*22c0*/  @P2 LDG.E.LTC128B.U16 R24, desc[UR38][R14.64] ;  /* 0x000000260e182981 */ /* 0x000ea2000c1e1520 */
[----:B------:R-:W-:Y:S01]  /*22d0*/  IADD3 R20, P1, R8, R20, RZ ;  /* 0x0000001408147210 */ /* 0x000fe20007f3e0ff */
[----:B------:R-:W-:Y:S01]  /*22e0*/  BSSY B1, `(.L_x_546) ;  /* 0x0000011000017945 */ /* 0x000fe20003800000 */
[C---:B------:R-:W-:Y:S02]  /*22f0*/  SHF.L.U64.HI R13, R92.reuse, 0x1, R91 ;  /* 0x000000015c0d7819 */ /* 0x040fe4000001025b */
[----:B------:R-:W-:Y:S01]  /*2300*/  ISETP.GT.AND P0, PT, R3, 0x8, P0 ;  /* 0x000000080300780c */ /* 0x000fe20000704270 */
[----:B0-----:R-:W-:Y:S01]  /*2310*/  IMAD.X R21, R9, 0x1, R107, P1 ;  /* 0x0000000109157824 */ /* 0x001fe200008e066b */
[----:B------:R-:W-:Y:S01]  /*2320*/  LEA R12, P1, R92, R10, 0x1 ;  /* 0x0000000a5c0c7211 */ /* 0x000fe200078208ff */
[----:B------:R-:W-:-:S04]  /*2330*/  IMAD.WIDE.U32 R20, R99, R106, R20 ;  /* 0x0000006a63147225 */ /* 0x000fc800078e0014 */
[----:B------:R-:W-:Y:S01]  /*2340*/  IMAD.X R13, R13, 0x1, R11, P1 ;  /* 0x000000010d0d7824 */ /* 0x000fe200008e060b */
[----:B------:R-:W-:Y:S01]  /*2350*/  LEA R8, P3, R20, R110, 0x1 ;  /* 0x0000006e14087211 */ /* 0x000fe200078608ff */
[----:B------:R-:W-:-:S05]  /*2360*/  IMAD.IADD R9, R103, 0x1, R21 ;  /* 0x0000000167097824 */ /* 0x000fca00078e0215 */
[----:B------:R-:W-:Y:S01]  /*2370*/  LEA.HI.X R9, R20, R111, R9, 0x1, P3 ;  /* 0x0000006f14097211 */ /* 0x000fe200018f0c09 */
[----:B--2---:R-:W-:-:S05]  /*2380*/  HADD2.F32 R5, -RZ, R24.H0_H0 ;  /* 0x20000018ff057230 */ /* 0x004fca0000004100 */
[----:B------:R-:W-:-:S04]  /*2390*/  FMUL R5, R5, R88 ;  /* 0x0000005805057220 */ /* 0x000fc80000400000 */
[----:B------:R-:W-:-:S05]  /*23a0*/  FFMA R5, R26, R19, R5 ;  /* 0x000000131a057223 */ /* 0x000fca0000000005 */
[----:B------:R-:W-:-:S05]  /*23b0*/  F2FP.F16.F32.PACK_AB R5, RZ, R5 ;  /* 0x00000005ff05723e */ /* 0x000fca00000000ff */
[----:B------:R0:W-:Y:S01]  /*23c0*/  @P2 STG.E.U16 desc[UR38][R12.64], R5 ;  /* 0x000000050c002986 */ /* 0x0001e2000c101526 */
[----:B------:R-:W-:Y:S05]  /*23d0*/  @!P0 BRA `(.L_x_547) ;  /* 0x0000000000048947 */ /* 0x000fea0003800000 */
[----:B------:R2:W5:Y:S02]  /*23e0*/  LDG.E.LTC128B.U16 R24, desc[UR38][R8.64+0x2] ;  /* 0x0000022608187981 */ /* 0x000564000c1e1520 */
.L_x_547:
[----:B------:R-:W-:Y:S05]  /*23f0*/  BSYNC B1 ;  /* 0x0000000000017941 */ /* 0x000fea0003800000 */
.L_x_546:
[----:B0----5:R-:W-:Y:S01]  /*2400*/  HADD2.F32 R5, -RZ, R24.H0_H0 ;  /* 0x20000018ff057230 */ /* 0x021fe20000004100 */
[----:B------:R-:W-:Y:S01]  /*2410*/  ISETP.GT.AND P1, PT, R4, 0x8, PT ;  /* 0x000000080400780c */ /* 0x000fe20003f24270 */
[----:B------:R-:W-:Y:S03]  /*2420*/  BSSY B1, `(.L_x_548) ;  /* 0x0000008000017945 */ /* 0x000fe60003800000 */
[----:B------:R-:W-:Y:S01]  /*2430*/  FMUL R14, R5, R88 ;  /* 0x00000058050e7220 */ /* 0x000fe20000400000 */
[----:B------:R-:W-:-:S03]  /*2440*/  ISETP.GT.AND P2, PT, R3, RZ, P1 ;  /* 0x000000ff0300720c */ /* 0x000fc60000f44270 */
[----:B------:R-:W-:-:S05]  /*2450*/  FFMA R14, R27, R19, R14 ;  /* 0x000000131b0e7223 */ /* 0x000fca000000000e */
[----:B------:R-:W-:-:S05]  /*2460*/  F2FP.F16.F32.PACK_AB R14, RZ, R14 ;  /* 0x0000000eff0e723e */ /* 0x000fca00000000ff */
[----:B------:R0:W-:Y:S01]  /*2470*/  @P0 STG.E.U16 desc[UR38][R12.64+0x2], R14 ;  /* 0x0000020e0c000986 */ /* 0x0001e2000c101526 */
[----:B------:R-:W-:Y:S05]  /*2480*/  @!P2 BRA `(.L_x_549) ;  /* 0x000000000004a947 */ /* 0x000fea0003800000 */
[----:B------:R3:W5:Y:S02]  /*2490*/  LDG.E.LTC128B.U16 R24, desc[UR38][R6.64+0x10] ;  /* 0x0000102606187981 */ /* 0x000764000c1e1520 */
.L_x_549:
[----:B------:R-:W-:Y:S05]  /*24a0*/  BSYNC B1 ;  /* 0x0000000000017941 */ /* 0x000fea0003800000 */
.L_x_548:
[----:B-----5:R-:W-:Y:S01]  /*24b0*/  HADD2.F32 R5, -RZ, R24.H0_H0 ;  /* 0x20000018ff057230 */ /* 0x020fe20000004100 */
        /* <DEDUP_REMOVED lines=9> */
.L_x_551:
[----:B------:R-:W-:Y:S05]  /*2550*/  BSYNC B1 ;  /* 0x0000000000017941 */ /* 0x000fea0003800000 */
.L_x_550:
[----:B----45:R-:W-:Y:S01]  /*2560*/  HADD2.F32 R5, -RZ, R24.H0_H0 ;  /* 0x20000018ff057230 */ /* 0x030fe20000004100 */
[----:B------:R-:W-:Y:S01]  /*2570*/  ISETP.GT.AND P1, PT, R3, 0x8, P1 ;  /* 0x000000080300780c */ /* 0x000fe20000f24270 */
[----:B------:R-:W-:Y:S03]  /*2580*/  BSSY B1, `(.L_x_552) ;  /* 0x0000007000017945 */ /* 0x000fe60003800000 */
[----:B0-----:R-:W-:-:S04]  /*2590*/  FMUL R14, R5, R88 ;  /* 0x00000058050e7220 */ /* 0x001fc80000400000 */
[----:B------:R-:W-:-:S05]  /*25a0*/  FFMA R14, R29, R19, R14 ;  /* 0x000000131d0e7223 */ /* 0x000fca000000000e */
[----:B------:R-:W-:-:S05]  /*25b0*/  F2FP.F16.F32.PACK_AB R14, RZ, R14 ;  /* 0x0000000eff0e723e */ /* 0x000fca00000000ff */
[----:B------:R0:W-:Y:S01]  /*25c0*/  @P3 STG.E.U16 desc[UR38][R10.64+0x12], R14 ;  /* 0x0000120e0a003986 */ /* 0x0001e2000c101526 */
[----:B------:R-:W-:Y:S05]  /*25d0*/  @!P1 BRA `(.L_x_553) ;  /* 0x0000000000049947 */ /* 0x000fea0003800000 */
[----:B------:R4:W5:Y:S02]  /*25e0*/  LDG.E.LTC128B.U16 R24, desc[UR38][R8.64+0x10] ;  /* 0x0000102608187981 */ /* 0x000964000c1e1520 */
.L_x_553:
[----:B------:R-:W-:Y:S05]  /*25f0*/  BSYNC B1 ;  /* 0x0000000000017941 */ /* 0x000fea0003800000 */
.L_x_552:
[----:B-----5:R-:W-:Y:S01]  /*2600*/  HADD2.F32 R5, -RZ, R24.H0_H0 ;  /* 0x20000018ff057230 */ /* 0x020fe20000004100 */
[----:B------:R-:W-:Y:S01]  /*2610*/  ISETP.GT.AND P0, PT, R3, 0x8, P0 ;  /* 0x000000080300780c */ /* 0x000fe20000704270 */
[----:B------:R-:W-:Y:S03]  /*2620*/  BSSY B1, `(.L_x_554) ;  /* 0x0000007000017945 */ /* 0x000fe60003800000 */
[----:B------:R-:W-:-:S04]  /*2630*/  FMUL R5, R5, R88 ;  /* 0x0000005805057220 */ /* 0x000fc80000400000 */
[----:B------:R-:W-:-:S05]  /*2640*/  FFMA R5, R30, R19, R5 ;  /* 0x000000131e057223 */ /* 0x000fca0000000005 */
[----:B------:R-:W-:-:S05]  /*2650*/  F2FP.F16.F32.PACK_AB R5, RZ, R5 ;  /* 0x00000005ff05723e */ /* 0x000fca00000000ff */
[----:B------:R0:W-:Y:S01]  /*2660*/  @P1 STG.E.U16 desc[UR38][R12.64+0x10], R5 ;  /* 0x000010050c001986 */ /* 0x0001e2000c101526 */
[----:B------:R-:W-:Y:S05]  /*2670*/  @!P0 BRA `(.L_x_555) ;  /* 0x0000000000048947 */ /* 0x000fea0003800000 */
[----:B------:R0:W5:Y:S02]  /*2680*/  LDG.E.LTC128B.U16 R24, desc[UR38][R8.64+0x12] ;  /* 0x0000122608187981 */ /* 0x000164000c1e1520 */
.L_x_555:
[----:B------:R-:W-:Y:S05]  /*2690*/  BSYNC B1 ;  /* 0x0000000000017941 */ /* 0x000fea0003800000 */
.L_x_554:
        /* <DEDUP_REMOVED lines=10> */
.L_x_557:
[----:B------:R-:W-:Y:S05]  /*2740*/  BSYNC B1 ;  /* 0x0000000000017941 */ /* 0x000fea0003800000 */
.L_x_556:
        /* <DEDUP_REMOVED lines=10> */
.L_x_559:
[----:B------:R-:W-:Y:S05]  /*27f0*/  BSYNC B1 ;  /* 0x0000000000017941 */ /* 0x000fea0003800000 */
.L_x_558:
[----:B0----5:R-:W-:Y:S01]  /*2800*/  HADD2.F32 R5, -RZ, R24.H0_H0 ;  /* 0x20000018ff057230 */ /* 0x021fe20000004100 */
        /* <DEDUP_REMOVED lines=8> */
.L_x_561:
[----:B------:R-:W-:Y:S05]  /*2890*/  BSYNC B1 ;  /* 0x0000000000017941 */ /* 0x000fea0003800000 */
.L_x_560:
        /* <DEDUP_REMOVED lines=9> */
.L_x_563:
[----:B------:R-:W-:Y:S05]  /*2930*/  BSYNC B1 ;  /* 0x0000000000017941 */ /* 0x000fea0003800000 */
.L_x_562:
        /* <DEDUP_REMOVED lines=10> */
.L_x_565:
[----:B------:R-:W-:Y:S05]  /*29e0*/  BSYNC B1 ;  /* 0x0000000000017941 */ /* 0x000fea0003800000 */
.L_x_564:
        /* <DEDUP_REMOVED lines=10> */
.L_x_567:
[----:B------:R-:W-:Y:S05]  /*2a90*/  BSYNC B1 ;  /* 0x0000000000017941 */ /* 0x000fea0003800000 */
.L_x_566:
        /* <DEDUP_REMOVED lines=9> */
.L_x_569:
[----:B------:R-:W-:Y:S05]  /*2b30*/  BSYNC B1 ;  /* 0x0000000000017941 */ /* 0x000fea0003800000 */
.L_x_568:
        /* <DEDUP_REMOVED lines=9> */
.L_x_571:
[----:B------:R-:W-:Y:S05]  /*2bd0*/  BSYNC B1 ;  /* 0x0000000000017941 */ /* 0x000fea0003800000 */
.L_x_570:
        /* <DEDUP_REMOVED lines=10> */
.L_x_573:
[----:B------:R-:W-:Y:S05]  /*2c80*/  BSYNC B1 ;  /* 0x0000000000017941 */ /* 0x000fea0003800000 */
.L_x_572:
        /* <DEDUP_REMOVED lines=10> */
.L_x_575:
[----:B------:R-:W-:Y:S05]  /*2d30*/  BSYNC B1 ;  /* 0x0000000000017941 */ /* 0x000fea0003800000 */
.L_x_574:
        /* <DEDUP_REMOVED lines=9> */
.L_x_577:
[----:B------:R-:W-:Y:S05]  /*2dd0*/  BSYNC B1 ;  /* 0x0000000000017941 */ /* 0x000fea0003800000 */
.L_x_576:
        /* <DEDUP_REMOVED lines=9> */
.L_x_579:
[----:B------:R-:W-:Y:S05]  /*2e70*/  BSYNC B1 ;  /* 0x0000000000017941 */ /* 0x000fea0003800000 */
.L_x_578:
        /* <DEDUP_REMOVED lines=10> */
.L_x_581:
[----:B------:R-:W-:Y:S05]  /*2f20*/  BSYNC B1 ;  /* 0x0000000000017941 */ /* 0x000fea0003800000 */
.L_x_580:
        /* <DEDUP_REMOVED lines=10> */
.L_x_583:
[----:B------:R-:W-:Y:S05]  /*2fd0*/  BSYNC B1 ;  /* 0x0000000000017941 */ /* 0x000fea0003800000 */
.L_x_582:
        /* <DEDUP_REMOVED lines=9> */
.L_x_585:
[----:B------:R-:W-:Y:S05]  /*3070*/  BSYNC B1 ;  /* 0x0000000000017941 */ /* 0x000fea0003800000 */
.L_x_584:
        /* <DEDUP_REMOVED lines=9> */
.L_x_587:
[----:B------:R-:W-:Y:S05]  /*3110*/  BSYNC B1 ;  /* 0x0000000000017941 */ /* 0x000fea0003800000 */
.L_x_586:
        /* <DEDUP_REMOVED lines=10> */
.L_x_589:
[----:B------:R-:W-:Y:S05]  /*31c0*/  BSYNC B1 ;  /* 0x0000000000017941 */ /* 0x000fea0003800000 */
.L_x_588:
        /* <DEDUP_REMOVED lines=10> */
.L_x_591:
[----:B------:R-:W-:Y:S05]  /*3270*/  BSYNC B1 ;  /* 0x0000000000017941 */ /* 0x000fea0003800000 */
.L_x_590:
        /* <DEDUP_REMOVED lines=9> */
.L_x_593:
[----:B------:R-:W-:Y:S05]  /*3310*/  BSYNC B1 ;  /* 0x0000000000017941 */ /* 0x000fea0003800000 */
.L_x_592:
        /* <DEDUP_REMOVED lines=9> */
.L_x_595:
[----:B------:R-:W-:Y:S05]  /*33b0*/  BSYNC B1 ;  /* 0x0000000000017941 */ /* 0x000fea0003800000 */
.L_x_594:
        /* <DEDUP_REMOVED lines=10> */
.L_x_597:
[----:B------:R-:W-:Y:S05]  /*3460*/  BSYNC B1 ;  /* 0x0000000000017941 */ /* 0x000fea0003800000 */
.L_x_596:
        /* <DEDUP_REMOVED lines=10> */
.L_x_599:
[----:B------:R-:W-:Y:S05]  /*3510*/  BSYNC B1 ;  /* 0x0000000000017941 */ /* 0x000fea0003800000 */
.L_x_598:
        /* <DEDUP_REMOVED lines=9> */
.L_x_601:
[----:B------:R-:W-:Y:S05]  /*35b0*/  BSYNC B1 ;  /* 0x0000000000017941 */ /* 0x000fea0003800000 */
.L_x_600:
        /* <DEDUP_REMOVED lines=9> */
.L_x_603:
[----:B------:R-:W-:Y:S05]  /*3650*/  BSYNC B1 ;  /* 0x0000000000017941 */ /* 0x000fea0003800000 */
.L_x_602:
        /* <DEDUP_REMOVED lines=10> */
.L_x_605:
[----:B------:R-:W-:Y:S05]  /*3700*/  BSYNC B1 ;  /* 0x0000000000017941 */ /* 0x000fea0003800000 */
.L_x_604:
        /* <DEDUP_REMOVED lines=10> */
.L_x_607:
[----:B------:R-:W-:Y:S05]  /*37b0*/  BSYNC B1 ;  /* 0x0000000000017941 */ /* 0x000fea0003800000 */
.L_x_606:
        /* <DEDUP_REMOVED lines=9> */
.L_x_609:
[----:B------:R-:W-:Y:S05]  /*3850*/  BSYNC B1 ;  /* 0x0000000000017941 */ /* 0x000fea0003800000 */
.L_x_608:
        /* <DEDUP_REMOVED lines=9> */
.L_x_611:
[----:B------:R-:W-:Y:S05]  /*38f0*/  BSYNC B1 ;  /* 0x0000000000017941 */ /* 0x000fea0003800000 */
.L_x_610:
        /* <DEDUP_REMOVED lines=10> */
.L_x_613:
[----:B------:R-:W-:Y:S05]  /*39a0*/  BSYNC B1 ;  /* 0x0000000000017941 */ /* 0x000fea0003800000 */
.L_x_612:
        /* <DEDUP_REMOVED lines=10> */
.L_x_615:
[----:B------:R-:W-:Y:S05]  /*3a50*/  BSYNC B1 ;  /* 0x0000000000017941 */ /* 0x000fea0003800000 */
.L_x_614:
        /* <DEDUP_REMOVED lines=9> */
.L_x_617:
[----:B------:R-:W-:Y:S05]  /*3af0*/  BSYNC B1 ;  /* 0x0000000000017941 */ /* 0x000fea0003800000 */
.L_x_616:
        /* <DEDUP_REMOVED lines=9> */
.L_x_619:
[----:B------:R-:W-:Y:S05]  /*3b90*/  BSYNC B1 ;  /* 0x0000000000017941 */ /* 0x000fea0003800000 */
.L_x_618:
        /* <DEDUP_REMOVED lines=10> */
.L_x_621:
[----:B------:R-:W-:Y:S05]  /*3c40*/  BSYNC B1 ;  /* 0x0000000000017941 */ /* 0x000fea0003800000 */
.L_x_620:
        /* <DEDUP_REMOVED lines=10> */
.L_x_623:
[----:B------:R-:W-:Y:S05]  /*3cf0*/  BSYNC B1 ;  /* 0x0000000000017941 */ /* 0x000fea0003800000 */
.L_x_622:
        /* <DEDUP_REMOVED lines=9> */
.L_x_625:
[----:B------:R-:W-:Y:S05]  /*3d90*/  BSYNC B1 ;  /* 0x0000000000017941 */ /* 0x000fea0003800000 */
.L_x_624:
        /* <DEDUP_REMOVED lines=9> */
.L_x_627:
[----:B------:R-:W-:Y:S05]  /*3e30*/  BSYNC B1 ;  /* 0x0000000000017941 */ /* 0x000fea0003800000 */
.L_x_626:
        /* <DEDUP_REMOVED lines=10> */
.L_x_629:
[----:B------:R-:W-:Y:S05]  /*3ee0*/  BSYNC B1 ;  /* 0x0000000000017941 */ /* 0x000fea0003800000 */
.L_x_628:
        /* <DEDUP_REMOVED lines=10> */
.L_x_631:
[----:B------:R-:W-:Y:S05]  /*3f90*/  BSYNC B1 ;  /* 0x0000000000017941 */ /* 0x000fea0003800000 */
.L_x_630:
        /* <DEDUP_REMOVED lines=9> */
.L_x_633:
[----:B------:R-:W-:Y:S05]  /*4030*/  BSYNC B1 ;  /* 0x0000000000017941 */ /* 0x000fea0003800000 */
.L_x_632:
        /* <DEDUP_REMOVED lines=9> */
.L_x_635:
[----:B------:R-:W-:Y:S05]  /*40d0*/  BSYNC B1 ;  /* 0x0000000000017941 */ /* 0x000fea0003800000 */
.L_x_634:
        /* <DEDUP_REMOVED lines=10> */
.L_x_637:
[----:B------:R-:W-:Y:S05]  /*4180*/  BSYNC B1 ;  /* 0x0000000000017941 */ /* 0x000fea0003800000 */
.L_x_636:
        /* <DEDUP_REMOVED lines=10> */
.L_x_639:
[----:B------:R-:W-:Y:S05]  /*4230*/  BSYNC B1 ;  /* 0x0000000000017941 */ /* 0x000fea0003800000 */
.L_x_638:
        /* <DEDUP_REMOVED lines=9> */
.L_x_641:
[----:B------:R-:W-:Y:S05]  /*42d0*/  BSYNC B1 ;  /* 0x0000000000017941 */ /* 0x000fea0003800000 */
.L_x_640:
        /* <DEDUP_REMOVED lines=9> */
.L_x_643:
[----:B------:R-:W-:Y:S05]  /*4370*/  BSYNC B1 ;  /* 0x0000000000017941 */ /* 0x000fea0003800000 */
.L_x_642:
        /* <DEDUP_REMOVED lines=10> */
.L_x_645:
[----:B------:R-:W-:Y:S05]  /*4420*/  BSYNC B1 ;  /* 0x0000000000017941 */ /* 0x000fea0003800000 */
.L_x_644:
        /* <DEDUP_REMOVED lines=10> */
.L_x_647:
[----:B------:R-:W-:Y:S05]  /*44d0*/  BSYNC B1 ;  /* 0x0000000000017941 */ /* 0x000fea0003800000 */
.L_x_646:
        /* <DEDUP_REMOVED lines=9> */
.L_x_649:
[----:B------:R-:W-:Y:S05]  /*4570*/  BSYNC B1 ;  /* 0x0000000000017941 */ /* 0x000fea0003800000 */
.L_x_648:
        /* <DEDUP_REMOVED lines=9> */
.L_x_651:
[----:B------:R-:W-:Y:S05]  /*4610*/  BSYNC B1 ;  /* 0x0000000000017941 */ /* 0x000fea0003800000 */
.L_x_650:
        /* <DEDUP_REMOVED lines=10> */
.L_x_653:
[----:B------:R-:W-:Y:S05]  /*46c0*/  BSYNC B1 ;  /* 0x0000000000017941 */ /* 0x000fea0003800000 */
.L_x_652:
        /* <DEDUP_REMOVED lines=10> */
.L_x_655:
[----:B------:R-:W-:Y:S05]  /*4770*/  BSYNC B1 ;  /* 0x0000000000017941 */ /* 0x000fea0003800000 */
.L_x_654:
        /* <DEDUP_REMOVED lines=9> */
.L_x_657:
[----:B------:R-:W-:Y:S05]  /*4810*/  BSYNC B1 ;  /* 0x0000000000017941 */ /* 0x000fea0003800000 */
.L_x_656:
        /* <DEDUP_REMOVED lines=9> */
.L_x_659:
[----:B------:R-:W-:Y:S05]  /*48b0*/  BSYNC B1 ;  /* 0x0000000000017941 */ /* 0x000fea0003800000 */
.L_x_658:
        /* <DEDUP_REMOVED lines=10> */
.L_x_661:
[----:B------:R-:W-:Y:S05]  /*4960*/  BSYNC B1 ;  /* 0x0000000000017941 */ /* 0x000fea0003800000 */
.L_x_660:
[----:B-----5:R-:W-:Y:S01]  /*4970*/  HADD2.F32 R5, -RZ, R24.H0_H0 ;  /* 0x20000018ff057230 */ /* 0x020fe20000004100 */
[----:B------:R-:W-:Y:S01]  /*4980*/  ISETP.GT.AND P0, PT, R4, 0x79, PT ;  /* 0x000000790400780c */ /* 0x000fe20003f04270 */
[----:B------:R-:W-:Y:S01]  /*4990*/  @P2 IMAD.MOV.U32 R4, RZ, RZ, R10 ;  /* 0x000000ffff042224 */ /* 0x000fe200078e000a */
[----:B------:R-:W-:Y:S02]  /*49a0*/  BSSY B1, `(.L_x_662) ;  /* 0x000000a000017945 */ /* 0x000fe40003800000 */
[----:B------:R-:W-:Y:S01]  /*49b0*/  FMUL R5, R5, R88 ;  /* 0x0000005805057220 */ /* 0x000fe20000400000 */
[----:B------:R-:W-:-:S03]  /*49c0*/  ISETP.GT.AND P3, PT, R3, RZ, P0 ;  /* 0x000000ff0300720c */ /* 0x000fc60000764270 */
[----:B------:R-:W-:-:S05]  /*49d0*/  FFMA R5, R84, R19, R5 ;  /* 0x0000001354057223 */ /* 0x000fca0000000005 */
[----:B------:R-:W-:-:S04]  /*49e0*/  F2FP.F16.F32.PACK_AB R5, RZ, R5 ;  /* 0x00000005ff05723e */ /* 0x000fc800000000ff */
[----:B0-----:R-:W-:Y:S01]  /*49f0*/  PRMT R14, R5, 0x7610, R14 ;  /* 0x00007610050e7816 */ /* 0x001fe2000000000e */
[----:B------:R-:W-:-:S05]  /*4a00*/  @P2 IMAD.MOV.U32 R5, RZ, RZ, R11 ;  /* 0x000000ffff052224 */ /* 0x000fca00078e000b */
[----:B------:R0:W-:Y:S01]  /*4a10*/  @P2 STG.E.U16 desc[UR38][R4.64+0xf0], R14 ;  /* 0x0000f00e04002986 */ /* 0x0001e2000c101526 */
[----:B------:R-:W-:Y:S05]  /*4a20*/  @!P3 BRA `(.L_x_663) ;  /* 0x000000000004b947 */ /* 0x000fea0003800000 */
[----:B------:R0:W5:Y:S02]  /*4a30*/  LDG.E.LTC128B.U16 R24, desc[UR38][R6.64+0xf2] ;  /* 0x0000f22606187981 */ /* 0x000164000c1e1520 */
.L_x_663:
[----:B------:R-:W-:Y:S05]  /*4a40*/  BSYNC B1 ;  /* 0x0000000000017941 */ /* 0x000fea0003800000 */
.L_x_662:
        /* <DEDUP_REMOVED lines=9> */
.L_x_665:
[----:B------:R-:W-:Y:S05]  /*4ae0*/  BSYNC B1 ;  /* 0x0000000000017941 */ /* 0x000fea0003800000 */
.L_x_664:
[----:B-----5:R-:W-:Y:S01]  /*4af0*/  HADD2.F32 R5, -RZ, R24.H0_H0 ;  /* 0x20000018ff057230 */ /* 0x020fe20000004100 */
[----:B------:R-:W-:Y:S01]  /*4b00*/  ISETP.GT.AND P0, PT, R3, 0x8, P0 ;  /* 0x000000080300780c */ /* 0x000fe20000704270 */
[----:B0-----:R-:W-:Y:S01]  /*4b10*/  @P1 IMAD.MOV.U32 R4, RZ, RZ, R12 ;  /* 0x000000ffff041224 */ /* 0x001fe200078e000c */
[----:B------:R-:W-:Y:S02]  /*4b20*/  BSSY B1, `(.L_x_666) ;  /* 0x0000009000017945 */ /* 0x000fe40003800000 */
[----:B------:R-:W-:-:S04]  /*4b30*/  FMUL R5, R5, R88 ;  /* 0x0000005805057220 */ /* 0x000fc80000400000 */
[----:B------:R-:W-:-:S05]  /*4b40*/  FFMA R5, R86, R19, R5 ;  /* 0x0000001356057223 */ /* 0x000fca0000000005 */
[----:B------:R-:W-:-:S04]  /*4b50*/  F2FP.F16.F32.PACK_AB R5, RZ, R5 ;  /* 0x00000005ff05723e */ /* 0x000fc800000000ff */
[----:B-1-3--:R-:W-:Y:S01]  /*4b60*/  PRMT R6, R5, 0x7610, R6 ;  /* 0x0000761005067816 */ /* 0x00afe20000000006 */
[----:B------:R-:W-:-:S05]  /*4b70*/  @P1 IMAD.MOV.U32 R5, RZ, RZ, R13 ;  /* 0x000000ffff051224 */ /* 0x000fca00078e000d */
[----:B------:R0:W-:Y:S01]  /*4b80*/  @P1 STG.E.U16 desc[UR38][R4.64+0xf0], R6 ;  /* 0x0000f00604001986 */ /* 0x0001e2000c101526 */
[----:B------:R-:W-:Y:S05]  /*4b90*/  @!P0 BRA `(.L_x_667) ;  /* 0x0000000000048947 */ /* 0x000fea0003800000 */
[----:B------:R1:W5:Y:S02]  /*4ba0*/  LDG.E.LTC128B.U16 R24, desc[UR38][R8.64+0xf2] ;  /* 0x0000f22608187981 */ /* 0x000364000c1e1520 */
.L_x_667:
[----:B------:R-:W-:Y:S05]  /*4bb0*/  BSYNC B1 ;  /* 0x0000000000017941 */ /* 0x000fea0003800000 */
.L_x_666:
[----:B------:R-:W-:Y:S05]  /*4bc0*/  @!P0 BRA `(.L_x_668) ;  /* 0x0000001000e88947 */ /* 0x000fea0003800000 */
[----:B-----5:R-:W-:-:S05]  /*4bd0*/  HADD2.F32 R3, -RZ, R24.H0_H0 ;  /* 0x20000018ff037230 */ /* 0x020fca0000004100 */
[----:B0-----:R-:W-:-:S04]  /*4be0*/  FMUL R4, R3, R88 ;  /* 0x0000005803047220 */ /* 0x001fc80000400000 */
[----:B------:R-:W-:-:S05]  /*4bf0*/  FFMA R4, R87, R19, R4 ;  /* 0x0000001357047223 */ /* 0x000fca0000000004 */
[----:B------:R-:W-:-:S05]  /*4c00*/  F2FP.F16.F32.PACK_AB R4, RZ, R4 ;  /* 0x00000004ff04723e */ /* 0x000fca00000000ff */
[----:B------:R3:W-:Y:S01]  /*4c10*/  STG.E.U16 desc[UR38][R12.64+0xf2], R4 ;  /* 0x0000f2040c007986 */ /* 0x0007e2000c101526 */
[----:B------:R-:W-:Y:S05]  /*4c20*/  BRA `(.L_x_668) ;  /* 0x0000001000d07947 */ /* 0x000fea0003800000 */
.L_x_543:
[----:B------:R-:W-:Y:S01]  /*4c30*/  ISETP.GT.AND P3, PT, R4, 0x1, PT ;  /* 0x000000010400780c */ /* 0x000fe20003f64270 */
[----:B------:R-:W-:Y:S01]  /*4c40*/  ULDC.64 UR4, c[0x0][0x5c0] ;  /* 0x0001700000047ab9 */ /* 0x000fe20000000a00 */
[-C--:B------:R-:W-:Y:S01]  /*4c50*/  FMUL R24, R24, R19.reuse ;  /* 0x0000001318187220 */ /* 0x080fe20000400000 */
[----:B------:R-:W-:Y:S01]  /*4c60*/  LEA R6, P4, R102, UR4, 0x1 ;  /* 0x0000000466067c11 */ /* 0x000fe2000f8808ff */
[-C--:B------:R-:W-:Y:S01]  /*4c70*/  FMUL R25, R25, R19.reuse ;  /* 0x0000001319197220 */ /* 0x080fe20000400000 */
[----:B------:R-:W-:Y:S01]  /*4c80*/  ISETP.GT.AND P0, PT, R3, RZ, P3 ;  /* 0x000000ff0300720c */ /* 0x000fe20001f04270 */
[-C--:B------:R-:W-:Y:S01]  /*4c90*/  FMUL R26, R26, R19.reuse ;  /* 0x000000131a1a7220 */ /* 0x080fe20000400000 */
[----:B------:R-:W-:Y:S01]  /*4ca0*/  F2FP.F16.F32.PACK_AB R24, RZ, R24 ;  /* 0x00000018ff18723e */ /* 0x000fe200000000ff */
[-C--:B------:R-:W-:Y:S01]  /*4cb0*/  FMUL R27, R27, R19.reuse ;  /* 0x000000131b1b7220 */ /* 0x080fe20000400000 */
[----:B------:R-:W-:Y:S01]  /*4cc0*/  LEA.HI.X R7, R102, UR5, R113, 0x1, P4 ;  /* 0x0000000566077c11 */ /* 0x000fe2000a0f0c71 */
[----:B------:R-:W-:Y:S01]  /*4cd0*/  FMUL R28, R28, R19 ;  /* 0x000000131c1c7220 */ /* 0x000fe20000400000 */
[----:B------:R-:W-:Y:S01]  /*4ce0*/  F2FP.F16.F32.PACK_AB R25, RZ, R25 ;  /* 0x00000019ff19723e */ /* 0x000fe200000000ff */
[-C--:B------:R-:W-:Y:S01]  /*4cf0*/  FMUL R29, R29, R19.reuse ;  /* 0x000000131d1d7220 */ /* 0x080fe20000400000 */
[----:B------:R-:W-:Y:S01]  /*4d00*/  ISETP.GT.AND P2, PT, R3, 0x8, P2 ;  /* 0x000000080300780c */ /* 0x000fe20001744270 */
[----:B------:R-:W-:Y:S01]  /*4d10*/  @P1 STG.E.U16 desc[UR38][R6.64], R24 ;  /* 0x0000001806001986 */ /* 0x000fe2000c101526 */
[----:B------:R-:W-:Y:S01]  /*4d20*/  ISETP.GT.AND P1, PT, R4, 0x8, PT ;  /* 0x000000080400780c */ /* 0x000fe20003f24270 */
[-C--:B------:R-:W-:Y:S01]  /*4d30*/  FMUL R30, R30, R19.reuse ;  /* 0x000000131e1e7220 */ /* 0x080fe20000400000 */
[C---:B------:R-:W-:Y:S01]  /*4d40*/  SHF.L.U64.HI R5, R92.reuse, 0x1, R91 ;  /* 0x000000015c057819 */ /* 0x040fe2000001025b */
[----:B------:R-:W-:Y:S01]  /*4d50*/  @P0 STG.E.U16 desc[UR38][R6.64+0x2], R25 ;  /* 0x0000021906000986 */ /* 0x000fe2000c101526 */
[----:B------:R-:W-:Y:S01]  /*4d60*/  LEA R8, P5, R92, R6, 0x1 ;  /* 0x000000065c087211 */ /* 0x000fe200078a08ff */
[-C--:B------:R-:W-:Y:S01]  /*4d70*/  FMUL R31, R31, R19.reuse ;  /* 0x000000131f1f7220 */ /* 0x080fe20000400000 */
[----:B------:R-:W-:Y:S01]  /*4d80*/  ISETP.GT.AND P3, PT, R3, 0x8, P3 ;  /* 0x000000080300780c */ /* 0x000fe20001f64270 */
[-C--:B------:R-:W-:Y:S01]  /*4d90*/  FMUL R32, R32, R19.reuse ;  /* 0x0000001320207220 */ /* 0x080fe20000400000 */
[----:B------:R-:W-:Y:S01]  /*4da0*/  ISETP.GT.AND P0, PT, R4, 0x9, PT ;  /* 0x000000090400780c */ /* 0x000fe20003f04270 */
[----:B------:R-:W-:Y:S01]  /*4db0*/  IMAD.X R9, R5, 0x1, R7, P5 ;  /* 0x0000000105097824 */ /* 0x000fe200028e0607 */
[----:B------:R-:W-:Y:S01]  /*4dc0*/  ISETP.GT.AND P4, PT, R3, RZ, P1 ;  /* 0x000000ff0300720c */ /* 0x000fe20000f84270 */
[-C--:B------:R-:W-:Y:S01]  /*4dd0*/  FMUL R33, R33, R19.reuse ;  /* 0x0000001321217220 */ /* 0x080fe20000400000 */
[----:B------:R-:W-:Y:S01]  /*4de0*/  F2FP.F16.F32.PACK_AB R26, RZ, R26 ;  /* 0x0000001aff1a723e */ /* 0x000fe200000000ff */
[-C--:B------:R-:W-:Y:S01]  /*4df0*/  FMUL R34, R34, R19.reuse ;  /* 0x0000001322227220 */ /* 0x080fe20000400000 */
[----:B------:R-:W-:Y:S01]  /*4e00*/  ISETP.GT.AND P5, PT, R3, RZ, P0 ;  /* 0x000000ff0300720c */ /* 0x000fe200007a4270 */
[----:B------:R-:W-:Y:S01]  /*4e10*/  FMUL R35, R35, R19 ;  /* 0x0000001323237220 */ /* 0x000fe20000400000 */
[----:B------:R-:W-:Y:S01]  /*4e20*/  F2FP.F16.F32.PACK_AB R27, RZ, R27 ;  /* 0x0000001bff1b723e */ /* 0x000fe200000000ff */
[----:B------:R-:W-:Y:S01]  /*4e30*/  @P2 STG.E.U16 desc[UR38][R8.64], R26 ;  /* 0x0000001a08002986 */ /* 0x000fe2000c101526 */
[----:B------:R-:W-:Y:S01]  /*4e40*/  F2FP.F16.F32.PACK_AB R28, RZ, R28 ;  /* 0x0000001cff1c723e */ /* 0x000fe200000000ff */
[-C--:B------:R-:W-:Y:S01]  /*4e50*/  FMUL R36, R36, R19.reuse ;  /* 0x0000001324247220 */ /* 0x080fe20000400000 */
[----:B------:R-:W-:Y:S01]  /*4e60*/  ISETP.GT.AND P2, PT, R3, 0x8, P1 ;  /* 0x000000080300780c */ /* 0x000fe20000f44270 */
[----:B------:R-:W-:Y:S01]  /*4e70*/  @P3 STG.E.U16 desc[UR38][R8.64+0x2], R27 ;  /* 0x0000021b08003986 */ /* 0x000fe2000c101526 */
[----:B------:R-:W-:Y:S01]  /*4e80*/  ISETP.GT.AND P1, PT, R4, 0x10, PT ;  /* 0x000000100400780c */ /* 0x000fe20003f24270 */
[----:B------:R-:W-:Y:S01]  /*4e90*/  FMUL R37, R37, R19 ;  /* 0x0000001325257220 */ /* 0x000fe20000400000 */
[----:B------:R-:W-:Y:S01]  /*4ea0*/  F2FP.F16.F32.PACK_AB R29, RZ, R29 ;  /* 0x0000001dff1d723e */ /* 0x000fe200000000ff */
[----:B------:R-:W-:Y:S01]  /*4eb0*/  @P4 STG.E.U16 desc[UR38][R6.64+0x10], R28 ;  /* 0x0000101c06004986 */ /* 0x000fe2000c101526 */
[C---:B------:R-:W-:Y:S01]  /*4ec0*/  ISETP.GT.AND P3, PT, R3.reuse, 0x8, P0 ;  /* 0x000000080300780c */ /* 0x040fe20000764270 */
[-C--:B------:R-:W-:Y:S01]  /*4ed0*/  FMUL R38, R38, R19.reuse ;  /* 0x0000001326267220 */ /* 0x080fe20000400000 */
[----:B------:R-:W-:Y:S01]  /*4ee0*/  ISETP.GT.AND P0, PT, R4, 0x11, PT ;  /* 0x000000110400780c */ /* 0x000fe20003f04270 */
[----:B------:R-:W-:Y:S01]  /*4ef0*/  @P5 STG.E.U16 desc[UR38][R6.64+0x12], R29 ;  /* 0x0000121d06005986 */ /* 0x000fe2000c101526 */
        /* <DEDUP_REMOVED lines=161> */
[----:B------:R-:W-:Y:S01]  /*5910*/  FMUL R87, R87, R19 ;  /* 0x0000001357577220 */ /* 0x000fe20000400000 */
[----:B------:R-:W-:-:S02]  /*5920*/  F2FP.F16.F32.PACK_AB R62, RZ, R62 ;  /* 0x0000003eff3e723e */ /* 0x000fc400000000ff */
[C---:B------:R-:W-:Y:S02]  /*5930*/  ISETP.GT.AND P5, PT, R3.reuse, RZ, P0 ;  /* 0x000000ff0300720c */ /* 0x040fe400007a4270 */
[----:B------:R-:W-:Y:S01]  /*5940*/  F2FP.F16.F32.PACK_AB R63, RZ, R63 ;  /* 0x0000003fff3f723e */ /* 0x000fe200000000ff */
[----:B------:R-:W-:Y:S01]  /*5950*/  @P2 STG.E.U16 desc[UR38][R8.64+0x90], R62 ;  /* 0x0000903e08002986 */ /* 0x000fe2000c101526 */
[----:B------:R-:W-:Y:S02]  /*5960*/  F2FP.F16.F32.PACK_AB R64, RZ, R64 ;  /* 0x00000040ff40723e */ /* 0x000fe400000000ff */
[C---:B------:R-:W-:Y:S01]  /*5970*/  ISETP.GT.AND P2, PT, R3.reuse, 0x8, P1 ;  /* 0x000000080300780c */ /* 0x040fe20000f44270 */
[----:B------:R-:W-:Y:S01]  /*5980*/  @P3 STG.E.U16 desc[UR38][R8.64+0x92], R63 ;  /* 0x0000923f08003986 */ /* 0x000fe2000c101526 */
[----:B------:R-:W-:Y:S02]  /*5990*/  ISETP.GT.AND P1, PT, R4, 0x58, PT ;  /* 0x000000580400780c */ /* 0x000fe40003f24270 */
[----:B------:R-:W-:Y:S01]  /*59a0*/  F2FP.F16.F32.PACK_AB R65, RZ, R65 ;  /* 0x00000041ff41723e */ /* 0x000fe200000000ff */
[----:B------:R-:W-:Y:S01]  /*59b0*/  @P4 STG.E.U16 desc[UR38][R6.64+0xa0], R64 ;  /* 0x0000a04006004986 */ /* 0x000fe2000c101526 */
[----:B------:R-:W-:-:S02]  /*59c0*/  ISETP.GT.AND P3, PT, R3, 0x8, P0 ;  /* 0x000000080300780c */ /* 0x000fc40000764270 */
[----:B------:R-:W-:Y:S01]  /*59d0*/  ISETP.GT.AND P0, PT, R4, 0x59, PT ;  /* 0x000000590400780c */ /* 0x000fe20003f04270 */
[----:B------:R-:W-:Y:S01]  /*59e0*/  @P5 STG.E.U16 desc[UR38][R6.64+0xa2], R65 ;  /* 0x0000a24106005986 */ /* 0x000fe2000c101526 */
[C---:B------:R-:W-:Y:S02]  /*59f0*/  ISETP.GT.AND P4, PT, R3.reuse, RZ, P1 ;  /* 0x000000ff0300720c */ /* 0x040fe40000f84270 */
[----:B------:R-:W-:Y:S02]  /*5a00*/  F2FP.F16.F32.PACK_AB R66, RZ, R66 ;  /* 0x00000042ff42723e */ /* 0x000fe400000000ff */
[----:B------:R-:W-:Y:S02]  /*5a10*/  ISETP.GT.AND P5, PT, R3, RZ, P0 ;  /* 0x000000ff0300720c */ /* 0x000fe400007a4270 */
[----:B------:R-:W-:Y:S01]  /*5a20*/  F2FP.F16.F32.PACK_AB R67, RZ, R67 ;  /* 0x00000043ff43723e */ /* 0x000fe200000000ff */
[----:B------:R-:W-:Y:S01]  /*5a30*/  @P2 STG.E.U16 desc[UR38][R8.64+0xa0], R66 ;  /* 0x0000a04208002986 */ /* 0x000fe2000c101526 */
[----:B------:R-:W-:-:S02]  /*5a40*/  F2FP.F16.F32.PACK_AB R68, RZ, R68 ;  /* 0x00000044ff44723e */ /* 0x000fc400000000ff */
[C---:B------:R-:W-:Y:S01]  /*5a50*/  ISETP.GT.AND P2, PT, R3.reuse, 0x8, P1 ;  /* 0x000000080300780c */ /* 0x040fe20000f44270 */
[----:B------:R-:W-:Y:S01]  /*5a60*/  @P3 STG.E.U16 desc[UR38][R8.64+0xa2], R67 ;  /* 0x0000a24308003986 */ /* 0x000fe2000c101526 */
[C---:B------:R-:W-:Y:S02]  /*5a70*/  ISETP.GT.AND P1, PT, R4.reuse, 0x60, PT ;  /* 0x000000600400780c */ /* 0x040fe40003f24270 */
[----:B------:R-:W-:Y:S01]  /*5a80*/  F2FP.F16.F32.PACK_AB R69, RZ, R69 ;  /* 0x00000045ff45723e */ /* 0x000fe200000000ff */
[----:B------:R-:W-:Y:S01]  /*5a90*/  @P4 STG.E.U16 desc[UR38][R6.64+0xb0], R68 ;  /* 0x0000b04406004986 */ /* 0x000fe2000c101526 */
[C---:B------:R-:W-:Y:S02]  /*5aa0*/  ISETP.GT.AND P3, PT, R3.reuse, 0x8, P0 ;  /* 0x000000080300780c */ /* 0x040fe40000764270 */
[----:B------:R-:W-:Y:S01]  /*5ab0*/  ISETP.GT.AND P0, PT, R4, 0x61, PT ;  /* 0x000000610400780c */ /* 0x000fe20003f04270 */
[----:B------:R-:W-:Y:S01]  /*5ac0*/  @P5 STG.E.U16 desc[UR38][R6.64+0xb2], R69 ;  /* 0x0000b24506005986 */ /* 0x000fe2000c101526 */
[----:B------:R-:W-:-:S02]  /*5ad0*/  ISETP.GT.AND P4, PT, R3, RZ, P1 ;  /* 0x000000ff0300720c */ /* 0x000fc40000f84270 */
[C---:B------:R-:W-:Y:S02]  /*5ae0*/  ISETP.GT.AND P5, PT, R3.reuse, RZ, P0 ;  /* 0x000000ff0300720c */ /* 0x040fe400007a4270 */
[----:B------:R-:W-:Y:S02]  /*5af0*/  F2FP.F16.F32.PACK_AB R70, RZ, R70 ;  /* 0x00000046ff46723e */ /* 0x000fe400000000ff */
[----:B------:R-:W-:Y:S02]  /*5b00*/  F2FP.F16.F32.PACK_AB R71, RZ, R71 ;  /* 0x00000047ff47723e */ /* 0x000fe400000000ff */
[----:B------:R-:W-:Y:S01]  /*5b10*/  F2FP.F16.F32.PACK_AB R72, RZ, R72 ;  /* 0x00000048ff48723e */ /* 0x000fe200000000ff */
[----:B------:R-:W-:Y:S01]  /*5b20*/  @P2 STG.E.U16 desc[UR38][R8.64+0xb0], R70 ;  /* 0x0000b04608002986 */ /* 0x000fe2000c101526 */
[----:B------:R-:W-:Y:S02]  /*5b30*/  F2FP.F16.F32.PACK_AB R73, RZ, R73 ;  /* 0x00000049ff49723e */ /* 0x000fe400000000ff */
[C---:B------:R-:W-:Y:S01]  /*5b40*/  ISETP.GT.AND P1, PT, R3.reuse, 0x8, P1 ;  /* 0x000000080300780c */ /* 0x040fe20000f24270 */
[----:B------:R-:W-:Y:S01]  /*5b50*/  @P3 STG.E.U16 desc[UR38][R8.64+0xb2], R71 ;  /* 0x0000b24708003986 */ /* 0x000fe2000c101526 */
[----:B------:R-:W-:-:S02]  /*5b60*/  ISETP.GT.AND P2, PT, R3, 0x8, P0 ;  /* 0x000000080300780c */ /* 0x000fc40000744270 */
[C---:B------:R-:W-:Y:S01]  /*5b70*/  ISETP.GT.AND P0, PT, R4.reuse, 0x69, PT ;  /* 0x000000690400780c */ /* 0x040fe20003f04270 */
[----:B------:R-:W-:Y:S01]  /*5b80*/  @P4 STG.E.U16 desc[UR38][R6.64+0xc0], R72 ;  /* 0x0000c04806004986 */ /* 0x000fe2000c101526 */
[----:B------:R-:W-:Y:S02]  /*5b90*/  ISETP.GT.AND P4, PT, R4, 0x68, PT ;  /* 0x000000680400780c */ /* 0x000fe40003f84270 */
[----:B------:R-:W-:Y:S01]  /*5ba0*/  F2FP.F16.F32.PACK_AB R74, RZ, R74 ;  /* 0x0000004aff4a723e */ /* 0x000fe200000000ff */
[----:B------:R-:W-:Y:S01]  /*5bb0*/  @P5 STG.E.U16 desc[UR38][R6.64+0xc2], R73 ;  /* 0x0000c24906005986 */ /* 0x000fe2000c101526 */
[C---:B------:R-:W-:Y:S02]  /*5bc0*/  ISETP.GT.AND P5, PT, R3.reuse, RZ, P4 ;  /* 0x000000ff0300720c */ /* 0x040fe400027a4270 */
[----:B------:R-:W-:Y:S01]  /*5bd0*/  ISETP.GT.AND P3, PT, R3, RZ, P0 ;  /* 0x000000ff0300720c */ /* 0x000fe20000764270 */
[----:B------:R-:W-:Y:S01]  /*5be0*/  @P1 STG.E.U16 desc[UR38][R8.64+0xc0], R74 ;  /* 0x0000c04a08001986 */ /* 0x000fe2000c101526 */
[----:B------:R-:W-:-:S02]  /*5bf0*/  F2FP.F16.F32.PACK_AB R75, RZ, R75 ;  /* 0x0000004bff4b723e */ /* 0x000fc400000000ff */
[----:B------:R-:W-:Y:S02]  /*5c00*/  F2FP.F16.F32.PACK_AB R76, RZ, R76 ;  /* 0x0000004cff4c723e */ /* 0x000fe400000000ff */
[C---:B------:R-:W-:Y:S01]  /*5c10*/  ISETP.GT.AND P4, PT, R3.reuse, 0x8, P4 ;  /* 0x000000080300780c */ /* 0x040fe20002784270 */
[----:B------:R-:W-:Y:S01]  /*5c20*/  @P2 STG.E.U16 desc[UR38][R8.64+0xc2], R75 ;  /* 0x0000c24b08002986 */ /* 0x000fe2000c101526 */
[----:B------:R-:W-:Y:S02]  /*5c30*/  F2FP.F16.F32.PACK_AB R77, RZ, R77 ;  /* 0x0000004dff4d723e */ /* 0x000fe400000000ff */
[C---:B------:R-:W-:Y:S01]  /*5c40*/  ISETP.GT.AND P2, PT, R4.reuse, 0x71, PT ;  /* 0x000000710400780c */ /* 0x040fe20003f44270 */
[----:B------:R-:W-:Y:S01]  /*5c50*/  @P5 STG.E.U16 desc[UR38][R6.64+0xd0], R76 ;  /* 0x0000d04c06005986 */ /* 0x000fe2000c101526 */
[----:B------:R-:W-:Y:S02]  /*5c60*/  ISETP.GT.AND P5, PT, R3, 0x8, P0 ;  /* 0x000000080300780c */ /* 0x000fe400007a4270 */
[C---:B------:R-:W-:Y:S01]  /*5c70*/  ISETP.GT.AND P1, PT, R4.reuse, 0x78, PT ;  /* 0x000000780400780c */ /* 0x040fe20003f24270 */
[----:B------:R-:W-:Y:S01]  /*5c80*/  @P3 STG.E.U16 desc[UR38][R6.64+0xd2], R77 ;  /* 0x0000d24d06003986 */ /* 0x000fe2000c101526 */
[----:B------:R-:W-:-:S02]  /*5c90*/  ISETP.GT.AND P3, PT, R4, 0x70, PT ;  /* 0x000000700400780c */ /* 0x000fc40003f64270 */
[----:B------:R-:W-:Y:S01]  /*5ca0*/  ISETP.GT.AND P0, PT, R4, 0x79, PT ;  /* 0x000000790400780c */ /* 0x000fe20003f04270 */
[----:B------:R-:W-:Y:S01]  /*5cb0*/  @P4 IMAD.MOV.U32 R4, RZ, RZ, R8 ;  /* 0x000000ffff044224 */ /* 0x000fe200078e0008 */
[----:B------:R-:W-:Y:S01]  /*5cc0*/  F2FP.F16.F32.PACK_AB R78, RZ, R78 ;  /* 0x0000004eff4e723e */ /* 0x000fe200000000ff */
[----:B------:R-:W-:Y:S01]  /*5cd0*/  @P4 IMAD.MOV.U32 R5, RZ, RZ, R9 ;  /* 0x000000ffff054224 */ /* 0x000fe200078e0009 */
[----:B------:R-:W-:Y:S02]  /*5ce0*/  F2FP.F16.F32.PACK_AB R79, RZ, R79 ;  /* 0x0000004fff4f723e */ /* 0x000fe400000000ff */
[----:B------:R-:W-:Y:S02]  /*5cf0*/  F2FP.F16.F32.PACK_AB R80, RZ, R80 ;  /* 0x00000050ff50723e */ /* 0x000fe400000000ff */
[----:B------:R0:W-:Y:S01]  /*5d00*/  @P4 STG.E.U16 desc[UR38][R4.64+0xd0], R78 ;  /* 0x0000d04e04004986 */ /* 0x0001e2000c101526 */
[----:B------:R-:W-:Y:S02]  /*5d10*/  ISETP.GT.AND P4, PT, R3, RZ, P2 ;  /* 0x000000ff0300720c */ /* 0x000fe40001784270 */
[----:B------:R-:W-:-:S02]  /*5d20*/  F2FP.F16.F32.PACK_AB R81, RZ, R81 ;  /* 0x00000051ff51723e */ /* 0x000fc400000000ff */
[----:B------:R-:W-:Y:S02]  /*5d30*/  ISETP.GT.AND P2, PT, R3, 0x8, P2 ;  /* 0x000000080300780c */ /* 0x000fe40001744270 */
[----:B------:R-:W-:Y:S02]  /*5d40*/  F2FP.F16.F32.PACK_AB R82, RZ, R82 ;  /* 0x00000052ff52723e */ /* 0x000fe400000000ff */
[----:B------:R-:W-:Y:S02]  /*5d50*/  F2FP.F16.F32.PACK_AB R83, RZ, R83 ;  /* 0x00000053ff53723e */ /* 0x000fe400000000ff */
[----:B------:R-:W-:Y:S01]  /*5d60*/  F2FP.F16.F32.PACK_AB R84, RZ, R84 ;  /* 0x00000054ff54723e */ /* 0x000fe200000000ff */
[----:B0-----:R-:W-:Y:S01]  /*5d70*/  @P5 IMAD.MOV.U32 R4, RZ, RZ, R8 ;  /* 0x000000ffff045224 */ /* 0x001fe200078e0008 */
[----:B------:R-:W-:Y:S01]  /*5d80*/  F2FP.F16.F32.PACK_AB R85, RZ, R85 ;  /* 0x00000055ff55723e */ /* 0x000fe200000000ff */
[----:B------:R-:W-:Y:S01]  /*5d90*/  @P5 IMAD.MOV.U32 R5, RZ, RZ, R9 ;  /* 0x000000ffff055224 */ /* 0x000fe200078e0009 */
[----:B------:R-:W-:-:S02]  /*5da0*/  F2FP.F16.F32.PACK_AB R86, RZ, R86 ;  /* 0x00000056ff56723e */ /* 0x000fc400000000ff */
[----:B------:R-:W-:Y:S02]  /*5db0*/  F2FP.F16.F32.PACK_AB R87, RZ, R87 ;  /* 0x00000057ff57723e */ /* 0x000fe400000000ff */
[----:B------:R0:W-:Y:S01]  /*5dc0*/  @P5 STG.E.U16 desc[UR38][R4.64+0xd2], R79 ;  /* 0x0000d24f04005986 */ /* 0x0001e2000c101526 */
[C---:B------:R-:W-:Y:S02]  /*5dd0*/  ISETP.GT.AND P5, PT, R3.reuse, RZ, P3 ;  /* 0x000000ff0300720c */ /* 0x040fe40001fa4270 */
[----:B------:R-:W-:-:S11]  /*5de0*/  ISETP.GT.AND P3, PT, R3, 0x8, P3 ;  /* 0x000000080300780c */ /* 0x000fd60001f64270 */
[----:B0-----:R-:W-:Y:S02]  /*5df0*/  @P5 IMAD.MOV.U32 R4, RZ, RZ, R6 ;  /* 0x000000ffff045224 */ /* 0x001fe400078e0006 */
[----:B------:R-:W-:-:S05]  /*5e00*/  @P5 IMAD.MOV.U32 R5, RZ, RZ, R7 ;  /* 0x000000ffff055224 */ /* 0x000fca00078e0007 */
[----:B------:R0:W-:Y:S01]  /*5e10*/  @P5 STG.E.U16 desc[UR38][R4.64+0xe0], R80 ;  /* 0x0000e05004005986 */ /* 0x0001e2000c101526 */
[C---:B------:R-:W-:Y:S02]  /*5e20*/  ISETP.GT.AND P5, PT, R3.reuse, RZ, P0 ;  /* 0x000000ff0300720c */ /* 0x040fe400007a4270 */
[----:B------:R-:W-:Y:S01]  /*5e30*/  ISETP.GT.AND P0, PT, R3, 0x8, P0 ;  /* 0x000000080300780c */ /* 0x000fe20000704270 */
[----:B0-----:R-:W-:Y:S02]  /*5e40*/  @P4 IMAD.MOV.U32 R4, RZ, RZ, R6 ;  /* 0x000000ffff044224 */ /* 0x001fe400078e0006 */
[----:B------:R-:W-:-:S05]  /*5e50*/  @P4 IMAD.MOV.U32 R5, RZ, RZ, R7 ;  /* 0x000000ffff054224 */ /* 0x000fca00078e0007 */
[----:B------:R0:W-:Y:S01]  /*5e60*/  @P4 STG.E.U16 desc[UR38][R4.64+0xe2], R81 ;  /* 0x0000e25104004986 */ /* 0x0001e2000c101526 */
[C---:B------:R-:W-:Y:S02]  /*5e70*/  ISETP.GT.AND P4, PT, R3.reuse, RZ, P1 ;  /* 0x000000ff0300720c */ /* 0x040fe40000f84270 */
[----:B------:R-:W-:Y:S01]  /*5e80*/  ISETP.GT.AND P1, PT, R3, 0x8, P1 ;  /* 0x000000080300780c */ /* 0x000fe20000f24270 */
[----:B0-----:R-:W-:Y:S02]  /*5e90*/  @P3 IMAD.MOV.U32 R4, RZ, RZ, R8 ;  /* 0x000000ffff043224 */ /* 0x001fe400078e0008 */
[----:B------:R-:W-:-:S05]  /*5ea0*/  @P3 IMAD.MOV.U32 R5, RZ, RZ, R9 ;  /* 0x000000ffff053224 */ /* 0x000fca00078e0009 */
[----:B------:R0:W-:Y:S02]  /*5eb0*/  @P3 STG.E.U16 desc[UR38][R4.64+0xe0], R82 ;  /* 0x0000e05204003986 */ /* 0x0001e4000c101526 */
[----:B0-----:R-:W-:Y:S02]  /*5ec0*/  @P2 IMAD.MOV.U32 R4, RZ, RZ, R8 ;  /* 0x000000ffff042224 */ /* 0x001fe400078e0008 */
[----:B------:R-:W-:-:S05]  /*5ed0*/  @P2 IMAD.MOV.U32 R5, RZ, RZ, R9 ;  /* 0x000000ffff052224 */ /* 0x000fca00078e0009 */
[----:B------:R0:W-:Y:S02]  /*5ee0*/  @P2 STG.E.U16 desc[UR38][R4.64+0xe2], R83 ;  /* 0x0000e25304002986 */ /* 0x0001e4000c101526 */
[----:B0-----:R-:W-:Y:S02]  /*5ef0*/  @P4 IMAD.MOV.U32 R4, RZ, RZ, R6 ;  /* 0x000000ffff044224 */ /* 0x001fe400078e0006 */
[----:B------:R-:W-:-:S05]  /*5f00*/  @P4 IMAD.MOV.U32 R5, RZ, RZ, R7 ;  /* 0x000000ffff054224 */ /* 0x000fca00078e0007 */
[----:B------:R0:W-:Y:S04]  /*5f10*/  @P4 STG.E.U16 desc[UR38][R4.64+0xf0], R84 ;  /* 0x0000f05404004986 */ /* 0x0001e8000c101526 */
[----:B------:R1:W-:Y:S01]  /*5f20*/  @P5 STG.E.U16 desc[UR38][R6.64+0xf2], R85 ;  /* 0x0000f25506005986 */ /* 0x0003e2000c101526 */
[----:B0-----:R-:W-:Y:S02]  /*5f30*/  @P1 IMAD.MOV.U32 R4, RZ, RZ, R8 ;  /* 0x000000ffff041224 */ /* 0x001fe400078e0008 */
[----:B------:R-:W-:-:S05]  /*5f40*/  @P1 IMAD.MOV.U32 R5, RZ, RZ, R9 ;  /* 0x000000ffff051224 */ /* 0x000fca00078e0009 */
[----:B------:R1:W-:Y:S04]  /*5f50*/  @P1 STG.E.U16 desc[UR38][R4.64+0xf0], R86 ;  /* 0x0000f05604001986 */ /* 0x0003e8000c101526 */
[----:B------:R1:W-:Y:S02]  /*5f60*/  @P0 STG.E.U16 desc[UR38][R8.64+0xf2], R87 ;  /* 0x0000f25708000986 */ /* 0x0003e4000c101526 */
.L_x_668:
[----:B------:R-:W-:Y:S05]  /*5f70*/  BSYNC B0 ;  /* 0x0000000000007941 */ /* 0x000fea0003800000 */
.L_x_542:
[----:B------:R-:W-:Y:S01]  /*5f80*/  IADD3 R16, P0, R16, UR36, RZ ;  /* 0x0000002410107c10 */ /* 0x000fe2000ff1e0ff */
[----:B------:R-:W-:Y:S01]  /*5f90*/  ULDC.64 UR4, c[0x0][0x650] ;  /* 0x0001940000047ab9 */ /* 0x000fe20000000a00 */
[----:B------:R-:W-:Y:S01]  /*5fa0*/  PRMT R3, RZ, 0x7610, R3 ;  /* 0x00007610ff037816 */ /* 0x000fe20000000003 */
[----:B------:R-:W-:Y:S01]  /*5fb0*/  IMAD.MOV.U32 R100, RZ, RZ, -0x1 ;  /* 0xffffffffff647424 */ /* 0x000fe200078e00ff */
[----:B------:R-:W-:Y:S01]  /*5fc0*/  IADD3.X R17, R17, UR42, RZ, P0, !PT ;  /* 0x0000002a11117c10 */ /* 0x000fe200087fe4ff */
[----:B------:R-:W-:Y:S01]  /*5fd0*/  IMAD.MOV.U32 R99, RZ, RZ, -0x1 ;  /* 0xffffffffff637424 */ /* 0x000fe200078e00ff */
[----:B------:R-:W-:-:S04]  /*5fe0*/  ISETP.GE.U32.AND P0, PT, R16, UR4, PT ;  /* 0x0000000410007c0c */ /* 0x000fc8000bf06070 */
[----:B------:R-:W-:-:S13]  /*5ff0*/  ISETP.GE.U32.AND.EX P0, PT, R17, UR5, PT, P0 ;  /* 0x0000000511007c0c */ /* 0x000fda000bf06100 */
[----:B------:R-:W-:Y:S05]  /*6000*/  @P0 BRA `(.L_x_669) ;  /* 0x00000004004c0947 */ /* 0x000fea0003800000 */
[----:B------:R-:W0:Y:S01]  /*6010*/  LDC.64 R10, c[0x0][0x628] ;  /* 0x00018a00ff0a7b82 */ /* 0x000e220000000a00 */
[----:B---3--:R-:W3:Y:S01]  /*6020*/  S2R R12, SR_CTAID.X ;  /* 0x00000000000c7919 */ /* 0x008ee20000002500 */
[----:B-12-4-:R-:W-:Y:S02]  /*6030*/  IMAD.MOV.U32 R8, RZ, RZ, R16 ;  /* 0x000000ffff087224 */ /* 0x016fe400078e0010 */
[----:B------:R-:W-:Y:S01]  /*6040*/  IMAD.MOV.U32 R9, RZ, RZ, R17 ;  /* 0x000000ffff097224 */ /* 0x000fe200078e0011 */
[----:B------:R-:W1:Y:S03]  /*6050*/  S2R R20, SR_CTAID.Y ;  /* 0x0000000000147919 */ /* 0x000e660000002600 */
[----:B------:R-:W2:Y:S08]  /*6060*/  LDC R0, c[0x0][0x630] ;  /* 0x00018c00ff007b82 */ /* 0x000eb00000000800 */
[----:B------:R-:W4:Y:S01]  /*6070*/  LDC.64 R14, c[0x0][0x620] ;  /* 0x00018800ff0e7b82 */ /* 0x000f220000000a00 */
[----:B0-----:R-:W-:-:S04]  /*6080*/  ISETP.NE.U32.AND P0, PT, R10, RZ, PT ;  /* 0x000000ff0a00720c */ /* 0x001fc80003f05070 */
[----:B------:R-:W-:-:S13]  /*6090*/  ISETP.NE.AND.EX P0, PT, R11, RZ, PT, P0 ;  /* 0x000000ff0b00720c */ /* 0x000fda0003f05300 */
[----:B-1234-:R-:W-:Y:S05]  /*60a0*/  @!P0 BRA `(.L_x_670) ;  /* 0x0000000000288947 */ /* 0x01efea0003800000 */
        /* <DEDUP_REMOVED lines=10> */
.L_x_670:
[-CC-:B------:R-:W-:Y:S01]  /*6150*/  SHF.R.U64 R99, R8, R0.reuse, R9.reuse ;  /* 0x0000000008637219 */ /* 0x180fe20000001209 */
[----:B------:R-:W0:Y:S01]  /*6160*/  LDC.64 R26, c[0x0][0x640] ;  /* 0x00019000ff1a7b82 */ /* 0x000e220000000a00 */
[----:B------:R-:W-:Y:S01]  /*6170*/  SHF.R.U32.HI R0, RZ, R0, R9 ;  /* 0x00000000ff007219 */ /* 0x000fe20000011609 */
[----:B------:R-:W-:Y:S01]  /*6180*/  ULDC UR4, c[0x0][0x150] ;  /* 0x0000540000047ab9 */ /* 0x000fe20000000800 */
[----:B------:R-:W-:Y:S02]  /*6190*/  IADD3 R3, P0, RZ, -R99, RZ ;  /* 0x80000063ff037210 */ /* 0x000fe40007f1e0ff */
[----:B------:R-:W-:-:S03]  /*61a0*/  I2FP.F32.U32 R7, R12 ;  /* 0x0000000c00077245 */ /* 0x000fc60000201000 */
[----:B------:R-:W1:Y:S01]  /*61b0*/  LDC R6, c[0x0][0x618] ;  /* 0x00018600ff067b82 */ /* 0x000e620000000800 */
[----:B------:R-:W-:Y:S02]  /*61c0*/  IMAD.X R5, RZ, RZ, ~R0, P0 ;  /* 0x000000ffff057224 */ /* 0x000fe400000e0e00 */
[----:B------:R-:W-:Y:S01]  /*61d0*/  FMUL R7, R7, UR4 ;  /* 0x0000000407077c20 */ /* 0x000fe20008400000 */
[----:B------:R-:W-:Y:S01]  /*61e0*/  ULDC UR4, c[0x0][0x154] ;  /* 0x0000550000047ab9 */ /* 0x000fe20000000800 */
[-C--:B------:R-:W-:Y:S02]  /*61f0*/  IMAD R0, R5, R14.reuse, RZ ;  /* 0x0000000e05007224 */ /* 0x080fe400078e02ff */
[C---:B------:R-:W-:Y:S01]  /*6200*/  IMAD.WIDE.U32 R4, R3.reuse, R14, R16 ;  /* 0x0000000e03047225 */ /* 0x040fe200078e0010 */
[----:B------:R-:W2:Y:S01]  /*6210*/  LDC R8, c[0x0][0x608] ;  /* 0x00018200ff087b82 */ /* 0x000ea20000000800 */
[----:B------:R-:W3:Y:S02]  /*6220*/  F2I.U32.TRUNC.NTZ R7, R7 ;  /* 0x0000000700077305 */ /* 0x000ee4000020f000 */
[----:B------:R-:W-:Y:S01]  /*6230*/  IMAD R3, R3, R15, R0 ;  /* 0x0000000f03037224 */ /* 0x000fe200078e0200 */
[----:B------:R-:W-:-:S03]  /*6240*/  I2FP.F32.U32 R0, R20 ;  /* 0x0000001400007245 */ /* 0x000fc60000201000 */
[----:B------:R-:W-:Y:S01]  /*6250*/  IMAD.IADD R3, R5, 0x1, R3 ;  /* 0x0000000105037824 */ /* 0x000fe200078e0203 */
[----:B------:R-:W4:Y:S01]  /*6260*/  LDC R11, c[0x0][0x658] ;  /* 0x00019600ff0b7b82 */ /* 0x000f220000000800 */
[----:B0-----:R-:W-:-:S04]  /*6270*/  ISETP.NE.U32.AND P0, PT, R26, RZ, PT ;  /* 0x000000ff1a00720c */ /* 0x001fc80003f05070 */
[----:B------:R-:W-:-:S03]  /*6280*/  ISETP.NE.AND.EX P0, PT, R27, RZ, PT, P0 ;  /* 0x000000ff1b00720c */ /* 0x000fc60003f05300 */
[----:B------:R-:W0:Y:S01]  /*6290*/  LDC R9, c[0x0][0x144] ;  /* 0x00005100ff097b82 */ /* 0x000e220000000800 */
[-C--:B-1----:R-:W-:Y:S01]  /*62a0*/  SHF.R.U64 R10, R4, R6.reuse, R3 ;  /* 0x00000006040a7219 */ /* 0x082fe20000001203 */
[----:B---3--:R-:W-:Y:S01]  /*62b0*/  IMAD.MOV R7, RZ, RZ, -R7 ;  /* 0x000000ffff077224 */ /* 0x008fe200078e0a07 */
[----:B------:R-:W-:Y:S01]  /*62c0*/  SHF.R.U32.HI R3, RZ, R6, R3 ;  /* 0x00000006ff037219 */ /* 0x000fe20000011603 */
[----:B------:R-:W-:-:S04]  /*62d0*/  FMUL R6, R0, UR4 ;  /* 0x0000000400067c20 */ /* 0x000fc80008400000 */
[----:B------:R-:W1:Y:S01]  /*62e0*/  LDC R21, c[0x0][0x148] ;  /* 0x00005200ff157b82 */ /* 0x000e620000000800 */
[----:B------:R3:W0:Y:S01]  /*62f0*/  F2I.U32.TRUNC.NTZ R14, R6 ;  /* 0x00000006000e7305 */ /* 0x000622000020f000 */
[-CC-:B--2---:R-:W-:Y:S02]  /*6300*/  SHF.R.U64 R13, R10, R8.reuse, R3.reuse ;  /* 0x000000080a0d7219 */ /* 0x184fe40000001203 */
[----:B------:R-:W-:-:S04]  /*6310*/  SHF.R.U32.HI R0, RZ, R8, R3 ;  /* 0x00000008ff007219 */ /* 0x000fc80000011603 */
[----:B-----5:R-:W2:Y:S01]  /*6320*/  LDC R24, c[0x0][0x648] ;  /* 0x00019200ff187b82 */ /* 0x020ea20000000800 */
[-CC-:B----4-:R-:W-:Y:S02]  /*6330*/  SHF.R.U64 R15, R13, R11.reuse, R0.reuse ;  /* 0x0000000b0d0f7219 */ /* 0x190fe40000001200 */
[----:B------:R-:W-:-:S03]  /*6340*/  SHF.R.U32.HI R5, RZ, R11, R0 ;  /* 0x0000000bff057219 */ /* 0x000fc60000011600 */
[----:B------:R-:W-:Y:S02]  /*6350*/  IMAD.MOV.U32 R4, RZ, RZ, R15 ;  /* 0x000000ffff047224 */ /* 0x000fe400078e000f */
[----:B------:R-:W4:Y:S01]  /*6360*/  LDC R28, c[0x0][0x638] ;  /* 0x00018e00ff1c7b82 */ /* 0x000f220000000800 */
[----:B0-----:R-:W-:-:S07]  /*6370*/  IMAD R25, R9, R7, R12 ;  /* 0x0000000709197224 */ /* 0x001fce00078e020c */
[----:B------:R-:W0:Y:S08]  /*6380*/  LDC R29, c[0x0][0x610] ;  /* 0x00018400ff1d7b82 */ /* 0x000e300000000800 */
[----:B------:R-:W0:Y:S01]  /*6390*/  LDC R30, c[0x0][0x600] ;  /* 0x00018000ff1e7b82 */ /* 0x000e220000000800 */
[----:B-123--:R-:W-:Y:S05]  /*63a0*/  @!P0 BRA `(.L_x_671) ;  /* 0x0000000000288947 */ /* 0x00efea0003800000 */
        /* <DEDUP_REMOVED lines=10> */
.L_x_671:
[----:B------:R-:W-:Y:S01]  /*6450*/  ISETP.NE.AND P0, PT, R2, 0x1, PT ;  /* 0x000000010200780c */ /* 0x000fe20003f05270 */
[----:B------:R-:W-:Y:S01]  /*6460*/  IMAD.MOV R14, RZ, RZ, -R14 ;  /* 0x000000ffff0e7224 */ /* 0x000fe200078e0a0e */
[----:B------:R-:W-:Y:S02]  /*6470*/  SHF.R.U64 R0, R4, R24, R5 ;  /* 0x0000001804007219 */ /* 0x000fe40000001205 */
[----:B------:R-:W-:Y:S02]  /*6480*/  LOP3.LUT R3, R13, R96, RZ, 0xc0, !PT ;  /* 0x000000600d037212 */ /* 0x000fe400078ec0ff */
[----:B------:R-:W-:Y:S01]  /*6490*/  LOP3.LUT R10, R10, R95, RZ, 0xc0, !PT ;  /* 0x0000005f0a0a7212 */ /* 0x000fe200078ec0ff */
[----:B------:R-:W-:Y:S02]  /*64a0*/  IMAD.MOV R4, RZ, RZ, -R0 ;  /* 0x000000ffff047224 */ /* 0x000fe400078e0a00 */
[----:B------:R-:W-:Y:S02]  /*64b0*/  IMAD R0, R90, R0, R3 ;  /* 0x000000005a007224 */ /* 0x000fe400078e0203 */
[----:B----4-:R-:W-:-:S02]  /*64c0*/  IMAD R3, R4, R28, R15 ;  /* 0x0000001c04037224 */ /* 0x010fc400078e020f */
[----:B------:R-:W-:Y:S02]  /*64d0*/  @P0 IMAD R25, R21, R14, R20 ;  /* 0x0000000e15190224 */ /* 0x000fe400078e0214 */
[----:B0-----:R-:W-:Y:S02]  /*64e0*/  IMAD R5, R3, R30, R10 ;  /* 0x0000001e03057224 */ /* 0x001fe400078e020a */
[----:B------:R-:W-:Y:S02]  /*64f0*/  IMAD R0, R0, R29, R25 ;  /* 0x0000001d00007224 */ /* 0x000fe400078e0219 */
[----:B------:R-:W-:-:S03]  /*6500*/  IMAD.MOV.U32 R4, RZ, RZ, 0x1 ;  /* 0x00000001ff047424 */ /* 0x000fc600078e00ff */
[----:B------:R-:W-:Y:S02]  /*6510*/  SEL R100, R5, R0, !P0 ;  /* 0x0000000005647207 */ /* 0x000fe40004000000 */
[----:B------:R-:W-:Y:S02]  /*6520*/  PRMT R3, R4, 0x7610, R3 ;  /* 0x0000761004037816 */ /* 0x000fe40000000003 */
[----:B------:R-:W-:-:S07]  /*6530*/  SEL R0, R0, R5, !P0 ;  /* 0x0000000500007207 */ /* 0x000fce0004000000 */
.L_x_669:
[----:B------:R-:W-:Y:S01]  /*6540*/  UIMAD.WIDE.U32 UR4, UR41, 0x24924925, URZ ;  /* 0x24924925290478a5 */ /* 0x000fe2000f8e003f */
[----:B------:R-:W-:Y:S01]  /*6550*/  LOP3.LUT P0, RZ, R3, 0xff, RZ, 0xc0, !PT ;  /* 0x000000ff03ff7812 */ /* 0x000fe2000780c0ff */
[----:B------:R-:W-:Y:S02]  /*6560*/  IMAD.MOV.U32 R101, RZ, RZ, R0 ;  /* 0x000000ffff657224 */ /* 0x000fe400078e0000 */
[----:B------:R-:W-:-:S04]  /*6570*/  UIADD3 UR4, UR41, -UR5, URZ ;  /* 0x8000000529047290 */ /* 0x000fc8000fffe03f */
[----:B------:R-:W-:-:S04]  /*6580*/  ULEA.HI UR4, UR4, UR5, URZ, 0x1f ;  /* 0x0000000504047291 */ /* 0x000fc8000f8ff83f */
[----:B------:R-:W-:-:S04]  /*6590*/  USHF.R.U32.HI UR4, URZ, 0x2, UR4 ;  /* 0x000000023f047899 */ /* 0x000fc80008011604 */
[----:B------:R-:W-:Y:S01]  /*65a0*/  UIMAD UR41, UR4, -0x7, UR41 ;  /* 0xfffffff9042978a4 */ /* 0x000fe2000f8e0229 */
[----:B------:R-:W-:Y:S11]  /*65b0*/  @P0 BRA `(.L_x_672) ;  /* 0xffffffac00180947 */ /* 0x000ff6000383ffff */
[----:B------:R-:W-:Y:S05]  /*65c0*/  EXIT ;  /* 0x000000000000794d */ /* 0x000fea0003800000 */
.L_x_517:
        /* <DEDUP_REMOVED lines=26> */
.L_x_674:
[--C-:B------:R-:W-:Y:S01]  /*6770*/  SHF.R.U64 R14, R12, R20, R13.reuse ;  /* 0x000000140c0e7219 */ /* 0x100fe2000000120d */
[----:B------:R-:W0:Y:S01]  /*6780*/  LDC R24, c[0x0][0x618] ;  /* 0x00018600ff187b82 */ /* 0x000e220000000800 */
[----:B------:R-:W-:Y:S01]  /*6790*/  I2FP.F32.U32 R8, R6 ;  /* 0x0000000600087245 */ /* 0x000fe20000201000 */
[----:B------:R-:W-:Y:S01]  /*67a0*/  ULDC UR4, c[0x0][0x150] ;  /* 0x0000540000047ab9 */ /* 0x000fe20000000800 */
[----:B------:R-:W-:Y:S02]  /*67b0*/  SHF.R.U32.HI R7, RZ, R20, R13 ;  /* 0x00000014ff077219 */ /* 0x000fe4000001160d */
[----:B------:R-:W-:Y:S01]  /*67c0*/  IADD3 R11, P0, RZ, -R14, RZ ;  /* 0x8000000eff0b7210 */ /* 0x000fe20007f1e0ff */
[----:B------:R-:W-:Y:S01]  /*67d0*/  FMUL R13, R8, UR4 ;  /* 0x00000004080d7c20 */ /* 0x000fe20008400000 */
[----:B------:R-:W-:Y:S01]  /*67e0*/  ULDC UR4, c[0x0][0x154] ;  /* 0x0000550000047ab9 */ /* 0x000fe20000000800 */
[----:B------:R-:W1:Y:S02]  /*67f0*/  LDC.64 R26, c[0x0][0x640] ;  /* 0x00019000ff1a7b82 */ /* 0x000e640000000a00 */
[----:B------:R-:W-:-:S02]  /*6800*/  IMAD.X R7, RZ, RZ, ~R7, P0 ;  /* 0x000000ffff077224 */ /* 0x000fc400000e0e07 */
[----:B------:R-:W2:Y:S01]  /*6810*/  F2I.U32.TRUNC.NTZ R13, R13 ;  /* 0x0000000d000d7305 */ /* 0x000ea2000020f000 */
[----:B------:R-:W-:-:S03]  /*6820*/  IMAD.WIDE.U32 R8, R11, R22, R16 ;  /* 0x000000160b087225 */ /* 0x000fc600078e0010 */
[----:B------:R-:W3:Y:S01]  /*6830*/  LDC R15, c[0x0][0x144] ;  /* 0x00005100ff0f7b82 */ /* 0x000ee20000000800 */
[----:B------:R-:W-:-:S04]  /*6840*/  IMAD R10, R7, R22, RZ ;  /* 0x00000016070a7224 */ /* 0x000fc800078e02ff */
[----:B------:R-:W-:Y:S02]  /*6850*/  IMAD R7, R11, R23, R10 ;  /* 0x000000170b077224 */ /* 0x000fe400078e020a */
[----:B------:R-:W-:Y:S01]  /*6860*/  IMAD.MOV.U32 R10, RZ, RZ, -0x1 ;  /* 0xffffffffff0a7424 */ /* 0x000fe200078e00ff */
[----:B------:R-:W4:Y:S01]  /*6870*/  LDC R20, c[0x0][0x608] ;  /* 0x00018200ff147b82 */ /* 0x000f220000000800 */
[----:B------:R-:W-:Y:S01]  /*6880*/  IMAD.IADD R7, R9, 0x1, R7 ;  /* 0x0000000109077824 */ /* 0x000fe200078e0207 */
[----:B------:R-:W-:-:S04]  /*6890*/  I2FP.F32.U32 R9, R5 ;  /* 0x0000000500097245 */ /* 0x000fc80000201000 */
[-C--:B0-----:R-:W-:Y:S01]  /*68a0*/  SHF.R.U64 R12, R8, R24.reuse, R7 ;  /* 0x00000018080c7219 */ /* 0x081fe20000001207 */
[----:B--2---:R-:W-:Y:S01]  /*68b0*/  IMAD.MOV R8, RZ, RZ, -R13 ;  /* 0x000000ffff087224 */ /* 0x004fe200078e0a0d */
[----:B------:R-:W0:Y:S01]  /*68c0*/  LDC R11, c[0x0][0x658] ;  /* 0x00019600ff0b7b82 */ /* 0x000e220000000800 */
[----:B-1----:R-:W-:Y:S01]  /*68d0*/  ISETP.NE.U32.AND P0, PT, R26, RZ, PT ;  /* 0x000000ff1a00720c */ /* 0x002fe20003f05070 */
[----:B------:R-:W-:Y:S01]  /*68e0*/  FMUL R9, R9, UR4 ;  /* 0x0000000409097c20 */ /* 0x000fe20008400000 */
[----:B------:R-:W-:Y:S02]  /*68f0*/  SHF.R.U32.HI R7, RZ, R24, R7 ;  /* 0x00000018ff077219 */ /* 0x000fe40000011607 */
[----:B------:R-:W-:-:S03]  /*6900*/  ISETP.NE.AND.EX P0, PT, R27, RZ, PT, P0 ;  /* 0x000000ff1b00720c */ /* 0x000fc60003f05300 */
[----:B------:R-:W1:Y:S01]  /*6910*/  LDC R22, c[0x0][0x148] ;  /* 0x00005200ff167b82 */ /* 0x000e620000000800 */
[----:B---3--:R-:W-:Y:S02]  /*6920*/  IMAD R23, R15, R8, R6 ;  /* 0x000000080f177224 */ /* 0x008fe400078e0206 */
[----:B------:R-:W-:-:S05]  /*6930*/  IMAD.MOV.U32 R8, RZ, RZ, 0x1 ;  /* 0x00000001ff087424 */ /* 0x000fca00078e00ff */
[----:B------:R-:W2:Y:S01]  /*6940*/  LDC R21, c[0x0][0x600] ;  /* 0x00018000ff157b82 */ /* 0x000ea20000000800 */
[-CC-:B----4-:R-:W-:Y:S02]  /*6950*/  SHF.R.U64 R15, R12, R20.reuse, R7.reuse ;  /* 0x000000140c0f7219 */ /* 0x190fe40000001207 */
[----:B------:R-:W-:Y:S02]  /*6960*/  SHF.R.U32.HI R6, RZ, R20, R7 ;  /* 0x00000014ff067219 */ /* 0x000fe40000011607 */
[----:B------:R3:W4:Y:S03]  /*6970*/  F2I.U32.TRUNC.NTZ R20, R9 ;  /* 0x0000000900147305 */ /* 0x000726000020f000 */
[----:B------:R-:W1:Y:S01]  /*6980*/  LDC R25, c[0x0][0x648] ;  /* 0x00019200ff197b82 */ /* 0x000e620000000800 */
[-C--:B0-----:R-:W-:Y:S02]  /*6990*/  SHF.R.U64 R19, R15, R11.reuse, R6 ;  /* 0x0000000b0f137219 */ /* 0x081fe40000001206 */
[----:B------:R-:W-:-:S02]  /*69a0*/  SHF.L.U32 R10, R10, R11, RZ ;  /* 0x0000000b0a0a7219 */ /* 0x000fc400000006ff */
[-C--:B------:R-:W-:Y:S01]  /*69b0*/  SHF.R.U32.HI R7, RZ, R11.reuse, R6 ;  /* 0x0000000bff077219 */ /* 0x080fe20000011606 */
[----:B------:R-:W-:Y:S01]  /*69c0*/  IMAD.MOV.U32 R6, RZ, RZ, R19 ;  /* 0x000000ffff067224 */ /* 0x000fe200078e0013 */
[----:B------:R-:W-:Y:S01]  /*69d0*/  SHF.L.U32 R24, R8, R11, RZ ;  /* 0x0000000b08187219 */ /* 0x000fe200000006ff */
[----:B------:R-:W0:Y:S01]  /*69e0*/  LDC R28, c[0x0][0x638] ;  /* 0x00018e00ff1c7b82 */ /* 0x000e220000000800 */
[----:B------:R-:W-:-:S07]  /*69f0*/  LOP3.LUT R30, RZ, R10, RZ, 0x33, !PT ;  /* 0x0000000aff1e7212 */ /* 0x000fce00078e33ff */
[----:B------:R-:W0:Y:S01]  /*6a00*/  LDC R29, c[0x0][0x610] ;  /* 0x00018400ff1d7b82 */ /* 0x000e220000000800 */
        /* <DEDUP_REMOVED lines=11> */
.L_x_675:
[----:B------:R-:W-:Y:S01]  /*6ac0*/  ISETP.NE.AND P0, PT, R2, 0x1, PT ;  /* 0x000000010200780c */ /* 0x000fe20003f05270 */
[----:B--2---:R-:W-:Y:S01]  /*6ad0*/  VIADD R9, R21, 0xffffffff ;  /* 0xffffffff15097836 */ /* 0x004fe20000000000 */
[----:B-1----:R-:W-:Y:S01]  /*6ae0*/  SHF.R.U64 R7, R6, R25, R7 ;  /* 0x0000001906077219 */ /* 0x002fe20000001207 */
[----:B------:R-:W-:Y:S01]  /*6af0*/  IMAD.MOV R20, RZ, RZ, -R20 ;  /* 0x000000ffff147224 */ /* 0x000fe200078e0a14 */
[----:B------:R-:W-:Y:S02]  /*6b00*/  LOP3.LUT R6, R15, R30, RZ, 0xc0, !PT ;  /* 0x0000001e0f067212 */ /* 0x000fe400078ec0ff */
[----:B------:R-:W-:Y:S01]  /*6b10*/  LOP3.LUT R12, R12, R9, RZ, 0xc0, !PT ;  /* 0x000000090c0c7212 */ /* 0x000fe200078ec0ff */
[----:B------:R-:W-:Y:S02]  /*6b20*/  IMAD.MOV R8, RZ, RZ, -R7 ;  /* 0x000000ffff087224 */ /* 0x000fe400078e0a07 */
[----:B------:R-:W-:Y:S02]  /*6b30*/  IMAD R6, R24, R7, R6 ;  /* 0x0000000718067224 */ /* 0x000fe400078e0206 */
[----:B------:R-:W-:-:S02]  /*6b40*/  IMAD.MOV.U32 R9, RZ, RZ, 0x1 ;  /* 0x00000001ff097424 */ /* 0x000fc400078e00ff */
[----:B------:R-:W-:Y:S02]  /*6b50*/  @P0 IMAD R23, R22, R20, R5 ;  /* 0x0000001416170224 */ /* 0x000fe400078e0205 */
[----:B0-----:R-:W-:Y:S02]  /*6b60*/  IMAD R5, R8, R28, R19 ;  /* 0x0000001c08057224 */ /* 0x001fe400078e0213 */
[----:B------:R-:W-:Y:S02]  /*6b70*/  IMAD R19, R6, R29, R23 ;  /* 0x0000001d06137224 */ /* 0x000fe400078e0217 */
[----:B------:R-:W-:Y:S02]  /*6b80*/  IMAD R6, R5, R21, R12 ;  /* 0x0000001505067224 */ /* 0x000fe400078e020c */
[----:B------:R-:W-:-:S03]  /*6b90*/  IMAD.MOV.U32 R8, RZ, RZ, R14 ;  /* 0x000000ffff087224 */ /* 0x000fc600078e000e */
[----:B------:R-:W-:Y:S02]  /*6ba0*/  SEL R20, R6, R19, !P0 ;  /* 0x0000001306147207 */ /* 0x000fe40004000000 */
[----:B------:R-:W-:-:S07]  /*6bb0*/  SEL R19, R19, R6, !P0 ;  /* 0x0000000613137207 */ /* 0x000fce0004000000 */
.L_x_673:
[----:B------:R-:W-:-:S08]  /*6bc0*/  NOP ;  /* 0x0000000000007918 */ /* 0x000fd00000000000 */
[----:B------:R-:W0:-:S00]  /*6bd0*/  USETMAXREG.DEALLOC.CTAPOOL 0x28 ;  /* 0x00000028000079c8 */ /* 0x000e0000080e0500 */
[----:B0-----:R-:W-:-:S13]  /*6be0*/  ISETP.NE.AND P0, PT, R0, RZ, PT ;  /* 0x000000ff0000720c */ /* 0x001fda0003f05270 */
[----:B------:R-:W-:Y:S05]  /*6bf0*/  @P0 EXIT ;  /* 0x000000000000094d */ /* 0x000fea0003800000 */
[----:B------:R-:W-:Y:S01]  /*6c00*/  LOP3.LUT P0, RZ, R9, 0xff, RZ, 0xc0, !PT ;  /* 0x000000ff09ff7812 */ /* 0x000fe2000780c0ff */
[----:B------:R-:W-:Y:S02]  /*6c10*/  IMAD.MOV.U32 R0, RZ, RZ, 0x1 ;  /* 0x00000001ff007424 */ /* 0x000fe400078e00ff */
[----:B------:R-:W-:-:S10]  /*6c20*/  IMAD.MOV.U32 R12, RZ, RZ, RZ ;  /* 0x000000ffff0c7224 */ /* 0x000fd400078e00ff */
[----:B------:R-:W-:Y:S05]  /*6c30*/  @!P0 BRA `(.L_x_676) ;  /* 0x0000000c00148947 */ /* 0x000fea0003800000 */
[----:B------:R-:W0:Y:S01]  /*6c40*/  LDC R0, c[0x0][0x28c] ;  /* 0x0000a300ff007b82 */ /* 0x000e220000000800 */
[----:B------:R-:W-:Y:S01]  /*6c50*/  LOP3.LUT P0, RZ, R3, 0x1f, RZ, 0xc0, !PT ;  /* 0x0000001f03ff7812 */ /* 0x000fe2000780c0ff */
[----:B------:R-:W-:Y:S01]  /*6c60*/  ULDC UR5, c[0x0][0x658] ;  /* 0x0001960000057ab9 */ /* 0x000fe20000000800 */
[----:B------:R-:W-:Y:S01]  /*6c70*/  UMOV UR6, 0xffffffff ;  /* 0xffffffff00067882 */ /* 0x000fe20000000000 */
[----:B------:R-:W-:Y:S01]  /*6c80*/  BSSY B0, `(.L_x_676) ;  /* 0x00000c0000007945 */ /* 0x000fe20003800000 */
[----:B------:R-:W-:Y:S01]  /*6c90*/  USHF.L.U32 UR6, UR6, UR5, URZ ;  /* 0x0000000506067299 */ /* 0x000fe2000800063f */
[C---:B------:R-:W-:Y:S01]  /*6ca0*/  ISETP.NE.AND P2, PT, R4.reuse, RZ, PT ;  /* 0x000000ff0400720c */ /* 0x040fe20003f45270 */
[----:B------:R-:W-:Y:S01]  /*6cb0*/  IMAD.MOV.U32 R13, RZ, RZ, 0x1 ;  /* 0x00000001ff0d7424 */ /* 0x000fe200078e00ff */
[----:B------:R-:W-:Y:S01]  /*6cc0*/  ISETP.NE.OR P0, PT, R4, RZ, !P0 ;  /* 0x000000ff0400720c */ /* 0x000fe20004705670 */
[----:B------:R-:W-:Y:S01]  /*6cd0*/  IMAD.MOV.U32 R12, RZ, RZ, RZ ;  /* 0x000000ffff0c7224 */ /* 0x000fe200078e00ff */
[----:B------:R-:W-:Y:S01]  /*6ce0*/  LOP3.LUT R11, R18, 0x2, RZ, 0xfc, !PT ;  /* 0x00000002120b7812 */ /* 0x000fe200078efcff */
[----:B------:R-:W-:Y:S01]  /*6cf0*/  ULDC UR4, c[0x0][0x600] ;  /* 0x0001800000047ab9 */ /* 0x000fe20000000800 */
[----:B------:R-:W-:Y:S01]  /*6d00*/  UMOV UR7, 0x1 ;  /* 0x0000000100077882 */ /* 0x000fe20000000000 */
[----:B------:R-:W-:-:S02]  /*6d10*/  UIADD3 UR15, UR4, -0x1, URZ ;  /* 0xffffffff040f7890 */ /* 0x000fc4000fffe03f */
[----:B------:R-:W-:Y:S02]  /*6d20*/  USHF.L.U32 UR17, UR7, UR5, URZ ;  /* 0x0000000507117299 */ /* 0x000fe4000800063f */
[----:B------:R-:W-:Y:S01]  /*6d30*/  ULOP3.LUT UR16, URZ, UR6, URZ, 0x33, !UPT ;  /* 0x000000063f107292 */ /* 0x000fe2000f8e333f */
[----:B------:R-:W-:Y:S01]  /*6d40*/  ULDC.64 UR20, c[0x0][0x198] ;  /* 0x0000660000147ab9 */ /* 0x000fe20000000a00 */
[----:B0-----:R-:W-:-:S05]  /*6d50*/  VIADD R0, R0, 0x7f ;  /* 0x0000007f00007836 */ /* 0x001fca0000000000 */
[----:B------:R-:W-:-:S04]  /*6d60*/  SHF.R.S32.HI R3, RZ, 0x1f, R0 ;  /* 0x0000001fff037819 */ /* 0x000fc80000011400 */
[----:B------:R-:W-:Y:S01]  /*6d70*/  LEA.HI R3, R3, R0, RZ, 0x7 ;  /* 0x0000000003037211 */ /* 0x000fe200078f38ff */
[----:B------:R-:W-:-:S03]  /*6d80*/  IMAD.MOV.U32 R0, RZ, RZ, 0x1 ;  /* 0x00000001ff007424 */ /* 0x000fc600078e00ff */
[----:B------:R-:W-:-:S05]  /*6d90*/  SHF.R.S32.HI R3, RZ, 0x7, R3 ;  /* 0x00000007ff037819 */ /* 0x000fca0000011403 */
[----:B------:R-:W-:-:S07]  /*6da0*/  VIADD R10, R3, 0x1 ;  /* 0x00000001030a7836 */ /* 0x000fce0000000000 */
.L_x_688:
[----:B------:R-:W-:-:S03]  /*6db0*/  UMOV UR4, 0xffffffff ;  /* 0xffffffff00047882 */ /* 0x000fc60000000000 */
[----:B------:R-:W-:Y:S05]  /*6dc0*/  BRA.DIV UR4, `(.L_x_677) ;  /* 0x0000001204087947 */ /* 0x000fea000b800000 */
[----:B------:R-:W-:-:S13]  /*6dd0*/  ELECT P6, URZ, PT ;  /* 0x00000000003f782f */ /* 0x000fda00038c0000 */
.L_x_702:
[----:B------:R-:W0:Y:S01]  /*6de0*/  LDC R4, c[0x0][0x28c] ;  /* 0x0000a300ff047b82 */ /* 0x000e220000000800 */
[----:B------:R-:W-:Y:S01]  /*6df0*/  BSSY B1, `(.L_x_678) ;  /* 0x0000035000017945 */ /* 0x000fe20003800000 */
[----:B0-----:R-:W-:-:S13]  /*6e00*/  ISETP.LT.OR P6, PT, R4, 0x1, !P6 ;  /* 0x000000010400780c */ /* 0x001fda00077c1670 */
[----:B------:R-:W-:Y:S05]  /*6e10*/  @P6 BRA `(.L_x_679) ;  /* 0x0000000000c86947 */ /* 0x000fea0003800000 */
[----:B------:R-:W-:Y:S02]  /*6e20*/  IMAD.SHL.U32 R20, R20, 0x80, RZ ;  /* 0x0000008014147824 */ /* 0x000fe400078e00ff */
[----:B------:R-:W-:Y:S02]  /*6e30*/  IMAD.SHL.U32 R19, R19, 0x80, RZ ;  /* 0x0000008013137824 */ /* 0x000fe400078e00ff */
[----:B------:R-:W-:Y:S02]  /*6e40*/  IMAD.MOV.U32 R21, RZ, RZ, RZ ;  /* 0x000000ffff157224 */ /* 0x000fe400078e00ff */
[----:B------:R-:W-:Y:S02]  /*6e50*/  IMAD.MOV.U32 R4, RZ, RZ, R10 ;  /* 0x000000ffff047224 */ /* 0x000fe400078e000a */
[----:B------:R-:W-:Y:S02]  /*6e60*/  IMAD.MOV.U32 R5, RZ, RZ, R0 ;  /* 0x000000ffff057224 */ /* 0x000fe400078e0000 */
[----:B------:R-:W-:-:S07]  /*6e70*/  IMAD.MOV.U32 R6, RZ, RZ, R12 ;  /* 0x000000ffff067224 */ /* 0x000fce00078e000c */
.L_x_683:
[----:B------:R-:W0:Y:S01]  /*6e80*/  S2R R14, SR_CgaCtaId ;  /* 0x00000000000e7919 */ /* 0x000e220000008800 */
[----:B------:R-:W-:Y:S01]  /*6e90*/  MOV R7, 0x400 ;  /* 0x0000040000077802 */ /* 0x000fe20000000f00 */
[----:B------:R-:W1:Y:S03]  /*6ea0*/  @!P2 LDC R9, c[0x0][0x500] ;  /* 0x00014000ff09ab82 */ /* 0x000e660000000800 */
[----:B0-----:R-:W-:Y:S02]  /*6eb0*/  LEA R15, R14, R7, 0x18 ;  /* 0x000000070e0f7211 */ /* 0x001fe400078ec0ff */
[----:B------:R-:W-:-:S03]  /*6ec0*/  SHF.L.U32 R7, R5, 0x1f, RZ ;  /* 0x0000001f05077819 */ /* 0x000fc600000006ff */
[----:B------:R-:W-:-:S04]  /*6ed0*/  IMAD R14, R6, 0x8, R15 ;  /* 0x00000008060e7824 */ /* 0x000fc800078e020f */
[----:B------:R-:W0:Y:S02]  /*6ee0*/  SYNCS.PHASECHK.TRANS64.TRYWAIT P1, [R14+URZ+0x38], R7 ;  /* 0x000038070e0075a7 */ /* 0x000e24000802017f */
[----:B01----:R-:W-:Y:S05]  /*6ef0*/  @!P1 BRA `(.L_x_680) ;  /* 0x0000000c00dc9947 */ /* 0x003fea0003800000 */
.L_x_703:
[----:B0-----:R-:W-:Y:S01]  /*6f00*/  PRMT R7, R11, 0x9910, RZ ;  /* 0x000099100b077816 */ /* 0x001fe200000000ff */
[----:B------:R0:W-:Y:S03]  /*6f10*/  @!P2 SYNCS.ARRIVE.TRANS64 RZ, [R14+URZ], R9 ;  /* 0x000000090effa9a7 */ /* 0x0001e6000800003f */
[----:B------:R-:W-:-:S13]  /*6f20*/  ISETP.NE.AND P1, PT, R7, 0x2, PT ;  /* 0x000000020700780c */ /* 0x000fda0003f25270 */
[----:B0-----:R-:W-:Y:S05]  /*6f30*/  @P1 BRA `(.L_x_681) ;  /* 0x0000000000041947 */ /* 0x001fea0003800000 */
[----:B------:R-:W-:Y:S01]  /*6f40*/  BPT.TRAP 0x1 ;  /* 0x000000040000795c */ /* 0x000fe20000300000 */
.L_x_681:
[----:B------:R-:W-:Y:S05]  /*6f50*/  @P0 BRA `(.L_x_682) ;  /* 0x0000000000040947 */ /* 0x000fea0003800000 */
[----:B------:R-:W-:Y:S01]  /*6f60*/  BPT.TRAP 0x1 ;  /* 0x000000040000795c */ /* 0x000fe20000300000 */
.L_x_682:
[----:B------:R-:W-:Y:S01]  /*6f70*/  IMAD R15, R6, 0x4000, R15 ;  /* 0x00004000060f7824 */ /* 0x000fe200078e020f */
[----:B------:R-:W-:Y:S01]  /*6f80*/  R2UR UR9, R14 ;  /* 0x000000000e0972ca */ /* 0x000fe200000e0000 */
[----:B------:R-:W-:Y:S01]  /*6f90*/  VIADD R4, R4, 0xffffffff ;  /* 0xffffffff04047836 */ /* 0x000fe20000000000 */
[----:B------:R-:W-:Y:S01]  /*6fa0*/  UIADD3 UR4, UP0, UR20, 0xf0, URZ ;  /* 0x000000f014047890 */ /* 0x000fe2000ff1e03f */
[----:B------:R-:W-:Y:S01]  /*6fb0*/  R2UR UR11, R19 ;  /* 0x00000000130b72ca */ /* 0x000fe200000e0000 */
[----:B------:R-:W-:Y:S01]  /*6fc0*/  UIADD3 UR22, UP1, UR20, 0x1f0, URZ ;  /* 0x000001f014167890 */ /* 0x000fe2000ff3e03f */
[----:B------:R-:W-:Y:S01]  /*6fd0*/  R2UR UR8, R15 ;  /* 0x000000000f0872ca */ /* 0x000fe200000e0000 */
[----:B------:R-:W-:Y:S01]  /*6fe0*/  UIADD3.X UR5, URZ, UR21, URZ, UP0, !UPT ;  /* 0x000000153f057290 */ /* 0x000fe200087fe43f */
[C---:B------:R-:W-:Y:S01]  /*6ff0*/  R2UR UR10, R21.reuse ;  /* 0x00000000150a72ca */ /* 0x040fe200000e0000 */
[----:B------:R-:W-:Y:S01]  /*7000*/  VIADD R6, R6, 0x1 ;  /* 0x0000000106067836 */ /* 0x000fe20000000000 */
[----:B------:R-:W-:Y:S01]  /*7010*/  R2UR UR12, R8 ;  /* 0x00000000080c72ca */ /* 0x000fe200000e0000 */
[----:B------:R-:W-:Y:S01]  /*7020*/  UIADD3.X UR23, URZ, UR21, URZ, UP1, !UPT ;  /* 0x000000153f177290 */ /* 0x000fe20008ffe43f */
[----:B------:R-:W-:Y:S01]  /*7030*/  R2UR UR18, R20 ;  /* 0x00000000141272ca */ /* 0x000fe200000e0000 */
[----:B------:R-:W-:Y:S01]  /*7040*/  UMOV UR6, 0x0 ;  /* 0x0000000000067882 */ /* 0x000fe20000000000 */
[----:B------:R-:W-:Y:S01]  /*7050*/  ISETP.GT.AND P3, PT, R4, 0x1, PT ;  /* 0x000000010400780c */ /* 0x000fe20003f64270 */
[----:B------:R-:W-:Y:S01]  /*7060*/  UMOV UR7, 0x10000000 ;  /* 0x1000000000077882 */ /* 0x000fe20000000000 */
[----:B------:R-:W-:Y:S01]  /*7070*/  ISETP.NE.AND P1, PT, R6, 0x7, PT ;  /* 0x000000070600780c */ /* 0x000fe20003f25270 */
[----:B------:R-:W-:-:S02]  /*7080*/  VIADD R21, R21, 0x80 ;  /* 0x0000008015157836 */ /* 0x000fc40000000000 */
[----:B------:R-:W-:Y:S01]  /*7090*/  UIADD3 UR13, UR8, 0x180, URZ ;  /* 0x00000180080d7890 */ /* 0x000fe2000fffe03f */
[----:B------:R-:W-:Y:S01]  /*70a0*/  SEL R14, RZ, 0x1, P1 ;  /* 0x00000001ff0e7807 */ /* 0x000fe20000800000 */
[----:B------:R-:W-:Y:S01]  /*70b0*/  UIADD3 UR14, UR8, 0x1c180, URZ ;  /* 0x0001c180080e7890 */ /* 0x000fe2000fffe03f */
[----:B------:R-:W-:Y:S02]  /*70c0*/  SEL R6, R6, RZ, P1 ;  /* 0x000000ff06067207 */ /* 0x000fe40000800000 */
[----:B------:R-:W-:Y:S02]  /*70d0*/  LOP3.LUT R5, R5, R14, RZ, 0x3c, !PT ;  /* 0x0000000e05057212 */ /* 0x000fe400078e3cff */
[----:B------:R-:W-:Y:S02]  /*70e0*/  UMOV UR8, UR13 ;  /* 0x0000000d00087c82 */ /* 0x000fe40008000000 */
[----:B------:R0:W-:Y:S02]  /*70f0*/  UTMALDG.3D [UR8], [UR4], desc[UR6] ;  /* 0x00000608040075b4 */ /* 0x0001e40008011000 */
[----:B0-----:R-:W-:Y:S01]  /*7100*/  UMOV UR8, UR14 ;  /* 0x0000000e00087c82 */ /* 0x001fe20008000000 */
[----:B------:R-:W-:-:S02]  /*7110*/  UMOV UR11, UR18 ;  /* 0x00000012000b7c82 */ /* 0x000fc40008000000 */
[----:B------:R0:W-:Y:S02]  /*7120*/  UTMALDG.3D [UR8], [UR22], desc[UR6] ;  /* 0x00000608160075b4 */ /* 0x0001e40008011000 */
[----:B0-----:R-:W-:Y:S05]  /*7130*/  @P3 BRA `(.L_x_683) ;  /* 0xfffffffc00503947 */ /* 0x001fea000383ffff */
.L_x_679:
[----:B------:R-:W-:Y:S05]  /*7140*/  BSYNC B1 ;  /* 0x0000000000017941 */ /* 0x000fea0003800000 */
.L_x_678:
[----:B------:R-:W-:Y:S01]  /*7150*/  LOP3.LUT P4, RZ, R13, 0xff, RZ, 0xc0, !PT ;  /* 0x000000ff0dff7812 */ /* 0x000fe2000788c0ff */
[C---:B------:R-:W-:Y:S01]  /*7160*/  IMAD.IADD R12, R3.reuse, 0x1, R12 ;  /* 0x00000001030c7824 */ /* 0x040fe200078e020c */
[----:B------:R-:W-:Y:S01]  /*7170*/  ULDC.64 UR4, c[0x0][0x650] ;  /* 0x0001940000047ab9 */ /* 0x000fe20000000a00 */
[C---:B------:R-:W-:Y:S01]  /*7180*/  ISETP.GE.U32.AND P3, PT, R3.reuse, 0x7, PT ;  /* 0x000000070300780c */ /* 0x040fe20003f66070 */
[----:B------:R-:W-:Y:S01]  /*7190*/  BSSY B1, `(.L_x_684) ;  /* 0x000006c000017945 */ /* 0x000fe20003800000 */
[C---:B------:R-:W-:Y:S01]  /*71a0*/  IMAD.WIDE.U32 R4, R12.reuse, 0x24924925, RZ ;  /* 0x249249250c047825 */ /* 0x040fe200078e00ff */
[C---:B------:R-:W-:Y:S02]  /*71b0*/  ISETP.GT.U32.AND P1, PT, R12.reuse, 0x6, PT ;  /* 0x000000060c00780c */ /* 0x040fe40003f24070 */
[----:B------:R-:W-:Y:S01]  /*71c0*/  PRMT R13, RZ, 0x7610, R13 ;  /* 0x00007610ff0d7816 */ /* 0x000fe2000000000d */
[----:B------:R-:W-:Y:S01]  /*71d0*/  IMAD.IADD R4, R12, 0x1, -R5 ;  /* 0x000000010c047824 */ /* 0x000fe200078e0a05 */
[----:B------:R-:W-:Y:S01]  /*71e0*/  ISETP.LT.U32.AND P1, PT, R3, 0x7, P1 ;  /* 0x000000070300780c */ /* 0x000fe20000f21070 */
[----:B------:R-:W-:-:S02]  /*71f0*/  IMAD.MOV.U32 R19, RZ, RZ, -0x1 ;  /* 0xffffffffff137424 */ /* 0x000fc400078e00ff */
[----:B------:R-:W0:Y:S01]  /*7200*/  @P4 S2R R7, SR_CgaCtaId ;  /* 0x0000000000074919 */ /* 0x000e220000008800 */
[----:B------:R-:W-:Y:S01]  /*7210*/  @P4 MOV R6, 0x400 ;  /* 0x0000040000064802 */ /* 0x000fe20000000f00 */
[----:B------:R-:W-:Y:S01]  /*7220*/  IMAD.MOV.U32 R20, RZ, RZ, -0x1 ;  /* 0xffffffffff147424 */ /* 0x000fe200078e00ff */
[----:B------:R-:W-:Y:S01]  /*7230*/  LEA.HI R4, R4, R5, RZ, 0x1f ;  /* 0x0000000504047211 */ /* 0x000fe200078ff8ff */
[----:B------:R-:W-:-:S03]  /*7240*/  IMAD.MOV.U32 R8, RZ, RZ, -0x1 ;  /* 0xffffffffff087424 */ /* 0x000fc600078e00ff */
[--C-:B------:R-:W-:Y:S02]  /*7250*/  SHF.R.U32.HI R5, RZ, 0x2, R4.reuse ;  /* 0x00000002ff057819 */ /* 0x100fe40000011604 */
[----:B------:R-:W-:-:S03]  /*7260*/  PRMT R4, RZ, 0x7610, R4 ;  /* 0x00007610ff047816 */ /* 0x000fc60000000004 */
[----:B------:R-:W-:Y:S01]  /*7270*/  IMAD R12, R5, -0x7, R12 ;  /* 0xfffffff9050c7824 */ /* 0x000fe200078e020c */
[----:B0-----:R-:W-:Y:S02]  /*7280*/  @P4 LEA R6, R7, R6, 0x18 ;  /* 0x0000000607064211 */ /* 0x001fe400078ec0ff */
[----:B------:R-:W-:Y:S02]  /*7290*/  SEL R7, RZ, 0x1, !P1 ;  /* 0x00000001ff077807 */ /* 0x000fe40004800000 */
[----:B------:R-:W-:Y:S01]  /*72a0*/  IADD3 R16, P1, R16, UR36, RZ ;  /* 0x0000002410107c10 */ /* 0x000fe2000ff3e0ff */
[----:B------:R0:W-:Y:S01]  /*72b0*/  @P4 SYNCS.ARRIVE.TRANS64.A1T0 RZ, [R6+URZ+0x88], RZ ;  /* 0x000088ff06ff49a7 */ /* 0x0001e2000810003f */
[----:B------:R-:W-:Y:S02]  /*72c0*/  LOP3.LUT R0, R0, R7, RZ, 0x3c, !PT ;  /* 0x0000000700007212 */ /* 0x000fe400078e3cff */
[----:B------:R-:W-:Y:S02]  /*72d0*/  IADD3.X R17, R17, UR42, RZ, P1, !PT ;  /* 0x0000002a11117c10 */ /* 0x000fe40008ffe4ff */
[----:B------:R-:W-:-:S02]  /*72e0*/  ISETP.GE.U32.AND P1, PT, R16, UR4, PT ;  /* 0x0000000410007c0c */ /* 0x000fc4000bf26070 */
[----:B------:R-:W-:Y:S02]  /*72f0*/  @P3 LOP3.LUT R0, R0, 0x1, R5, 0x78, !PT ;  /* 0x0000000100003812 */ /* 0x000fe400078e7805 */
[----:B------:R-:W-:-:S13]  /*7300*/  ISETP.GE.U32.AND.EX P1, PT, R17, UR5, PT, P1 ;  /* 0x0000000511007c0c */ /* 0x000fda000bf26110 */
[----:B0-----:R-:W-:Y:S05]  /*7310*/  @P1 BRA `(.L_x_685) ;  /* 0x00000004004c1947 */ /* 0x001fea0003800000 */
[----:B------:R-:W-:Y:S01]  /*7320*/  ULDC.64 UR4, c[0x0][0x628] ;  /* 0x00018a0000047ab9 */ /* 0x000fe20000000a00 */
[----:B------:R-:W0:Y:S01]  /*7330*/  S2R R15, SR_CTAID.X ;  /* 0x00000000000f7919 */ /* 0x000e220000002500 */
[----:B------:R-:W-:Y:S01]  /*7340*/  ISETP.NE.U32.AND P1, PT, RZ, UR4, PT ;  /* 0x00000004ff007c0c */ /* 0x000fe2000bf25070 */
[----:B------:R-:W-:Y:S01]  /*7350*/  ULDC UR7, c[0x0][0x630] ;  /* 0x00018c0000077ab9 */ /* 0x000fe20000000800 */
[----:B------:R-:W-:Y:S01]  /*7360*/  IMAD.MOV.U32 R4, RZ, RZ, R16 ;  /* 0x000000ffff047224 */ /* 0x000fe200078e0010 */
[----:B------:R-:W1:Y:S01]  /*7370*/  S2R R14, SR_CTAID.Y ;  /* 0x00000000000e7919 */ /* 0x000e620000002600 */
        /* <DEDUP_REMOVED lines=13> */
.L_x_686:
[--C-:B------:R-:W-:Y:S01]  /*7450*/  SHF.R.U64 R8, R4, UR7, R5.reuse ;  /* 0x0000000704087c19 */ /* 0x100fe20008001205 */
[----:B------:R-:W-:Y:S01]  /*7460*/  ULDC.64 UR4, c[0x0][0x620] ;  /* 0x0001880000047ab9 */ /* 0x000fe20000000a00 */
[----:B------:R-:W-:Y:S01]  /*7470*/  SHF.R.U32.HI R4, RZ, UR7, R5 ;  /* 0x00000007ff047c19 */ /* 0x000fe20008011605 */
[----:B------:R-:W2:Y:S01]  /*7480*/  LDC R24, c[0x0][0x144] ;  /* 0x00005100ff187b82 */ /* 0x000ea20000000800 */
[----:B------:R-:W-:Y:S01]  /*7490*/  IADD3 R7, P1, RZ, -R8, RZ ;  /* 0x80000008ff077210 */ /* 0x000fe20007f3e0ff */
[----:B------:R-:W-:Y:S01]  /*74a0*/  ULDC.64 UR8, c[0x0][0x640] ;  /* 0x0001900000087ab9 */ /* 0x000fe20000000a00 */
[----:B0-----:R-:W-:Y:S01]  /*74b0*/  I2FP.F32.U32 R9, R15 ;  /* 0x0000000f00097245 */ /* 0x001fe20000201000 */
[----:B------:R-:W-:Y:S02]  /*74c0*/  ULDC UR6, c[0x0][0x608] ;  /* 0x0001820000067ab9 */ /* 0x000fe40000000800 */
[----:B------:R-:W-:Y:S01]  /*74d0*/  IMAD.X R4, RZ, RZ, ~R4, P1 ;  /* 0x000000ffff047224 */ /* 0x000fe200008e0e04 */
[----:B------:R-:W-:Y:S01]  /*74e0*/  ISETP.NE.U32.AND P1, PT, RZ, UR8, PT ;  /* 0x00000008ff007c0c */ /* 0x000fe2000bf25070 */
[----:B------:R-:W0:Y:S02]  /*74f0*/  LDC R21, c[0x0][0x148] ;  /* 0x00005200ff157b82 */ /* 0x000e240000000800 */
[----:B------:R-:W-:Y:S01]  /*7500*/  IMAD R6, R4, UR4, RZ ;  /* 0x0000000404067c24 */ /* 0x000fe2000f8e02ff */
[----:B------:R-:W-:Y:S01]  /*7510*/  ISETP.NE.AND.EX P1, PT, RZ, UR9, PT, P1 ;  /* 0x00000009ff007c0c */ /* 0x000fe2000bf25310 */
[----:B------:R-:W-:Y:S01]  /*7520*/  IMAD.WIDE.U32 R4, R7, UR4, R16 ;  /* 0x0000000407047c25 */ /* 0x000fe2000f8e0010 */
[----:B------:R-:W-:-:S03]  /*7530*/  ULDC UR4, c[0x0][0x150] ;  /* 0x0000540000047ab9 */ /* 0x000fc60000000800 */
[----:B------:R-:W-:Y:S02]  /*7540*/  IMAD R7, R7, UR5, R6 ;  /* 0x0000000507077c24 */ /* 0x000fe4000f8e0206 */
[----:B------:R-:W-:Y:S01]  /*7550*/  FMUL R6, R9, UR4 ;  /* 0x0000000409067c20 */ /* 0x000fe20008400000 */
[----:B------:R-:W-:Y:S01]  /*7560*/  ULDC UR4, c[0x0][0x618] ;  /* 0x0001860000047ab9 */ /* 0x000fe20000000800 */
[----:B------:R-:W-:Y:S01]  /*7570*/  ULDC UR5, c[0x0][0x154] ;  /* 0x0000550000057ab9 */ /* 0x000fe20000000800 */
[----:B------:R-:W-:-:S03]  /*7580*/  IMAD.IADD R5, R5, 0x1, R7 ;  /* 0x0000000105057824 */ /* 0x000fc600078e0207 */
[----:B------:R-:W3:Y:S02]  /*7590*/  F2I.U32.TRUNC.NTZ R6, R6 ;  /* 0x0000000600067305 */ /* 0x000ee4000020f000 */
[----:B------:R-:W-:Y:S02]  /*75a0*/  SHF.R.U64 R9, R4, UR4, R5 ;  /* 0x0000000404097c19 */ /* 0x000fe40008001205 */
[----:B-1----:R-:W-:-:S05]  /*75b0*/  I2FP.F32.U32 R4, R14 ;  /* 0x0000000e00047245 */ /* 0x002fca0000201000 */
[----:B------:R-:W-:Y:S01]  /*75c0*/  FMUL R22, R4, UR5 ;  /* 0x0000000504167c20 */ /* 0x000fe20008400000 */
[----:B------:R-:W-:Y:S01]  /*75d0*/  SHF.R.U32.HI R4, RZ, UR4, R5 ;  /* 0x00000004ff047c19 */ /* 0x000fe20008011605 */
[----:B------:R-:W-:-:S03]  /*75e0*/  ULDC UR4, c[0x0][0x658] ;  /* 0x0001960000047ab9 */ /* 0x000fc60000000800 */
[--C-:B------:R-:W-:Y:S01]  /*75f0*/  SHF.R.U64 R20, R9, UR6, R4.reuse ;  /* 0x0000000609147c19 */ /* 0x100fe20008001204 */
[----:B------:R-:W1:Y:S01]  /*7600*/  F2I.U32.TRUNC.NTZ R22, R22 ;  /* 0x0000001600167305 */ /* 0x000e62000020f000 */
[----:B------:R-:W-:Y:S01]  /*7610*/  SHF.R.U32.HI R5, RZ, UR6, R4 ;  /* 0x00000006ff057c19 */ /* 0x000fe20008011604 */
[----:B---3--:R-:W-:-:S03]  /*7620*/  IMAD.MOV R6, RZ, RZ, -R6 ;  /* 0x000000ffff067224 */ /* 0x008fc600078e0a06 */
[----:B------:R-:W-:Y:S01]  /*7630*/  SHF.R.U64 R19, R20, UR4, R5 ;  /* 0x0000000414137c19 */ /* 0x000fe20008001205 */
[----:B--2---:R-:W-:Y:S01]  /*7640*/  IMAD R15, R24, R6, R15 ;  /* 0x00000006180f7224 */ /* 0x004fe200078e020f */
[----:B------:R-:W-:-:S03]  /*7650*/  SHF.R.U32.HI R23, RZ, UR4, R5 ;  /* 0x00000004ff177c19 */ /* 0x000fc60008011605 */
[----:B------:R-:W-:Y:S02]  /*7660*/  IMAD.MOV.U32 R4, RZ, RZ, R19 ;  /* 0x000000ffff047224 */ /* 0x000fe400078e0013 */
[----:B------:R-:W-:Y:S01]  /*7670*/  IMAD.MOV.U32 R5, RZ, RZ, R23 ;  /* 0x000000ffff057224 */ /* 0x000fe200078e0017 */
[----:B-1----:R-:W-:Y:S06]  /*7680*/  @!P1 BRA `(.L_x_687) ;  /* 0x0000000000289947 */ /* 0x002fec0003800000 */
        /* <DEDUP_REMOVED lines=10> */
.L_x_687:
        /* <DEDUP_REMOVED lines=10> */
[----:B0-----:R-:W-:Y:S02]  /*77d0*/  @P1 IMAD R15, R21, R22, R14 ;  /* 0x00000016150f1224 */ /* 0x001fe400078e020e */
[----:B------:R-:W-:Y:S01]  /*77e0*/  IMAD R19, R4, UR4, R19 ;  /* 0x0000000404137c24 */ /* 0x000fe2000f8e0213 */
[----:B------:R-:W-:Y:S01]  /*77f0*/  ULDC UR4, c[0x0][0x600] ;  /* 0x0001800000047ab9 */ /* 0x000fe20000000800 */
[----:B------:R-:W-:Y:S02]  /*7800*/  IMAD R15, R20, UR5, R15 ;  /* 0x00000005140f7c24 */ /* 0x000fe4000f8e020f */
[----:B------:R-:W-:Y:S02]  /*7810*/  IMAD R6, R19, UR4, R6 ;  /* 0x0000000413067c24 */ /* 0x000fe4000f8e0206 */
[----:B------:R-:W-:-:S03]  /*7820*/  IMAD.MOV.U32 R4, RZ, RZ, 0x1 ;  /* 0x00000001ff047424 */ /* 0x000fc600078e00ff */
[----:B------:R-:W-:Y:S02]  /*7830*/  SEL R20, R6, R15, !P1 ;  /* 0x0000000f06147207 */ /* 0x000fe40004800000 */
[----:B------:R-:W-:-:S07]  /*7840*/  SEL R19, R15, R6, !P1 ;  /* 0x000000060f137207 */ /* 0x000fce0004800000 */
.L_x_685:
[----:B------:R-:W-:Y:S05]  /*7850*/  BSYNC B1 ;  /* 0x0000000000017941 */ /* 0x000fea0003800000 */
.L_x_684:
[----:B------:R-:W-:-:S13]  /*7860*/  LOP3.LUT P1, RZ, R4, 0xff, RZ, 0xc0, !PT ;  /* 0x000000ff04ff7812 */ /* 0x000fda000782c0ff */
[----:B------:R-:W-:Y:S05]  /*7870*/  @P1 BRA `(.L_x_688) ;  /* 0xfffffff4004c1947 */ /* 0x000fea000383ffff */
[----:B------:R-:W-:Y:S05]  /*7880*/  BSYNC B0 ;  /* 0x0000000000007941 */ /* 0x000fea0003800000 */
.L_x_676:
[----:B------:R-:W-:-:S03]  /*7890*/  UMOV UR4, 0xffffffff ;  /* 0xffffffff00047882 */ /* 0x000fc60000000000 */
[----:B------:R-:W-:Y:S05]  /*78a0*/  BRA.DIV UR4, `(.L_x_689) ;  /* 0x0000000604847947 */ /* 0x000fea000b800000 */
[----:B------:R-:W-:-:S13]  /*78b0*/  ELECT P6, URZ, PT ;  /* 0x00000000003f782f */ /* 0x000fda00038c0000 */
.L_x_706:
[----:B------:R-:W-:Y:S04]  /*78c0*/  BSSY B0, `(.L_x_690) ;  /* 0x0000046000007945 */ /* 0x000fe80003800000 */
[----:B------:R-:W-:Y:S05]  /*78d0*/  @!P6 BRA `(.L_x_691) ;  /* 0x000000040010e947 */ /* 0x000fea0003800000 */
[----:B------:R-:W-:-:S04]  /*78e0*/  LOP3.LUT R18, R18, 0x2, RZ, 0xfc, !PT ;  /* 0x0000000212127812 */ /* 0x000fc800078efcff */
[----:B------:R-:W-:-:S13]  /*78f0*/  ISETP.NE.AND P0, PT, R18, 0x3, PT ;  /* 0x000000031200780c */ /* 0x000fda0003f05270 */
[----:B------:R-:W-:Y:S05]  /*7900*/  @!P0 BRA `(.L_x_692) ;  /* 0x0000000000048947 */ /* 0x000fea0003800000 */
[----:B------:R-:W-:Y:S01]  /*7910*/  BPT.TRAP 0x1 ;  /* 0x000000040000795c */ /* 0x000fe20000300000 */
.L_x_692:
[----:B------:R-:W0:Y:S01]  /*7920*/  S2R R3, SR_CgaCtaId ;  /* 0x0000000000037919 */ /* 0x000e220000008800 */
[----:B------:R-:W-:-:S04]  /*7930*/  MOV R2, 0x400 ;  /* 0x0000040000027802 */ /* 0x000fc80000000f00 */
[----:B0-----:R-:W-:Y:S02]  /*7940*/  LEA R3, R3, R2, 0x18 ;  /* 0x0000000203037211 */ /* 0x001fe400078ec0ff */
[----:B------:R-:W-:-:S03]  /*7950*/  SHF.L.U32 R2, R0, 0x1f, RZ ;  /* 0x0000001f00027819 */ /* 0x000fc600000006ff */
[----:B------:R-:W-:-:S04]  /*7960*/  VIADD R3, R3, 0x38 ;  /* 0x0000003803037836 */ /* 0x000fc80000000000 */
[C---:B------:R-:W-:Y:S02]  /*7970*/  IMAD R7, R12.reuse, 0x8, R3 ;  /* 0x000000080c077824 */ /* 0x040fe400078e0203 */
[----:B------:R-:W-:Y:S02]  /*7980*/  VIADD R12, R12, 0x1 ;  /* 0x000000010c0c7836 */ /* 0x000fe40000000000 */
[----:B------:R-:W0:Y:S03]  /*7990*/  SYNCS.PHASECHK.TRANS64.TRYWAIT P0, [R7+URZ], R2 ;  /* 0x00000002070075a7 */ /* 0x000e26000800017f */
[----:B------:R-:W-:-:S04]  /*79a0*/  ISETP.NE.AND P1, PT, R12, 0x7, PT ;  /* 0x000000070c00780c */ /* 0x000fc80003f25270 */
[----:B------:R-:W-:Y:S02]  /*79b0*/  SEL R5, RZ, 0x1, P1 ;  /* 0x00000001ff057807 */ /* 0x000fe40000800000 */
[----:B------:R-:W-:Y:S02]  /*79c0*/  SEL R12, R12, RZ, P1 ;  /* 0x000000ff0c0c7207 */ /* 0x000fe40000800000 */
[----:B------:R-:W-:-:S03]  /*79d0*/  LOP3.LUT R5, R0, R5, RZ, 0x3c, !PT ;  /* 0x0000000500057212 */ /* 0x000fc600078e3cff */
[----:B------:R-:W-:Y:S01]  /*79e0*/  IMAD R9, R12, 0x8, R3 ;  /* 0x000000080c097824 */ /* 0x000fe200078e0203 */
[----:B------:R-:W-:Y:S01]  /*79f0*/  SHF.L.U32 R4, R5, 0x1f, RZ ;  /* 0x0000001f05047819 */ /* 0x000fe200000006ff */
[----:B0-----:R-:W-:Y:S06]  /*7a00*/  @!P0 BRA `(.L_x_693) ;  /* 0x00000004004c8947 */ /* 0x001fec0003800000 */
.L_x_707:
[----:B------:R-:W1:Y:S01]  /*7a10*/  SYNCS.PHASECHK.TRANS64.TRYWAIT P0, [R9+URZ], R4 ;  /* 0x00000004090075a7 */ /* 0x000e62000800017f */
[----:B------:R-:W-:-:S05]  /*7a20*/  VIADD R0, R12, 0x1 ;  /* 0x000000010c007836 */ /* 0x000fca0000000000 */
[----:B------:R-:W-:-:S04]  /*7a30*/  ISETP.NE.AND P1, PT, R0, 0x7, PT ;  /* 0x000000070000780c */ /* 0x000fc80003f25270 */
[----:B0-----:R-:W-:Y:S02]  /*7a40*/  SEL R2, RZ, 0x1, P1 ;  /* 0x00000001ff027807 */ /* 0x001fe40000800000 */
[----:B------:R-:W-:Y:S02]  /*7a50*/  SEL R0, R0, RZ, P1 ;  /* 0x000000ff00007207 */ /* 0x000fe40000800000 */
[----:B------:R-:W-:-:S03]  /*7a60*/  LOP3.LUT R7, R5, R2, RZ, 0x3c, !PT ;  /* 0x0000000205077212 */ /* 0x000fc600078e3cff */
[----:B------:R-:W-:Y:S01]  /*7a70*/  IMAD R6, R0, 0x8, R3 ;  /* 0x0000000800067824 */ /* 0x000fe200078e0203 */
[----:B------:R-:W-:Y:S01]  /*7a80*/  SHF.L.U32 R5, R7, 0x1f, RZ ;  /* 0x0000001f07057819 */ /* 0x000fe200000006ff */
[----:B-1----:R-:W-:Y:S06]  /*7a90*/  @!P0 BRA `(.L_x_694) ;  /* 0x00000004003c8947 */ /* 0x002fec0003800000 */
.L_x_708:
[----:B------:R-:W1:Y:S01]  /*7aa0*/  SYNCS.PHASECHK.TRANS64.TRYWAIT P0, [R6+URZ], R5 ;  /* 0x00000005060075a7 */ /* 0x000e62000800017f */
[----:B------:R-:W-:-:S05]  /*7ab0*/  VIADD R0, R0, 0x1 ;  /* 0x0000000100007836 */ /* 0x000fca0000000000 */
[----:B------:R-:W-:-:S04]  /*7ac0*/  ISETP.NE.AND P1, PT, R0, 0x7, PT ;  /* 0x000000070000780c */ /* 0x000fc80003f25270 */
[----:B------:R-:W-:Y:S02]  /*7ad0*/  SEL R2, RZ, 0x1, P1 ;  /* 0x00000001ff027807 */ /* 0x000fe40000800000 */
[----:B------:R-:W-:Y:S02]  /*7ae0*/  SEL R0, R0, RZ, P1 ;  /* 0x000000ff00007207 */ /* 0x000fe40000800000 */
[----:B------:R-:W-:-:S03]  /*7af0*/  LOP3.LUT R7, R7, R2, RZ, 0x3c, !PT ;  /* 0x0000000207077212 */ /* 0x000fc600078e3cff */
[----:B0-----:R-:W-:Y:S01]  /*7b00*/  IMAD R9, R0, 0x8, R3 ;  /* 0x0000000800097824 */ /* 0x001fe200078e0203 */
[----:B------:R-:W-:Y:S01]  /*7b10*/  SHF.L.U32 R4, R7, 0x1f, RZ ;  /* 0x0000001f07047819 */ /* 0x000fe200000006ff */
[----:B-1----:R-:W-:Y:S06]  /*7b20*/  @!P0 BRA `(.L_x_695) ;  /* 0x00000004002c8947 */ /* 0x002fec0003800000 */
.L_x_709:
        /* <DEDUP_REMOVED lines=9> */
.L_x_710:
        /* <DEDUP_REMOVED lines=9> */
.L_x_711:
[----:B------:R-:W1:Y:S01]  /*7c50*/  SYNCS.PHASECHK.TRANS64.TRYWAIT P0, [R9+URZ], R4 ;  /* 0x00000004090075a7 */ /* 0x000e62000800017f */
[----:B------:R-:W-:-:S05]  /*7c60*/  VIADD R0, R0, 0x1 ;  /* 0x0000000100007836 */ /* 0x000fca0000000000 */
[----:B------:R-:W-:-:S04]  /*7c70*/  ISETP.NE.AND P1, PT, R0, 0x7, PT ;  /* 0x000000070000780c */ /* 0x000fc80003f25270 */
[----:B------:R-:W-:Y:S02]  /*7c80*/  SEL R2, RZ, 0x1, P1 ;  /* 0x00000001ff027807 */ /* 0x000fe40000800000 */
[----:B------:R-:W-:Y:S02]  /*7c90*/  SEL R0, R0, RZ, P1 ;  /* 0x000000ff00007207 */ /* 0x000fe40000800000 */
[----:B------:R-:W-:Y:S01]  /*7ca0*/  LOP3.LUT R2, R7, R2, RZ, 0x3c, !PT ;  /* 0x0000000207027212 */ /* 0x000fe200078e3cff */
[----:B-1----:R-:W-:Y:S06]  /*7cb0*/  @!P0 BRA `(.L_x_698) ;  /* 0x0000000400048947 */ /* 0x002fec0003800000 */
.L_x_712:
[----:B------:R-:W-:Y:S01]  /*7cc0*/  IMAD R3, R0, 0x8, R3 ;  /* 0x0000000800037824 */ /* 0x000fe200078e0203 */
[----:B------:R-:W-:-:S07]  /*7cd0*/  SHF.L.U32 R0, R2, 0x1f, RZ ;  /* 0x0000001f02007819 */ /* 0x000fce00000006ff */
.L_x_699:
[----:B--2---:R2:W3:Y:S02]  /*7ce0*/  SYNCS.PHASECHK.TRANS64.TRYWAIT P0, [R3+URZ], R0 ;  /* 0x00000000030075a7 */ /* 0x0044e4000800017f */
[----:B---3--:R-:W-:Y:S05]  /*7cf0*/  @!P0 NANOSLEEP.SYNCS 0x989680 ;  /* 0x009896800000895d */ /* 0x008fea0003900000 */
[----:B------:R-:W3:Y:S02]  /*7d00*/  @!P0 SYNCS.PHASECHK.TRANS64 P0, [R3+URZ], R0 ;  /* 0x00000000030085a7 */ /* 0x000ee4000800007f */
[----:B---3--:R-:W-:Y:S05]  /*7d10*/  @!P0 BRA `(.L_x_699) ;  /* 0xfffffffc00f08947 */ /* 0x008fea000383ffff */
.L_x_691:
[----:B------:R-:W-:Y:S05]  /*7d20*/  BSYNC B0 ;  /* 0x0000000000007941 */ /* 0x000fea0003800000 */
.L_x_690:
[----:B------:R-:W-:Y:S05]  /*7d30*/  EXIT ;  /* 0x000000000000794d */ /* 0x000fea0003800000 */
.L_x_531:
[----:B-1----:R1:W2:Y:S02]  /*7d40*/  SYNCS.PHASECHK.TRANS64.TRYWAIT P1, [R3+URZ], R0 ;  /* 0x00000000030075a7 */ /* 0x0022a4000802017f */
[----:B--2---:R-:W-:Y:S05]  /*7d50*/  @!P1 NANOSLEEP.SYNCS 0x989680 ;  /* 0x009896800000995d */ /* 0x004fea0003900000 */
[----:B------:R-:W2:Y:S02]  /*7d60*/  @!P1 SYNCS.PHASECHK.TRANS64 P1, [R3+URZ], R0 ;  /* 0x00000000030095a7 */ /* 0x000ea4000802007f */
[----:B--2---:R-:W-:Y:S05]  /*7d70*/  @!P1 BRA `(.L_x_531) ;  /* 0xfffffffc00f09947 */ /* 0x004fea000383ffff */
[----:B------:R-:W-:Y:S05]  /*7d80*/  BRA `(.L_x_530) ;  /* 0xffffff9400e07947 */ /* 0x000fea000383ffff */
.L_x_536:
[----:B-1----:R-:W-:-:S04]  /*7d90*/  IMAD.U32 R4, RZ, RZ, UR7 ;  /* 0x00000007ff047e24 */ /* 0x002fc8000f8e00ff */
[----:B------:R1:W2:Y:S03]  /*7da0*/  SYNCS.PHASECHK.TRANS64.TRYWAIT P1, [R4+URZ], R3 ;  /* 0x00000003040075a7 */ /* 0x0002a6000802017f */
[----:B--2---:R-:W-:Y:S05]  /*7db0*/  @!P1 NANOSLEEP.SYNCS 0x989680 ;  /* 0x009896800000995d */ /* 0x004fea0003900000 */
[----:B------:R-:W2:Y:S02]  /*7dc0*/  @!P1 SYNCS.PHASECHK.TRANS64 P1, [R4+URZ], R3 ;  /* 0x00000003040095a7 */ /* 0x000ea4000802007f */
[----:B--2---:R-:W-:Y:S05]  /*7dd0*/  @!P1 BRA `(.L_x_536) ;  /* 0xfffffffc00ec9947 */ /* 0x004fea000383ffff */
[----:B------:R-:W-:Y:S05]  /*7de0*/  BRA `(.L_x_535) ;  /* 0xffffff9800ac7947 */ /* 0x000fea000383ffff */
.L_x_677:
[----:B------:R-:W-:Y:S01]  /*7df0*/  BSSY B1, `(.L_x_700) ;  /* 0x0000006000017945 */ /* 0x000fe20003800000 */
[----:B------:R-:W-:-:S07]  /*7e00*/  IMAD.MOV.U32 R15, RZ, RZ, -0x1 ;  /* 0xffffffffff0f7424 */ /* 0x000fce00078e00ff */
[----:B------:R-:W-:Y:S05]  /*7e10*/  WARPSYNC.COLLECTIVE R15, `(.L_x_701) ;  /* 0x000000000f0c7348 */ /* 0x000fea0003c00000 */
[----:B------:R-:W-:Y:S02]  /*7e20*/  ELECT P6, UR62, PT ;  /* 0x00000000003e782f */ /* 0x000fe400038c0000 */
[----:B------:R-:W-:Y:S01]  /*7e30*/  MOV R14, UR62 ;  /* 0x0000003e000e7c02 */ /* 0x000fe20008000f00 */
[----:B------:R-:W-:Y:S10]  /*7e40*/  ENDCOLLECTIVE ;  /* 0x000000000000791b */ /* 0x000ff40003800000 */
.L_x_701:
[----:B------:R-:W-:Y:S05]  /*7e50*/  BSYNC B1 ;  /* 0x0000000000017941 */ /* 0x000fea0003800000 */
.L_x_700:
[----:B------:R-:W-:Y:S05]  /*7e60*/  BRA `(.L_x_702) ;  /* 0xffffffec00dc7947 */ /* 0x000fea000383ffff */
.L_x_680:
[----:B0-----:R0:W1:Y:S02]  /*7e70*/  SYNCS.PHASECHK.TRANS64.TRYWAIT P1, [R14+URZ+0x38], R7 ;  /* 0x000038070e0075a7 */ /* 0x001064000802017f */
[----:B-1----:R-:W-:Y:S05]  /*7e80*/  @!P1 NANOSLEEP.SYNCS 0x989680 ;  /* 0x009896800000995d */ /* 0x002fea0003900000 */
[----:B------:R-:W1:Y:S02]  /*7e90*/  @!P1 SYNCS.PHASECHK.TRANS64 P1, [R14+URZ+0x38], R7 ;  /* 0x000038070e0095a7 */ /* 0x000e64000802007f */
[----:B-1----:R-:W-:Y:S05]  /*7ea0*/  @!P1 BRA `(.L_x_680) ;  /* 0xfffffffc00f09947 */ /* 0x002fea000383ffff */
[----:B------:R-:W-:Y:S05]  /*7eb0*/  BRA `(.L_x_703) ;  /* 0xfffffff000107947 */ /* 0x000fea000383ffff */
.L_x_689:
[----:B------:R-:W-:Y:S01]  /*7ec0*/  BSSY B0, `(.L_x_704) ;  /* 0x0000006000007945 */ /* 0x000fe20003800000 */
[----:B------:R-:W-:-:S07]  /*7ed0*/  IMAD.MOV.U32 R15, RZ, RZ, -0x1 ;  /* 0xffffffffff0f7424 */ /* 0x000fce00078e00ff */
[----:B------:R-:W-:Y:S05]  /*7ee0*/  WARPSYNC.COLLECTIVE R15, `(.L_x_705) ;  /* 0x000000000f0c7348 */ /* 0x000fea0003c00000 */
[----:B------:R-:W-:Y:S02]  /*7ef0*/  ELECT P6, UR62, PT ;  /* 0x00000000003e782f */ /* 0x000fe400038c0000 */
[----:B------:R-:W-:Y:S01]  /*7f00*/  MOV R14, UR62 ;  /* 0x0000003e000e7c02 */ /* 0x000fe20008000f00 */
[----:B------:R-:W-:Y:S10]  /*7f10*/  ENDCOLLECTIVE ;  /* 0x000000000000791b */ /* 0x000ff40003800000 */
.L_x_705:
[----:B------:R-:W-:Y:S05]  /*7f20*/  BSYNC B0 ;  /* 0x0000000000007941 */ /* 0x000fea0003800000 */
.L_x_704:
[----:B------:R-:W-:Y:S05]  /*7f30*/  BRA `(.L_x_706) ;  /* 0xfffffff800607947 */ /* 0x000fea000383ffff */
.L_x_693:
[----:B0-----:R0:W1:Y:S02]  /*7f40*/  SYNCS.PHASECHK.TRANS64.TRYWAIT P0, [R7+URZ], R2 ;  /* 0x00000002070075a7 */ /* 0x001064000800017f */
[----:B-1----:R-:W-:Y:S05]  /*7f50*/  @!P0 NANOSLEEP.SYNCS 0x989680 ;  /* 0x009896800000895d */ /* 0x002fea0003900000 */
[----:B------:R-:W1:Y:S02]  /*7f60*/  @!P0 SYNCS.PHASECHK.TRANS64 P0, [R7+URZ], R2 ;  /* 0x00000002070085a7 */ /* 0x000e64000800007f */
[----:B-1----:R-:W-:Y:S05]  /*7f70*/  @!P0 BRA `(.L_x_693) ;  /* 0xfffffffc00f08947 */ /* 0x002fea000383ffff */
[----:B------:R-:W-:Y:S05]  /*7f80*/  BRA `(.L_x_707) ;  /* 0xfffffff800a07947 */ /* 0x000fea000383ffff */
.L_x_694:
[----:B0-----:R0:W1:Y:S02]  /*7f90*/  SYNCS.PHASECHK.TRANS64.TRYWAIT P0, [R9+URZ], R4 ;  /* 0x00000004090075a7 */ /* 0x001064000800017f */
[----:B-1----:R-:W-:Y:S05]  /*7fa0*/  @!P0 NANOSLEEP.SYNCS 0x989680 ;  /* 0x009896800000895d */ /* 0x002fea0003900000 */
[----:B------:R-:W1:Y:S02]  /*7fb0*/  @!P0 SYNCS.PHASECHK.TRANS64 P0, [R9+URZ], R4 ;  /* 0x00000004090085a7 */ /* 0x000e64000800007f */
[----:B-1----:R-:W-:Y:S05]  /*7fc0*/  @!P0 BRA `(.L_x_694) ;  /* 0xfffffffc00f08947 */ /* 0x002fea000383ffff */
[----:B------:R-:W-:Y:S05]  /*7fd0*/  BRA `(.L_x_708) ;  /* 0xfffffff800b07947 */ /* 0x000fea000383ffff */
.L_x_695:
[----:B0-----:R0:W1:Y:S02]  /*7fe0*/  SYNCS.PHASECHK.TRANS64.TRYWAIT P0, [R6+URZ], R5 ;  /* 0x00000005060075a7 */ /* 0x001064000800017f */
[----:B-1----:R-:W-:Y:S05]  /*7ff0*/  @!P0 NANOSLEEP.SYNCS 0x989680 ;  /* 0x009896800000895d */ /* 0x002fea0003900000 */
[----:B------:R-:W1:Y:S02]  /*8000*/  @!P0 SYNCS.PHASECHK.TRANS64 P0, [R6+URZ], R5 ;  /* 0x00000005060085a7 */ /* 0x000e64000800007f */
[----:B-1----:R-:W-:Y:S05]  /*8010*/  @!P0 BRA `(.L_x_695) ;  /* 0xfffffffc00f08947 */ /* 0x002fea000383ffff */
[----:B------:R-:W-:Y:S05]  /*8020*/  BRA `(.L_x_709) ;  /* 0xfffffff800c07947 */ /* 0x000fea000383ffff */
.L_x_696:
[----:B0-----:R0:W1:Y:S02]  /*8030*/  SYNCS.PHASECHK.TRANS64.TRYWAIT P0, [R9+URZ], R4 ;  /* 0x00000004090075a7 */ /* 0x001064000800017f */
[----:B-1----:R-:W-:Y:S05]  /*8040*/  @!P0 NANOSLEEP.SYNCS 0x989680 ;  /* 0x009896800000895d */ /* 0x002fea0003900000 */
[----:B------:R-:W1:Y:S02]  /*8050*/  @!P0 SYNCS.PHASECHK.TRANS64 P0, [R9+URZ], R4 ;  /* 0x00000004090085a7 */ /* 0x000e64000800007f */
[----:B-1----:R-:W-:Y:S05]  /*8060*/  @!P0 BRA `(.L_x_696) ;  /* 0xfffffffc00f08947 */ /* 0x002fea000383ffff */
[----:B------:R-:W-:Y:S05]  /*8070*/  BRA `(.L_x_710) ;  /* 0xfffffff800d07947 */ /* 0x000fea000383ffff */
.L_x_697:
[----:B0-----:R0:W1:Y:S02]  /*8080*/  SYNCS.PHASECHK.TRANS64.TRYWAIT P0, [R6+URZ], R5 ;  /* 0x00000005060075a7 */ /* 0x001064000800017f */
[----:B-1----:R-:W-:Y:S05]  /*8090*/  @!P0 NANOSLEEP.SYNCS 0x989680 ;  /* 0x009896800000895d */ /* 0x002fea0003900000 */
[----:B------:R-:W1:Y:S02]  /*80a0*/  @!P0 SYNCS.PHASECHK.TRANS64 P0, [R6+URZ], R5 ;  /* 0x00000005060085a7 */ /* 0x000e64000800007f */
[----:B-1----:R-:W-:Y:S05]  /*80b0*/  @!P0 BRA `(.L_x_697) ;  /* 0xfffffffc00f08947 */ /* 0x002fea000383ffff */
[----:B------:R-:W-:Y:S05]  /*80c0*/  BRA `(.L_x_711) ;  /* 0xfffffff800e07947 */ /* 0x000fea000383ffff */
.L_x_698:
[----:B-1----:R1:W2:Y:S02]  /*80d0*/  SYNCS.PHASECHK.TRANS64.TRYWAIT P0, [R9+URZ], R4 ;  /* 0x00000004090075a7 */ /* 0x0022a4000800017f */
[----:B--2---:R-:W-:Y:S05]  /*80e0*/  @!P0 NANOSLEEP.SYNCS 0x989680 ;  /* 0x009896800000895d */ /* 0x004fea0003900000 */
[----:B------:R-:W2:Y:S02]  /*80f0*/  @!P0 SYNCS.PHASECHK.TRANS64 P0, [R9+URZ], R4 ;  /* 0x00000004090085a7 */ /* 0x000ea4000800007f */
[----:B--2---:R-:W-:Y:S05]  /*8100*/  @!P0 BRA `(.L_x_698) ;  /* 0xfffffffc00f08947 */ /* 0x004fea000383ffff */
[----:B------:R-:W-:Y:S05]  /*8110*/  BRA `(.L_x_712) ;  /* 0xfffffff800e87947 */ /* 0x000fea000383ffff */
.L_x_713:
        /* <DEDUP_REMOVED lines=14> */
.L_x_731:


//--------------------- .text._ZN7cutlass21reorder_tensor_kernelIN4cute5tupleIJNS1_1CILi16EEEEEENS1_10ViewEngineINS1_8gmem_ptrINS1_16subbyte_iteratorIKNS_15integer_subbyteILi4ELb1EEEEEEEEENS1_6LayoutINS2_IJiiiEEENS2_IJlNS3_ILi1EEElEEEEENS6_INS7_INS8_ISA_EEEEEENSF_INS2_IJNS2_IJNS2_IJNS2_IJNS3_ILi8EEENS3_ILi2EEEEEESH_EEEiEEENS2_IJNS2_IJNS2_IJNS3_ILi4EEESS_SO_EEESH_EEEiEEENS2_IJSH_iEEEEEENS2_IJNS2_IJNS2_IJNS2_IJNS3_ILi64EEESS_EEENS3_ILi0EEEEEENS3_ILi512EEEEEENS2_IJNS2_IJNS2_IJSH_S4_SN_EEES10_EEEiEEENS2_IJS10_iEEEEEEEENS1_9TiledCopyINS1_9Copy_AtomIJNS1_39AutoVectorizingCopyWithAssumedAlignmentILi8EEESA_EEENSF_INS2_IJNS3_ILi128EEESO_EEENS2_IJSO_SH_EEEEENS2_IJSH_NS3_ILi256EEEEEEEEEEvNS1_6TensorIT0_T1_EENS1M_IT2_T3_EET4_ --------------------------
	.section	.text._ZN7cutlass21reorder_tensor_kernelIN4cute5tupleIJNS1_1CILi16EEEEEENS1_10ViewEngineINS1_8gmem_ptrINS1_16subbyte_iteratorIKNS_15integer_subbyteILi4ELb1EEEEEEEEENS1_6LayoutINS2_IJiiiEEENS2_IJlNS3_ILi1EEElEEEEENS6_INS7_INS8_ISA_EEEEEENSF_INS2_IJNS2_IJNS2_IJNS2_IJNS3_ILi8EEENS3_ILi2EEEEEESH_EEEiEEENS2_IJNS2_IJNS2_IJNS3_ILi4EEESS_SO_EEESH_EEEiEEENS2_IJSH_iEEEEEENS2_IJNS2_IJNS2_IJNS2_IJNS3_ILi64EEESS_EEENS3_ILi0EEEEEENS3_ILi512EEEEEENS2_IJNS2_IJNS2_IJSH_S4_SN_EEES10_EEEiEEENS2_IJS10_iEEEEEEEENS1_9TiledCopyINS1_9Copy_AtomIJNS1_39AutoVectorizingCopyWithAssumedAlignmentILi8EEESA_EEENSF_INS2_IJNS3_ILi128EEESO_EEENS2_IJSO_SH_EEEEENS2_IJSH_NS3_ILi256EEEEEEEEEEvNS1_6TensorIT0_T1_EENS1M_IT2_T3_EET4_,"ax",@progbits
	.align	128
        .global         _ZN7cutlass21reorder_tensor_kernelIN4cute5tupleIJNS1_1CILi16EEEEEENS1_10ViewEngineINS1_8gmem_ptrINS1_16subbyte_iteratorIKNS_15integer_subbyteILi4ELb1EEEEEEEEENS1_6LayoutINS2_IJiiiEEENS2_IJlNS3_ILi1EEElEEEEENS6_INS7_INS8_ISA_EEEEEENSF_INS2_IJNS2_IJNS2_IJNS2_IJNS3_ILi8EEENS3_ILi2EEEEEESH_EEEiEEENS2_IJNS2_IJNS2_IJNS3_ILi4EEESS_SO_EEESH_EEEiEEENS2_IJSH_iEEEEEENS2_IJNS2_IJNS2_IJNS2_IJNS3_ILi64EEESS_EEENS3_ILi0EEEEEENS3_ILi512EEEEEENS2_IJNS2_IJNS2_IJSH_S4_SN_EEES10_EEEiEEENS2_IJS10_iEEEEEEEENS1_9TiledCopyINS1_9Copy_AtomIJNS1_39AutoVectorizingCopyWithAssumedAlignmentILi8EEESA_EEENSF_INS2_IJNS3_ILi128EEESO_EEENS2_IJSO_SH_EEEEENS2_IJSH_NS3_ILi256EEEEEEEEEEvNS1_6TensorIT0_T1_EENS1M_IT2_T3_EET4_
        .type           _ZN7cutlass21reorder_tensor_kernelIN4cute5tupleIJNS1_1CILi16EEEEEENS1_10ViewEngineINS1_8gmem_ptrINS1_16subbyte_iteratorIKNS_15integer_subbyteILi4ELb1EEEEEEEEENS1_6LayoutINS2_IJiiiEEENS2_IJlNS3_ILi1EEElEEEEENS6_INS7_INS8_ISA_EEEEEENSF_INS2_IJNS2_IJNS2_IJNS2_IJNS3_ILi8EEENS3_ILi2EEEEEESH_EEEiEEENS2_IJNS2_IJNS2_IJNS3_ILi4EEESS_SO_EEESH_EEEiEEENS2_IJSH_iEEEEEENS2_IJNS2_IJNS2_IJNS2_IJNS3_ILi64EEESS_EEENS3_ILi0EEEEEENS3_ILi512EEEEEENS2_IJNS2_IJNS2_IJSH_S4_SN_EEES10_EEEiEEENS2_IJS10_iEEEEEEEENS1_9TiledCopyINS1_9Copy_AtomIJNS1_39AutoVectorizingCopyWithAssumedAlignmentILi8EEESA_EEENSF_INS2_IJNS3_ILi128EEESO_EEENS2_IJSO_SH_EEEEENS2_IJSH_NS3_ILi256EEEEEEEEEEvNS1_6TensorIT0_T1_EENS1M_IT2_T3_EET4_,@function
        .size           _ZN7cutlass21reorder_tensor_kernelIN4cute5tupleIJNS1_1CILi16EEEEEENS1_10ViewEngineINS1_8gmem_ptrINS1_16subbyte_iteratorIKNS_15integer_subbyteILi4ELb1EEEEEEEEENS1_6LayoutINS2_IJiiiEEENS2_IJlNS3_ILi1EEElEEEEENS6_INS7_INS8_ISA_EEEEEENSF_INS2_IJNS2_IJNS2_IJNS2_IJNS3_ILi8EEENS3_ILi2EEEEEESH_EEEiEEENS2_IJNS2_IJNS2_IJNS3_ILi4EEESS_SO_EEESH_EEEiEEENS2_IJSH_iEEEEEENS2_IJNS2_IJNS2_IJNS2_IJNS3_ILi64EEESS_EEENS3_ILi0EEEEEENS3_ILi512EEEEEENS2_IJNS2_IJNS2_IJSH_S4_SN_EEES10_EEEiEEENS2_IJS10_iEEEEEEEENS1_9TiledCopyINS1_9Copy_AtomIJNS1_39AutoVectorizingCopyWithAssumedAlignmentILi8EEESA_EEENSF_INS2_IJNS3_ILi128EEESO_EEENS2_IJSO_SH_EEEEENS2_IJSH_NS3_ILi256EEEEEEEEEEvNS1_6TensorIT0_T1_EENS1M_IT2_T3_EET4_,(.L_x_736 - _ZN7cutlass21reorder_tensor_kernelIN4cute5tupleIJNS1_1CILi16EEEEEENS1_10ViewEngineINS1_8gmem_ptrINS1_16subbyte_iteratorIKNS_15integer_subbyteILi4ELb1EEEEEEEEENS1_6LayoutINS2_IJiiiEEENS2_IJlNS3_ILi1EEElEEEEENS6_INS7_INS8_ISA_EEEEEENSF_INS2_IJNS2_IJNS2_IJNS2_IJNS3_ILi8EEENS3_ILi2EEEEEESH_EEEiEEENS2_IJNS2_IJNS2_IJNS3_ILi4EEESS_SO_EEESH_EEEiEEENS2_IJSH_iEEEEEENS2_IJNS2_IJNS2_IJNS2_IJNS3_ILi64EEESS_EEENS3_ILi0EEEEEENS3_ILi512EEEEEENS2_IJNS2_IJNS2_IJSH_S4_SN_EEES10_EEEiEEENS2_IJS10_iEEEEEEEENS1_9TiledCopyINS1_9Copy_AtomIJNS1_39AutoVectorizingCopyWithAssumedAlignmentILi8EEESA_EEENSF_INS2_IJNS3_ILi128EEESO_EEENS2_IJSO_SH_EEEEENS2_IJSH_NS3_ILi256EEEEEEEEEEvNS1_6TensorIT0_T1_EENS1M_IT2_T3_EET4_)
        .other          _ZN7cutlass21reorder_tensor_kernelIN4cute5tupleIJNS1_1CILi16EEEEEENS1_10ViewEngineINS1_8gmem_ptrINS1_16subbyte_iteratorIKNS_15integer_subbyteILi4ELb1EEEEEEEEENS1_6LayoutINS2_IJiiiEEENS2_IJlNS3_ILi1EEElEEEEENS6_INS7_INS8_ISA_EEEEEENSF_INS2_IJNS2_IJNS2_IJNS2_IJNS3_ILi8EEENS3_ILi2EEEEEESH_EEEiEEENS2_IJNS2_IJNS2_IJNS3_ILi4EEESS_SO_EEESH_EEEiEEENS2_IJSH_iEEEEEENS2_IJNS2_IJNS2_IJNS2_IJNS3_ILi64EEESS_EEENS3_ILi0EEEEEENS3_ILi512EEEEEENS2_IJNS2_IJNS2_IJSH_S4_SN_EEES10_EEEiEEENS2_IJS10_iEEEEEEEENS1_9TiledCopyINS1_9Copy_AtomIJNS1_39AutoVectorizingCopyWithAssumedAlignmentILi8EEESA_EEENSF_INS2_IJNS3_ILi128EEESO_EEENS2_IJSO_SH_EEEEENS2_IJSH_NS3_ILi256EEEEEEEEEEvNS1_6TensorIT0_T1_EENS1M_IT2_T3_EET4_,@"STO_CUDA_ENTRY STV_DEFAULT"
_ZN7cutlass21reorder_tensor_kernelIN4cute5tupleIJNS1_1CILi16EEEEEENS1_10ViewEngineINS1_8gmem_ptrINS1_16subbyte_iteratorIKNS_15integer_subbyteILi4ELb1EEEEEEEEENS1_6LayoutINS2_IJiiiEEENS2_IJlNS3_ILi1EEElEEEEENS6_INS7_INS8_ISA_EEEEEENSF_INS2_IJNS2_IJNS2_IJNS2_IJNS3_ILi8EEENS3_ILi2EEEEEESH_EEEiEEENS2_IJNS2_IJNS2_IJNS3_ILi4EEESS_SO_EEESH_EEEiEEENS2_IJSH_iEEEEEENS2_IJNS2_IJNS2_IJNS2_IJNS3_ILi64EEESS_EEENS3_ILi0EEEEEENS3_ILi512EEEEEENS2_IJNS2_IJNS2_IJSH_S4_SN_EEES10_EEEiEEENS2_IJS10_iEEEEEEEENS1_9TiledCopyINS1_9Copy_AtomIJNS1_39AutoVectorizingCopyWithAssumedAlignmentILi8EEESA_EEENSF_INS2_IJNS3_ILi128EEESO_EEENS2_IJSO_SH_EEEEENS2_IJSH_NS3_ILi256EEEEEEEEEEvNS1_6TensorIT0_T1_EENS1M_IT2_T3_EET4_:
.text._ZN7cutlass21reorder_tensor_kernelIN4cute5tupleIJNS1_1CILi16EEEEEENS1_10ViewEngineINS1_8gmem_ptrINS1_16subbyte_iteratorIKNS_15integer_subbyteILi4ELb1EEEEEEEEENS1_6LayoutINS2_IJiiiEEENS2_IJlNS3_ILi1EEElEEEEENS6_INS7_INS8_ISA_EEEEEENSF_INS2_IJNS2_IJNS2_IJNS2_IJNS3_ILi8EEENS3_ILi2EEEEEESH_EEEiEEENS2_IJNS2_IJNS2_IJNS3_ILi4EEESS_SO_EEESH_EEEiEEENS2_IJSH_iEEEEEENS2_IJNS2_IJNS2_IJNS2_IJNS3_ILi64EEESS_EEENS3_ILi0EEEEEENS3_ILi512EEEEEENS2_IJNS2_IJNS2_IJSH_S4_SN_EEES10_EEEiEEENS2_IJS10_iEEEEEEEENS1_9TiledCopyINS1_9Copy_AtomIJNS1_39AutoVectorizingCopyWithAssumedAlignmentILi8EEESA_EEENSF_INS2_IJNS3_ILi128EEESO_EEENS2_IJSO_SH_EEEEENS2_IJSH_NS3_ILi256EEEEEEEEEEvNS1_6TensorIT0_T1_EENS1M_IT2_T3_EET4_:
[----:B------:R-:W0:Y:S01]  /*0000*/  LDC R1, c[0x0][0x28] ;  /* 0x00000a00ff017b82 */ /* 0x000e220000000800 */
[----:B------:R-:W1:Y:S07]  /*0010*/  S2R R5, SR_TID.X ;  /* 0x0000000000057919 */ /* 0x000e6e0000002100 */
[----:B------:R-:W2:Y:S01]  /*0020*/  S2UR UR7, SR_CTAID.X ;  /* 0x00000000000779c3 */ /* 0x000ea20000002500 */
[----:B------:R-:W-:Y:S01]  /*0030*/  ULDC.64 UR4, c[0x0][0x220] ;  /* 0x0000880000047ab9 */ /* 0x000fe20000000a00 */
[----:B------:R-:W-:Y:S01]  /*0040*/  ULDC.U8 UR10, c[0x0][0x260] ;  /* 0x00009800000a7ab9 */ /* 0x000fe20000000000 */
[----:B------:R-:W-:Y:S01]  /*0050*/  UMOV UR11, URZ ;  /* 0x0000003f000b7c82 */ /* 0x000fe20008000000 */
[----:B------:R-:W-:Y:S01]  /*0060*/  IMAD.MOV.U32 R19, RZ, RZ, RZ ;  /* 0x000000ffff137224 */ /* 0x000fe200078e00ff */
[----:B------:R-:W-:Y:S01]  /*0070*/  ULDC.64 UR42, c[0x0][0x230] ;  /* 0x00008c00002a7ab9 */ /* 0x000fe20000000a00 */
[----:B------:R-:W-:Y:S01]  /*0080*/  ULDC.64 UR38, c[0x0][0x230] ;  /* 0x00008c0000267ab9 */ /* 0x000fe20000000a00 */
[----:B------:R-:W-:Y:S01]  /*0090*/  ULDC.64 UR40, c[0x0][0x258] ;  /* 0x0000960000287ab9 */ /* 0x000fe20000000a00 */
[----:B------:R-:W3:Y:S01]  /*00a0*/  S2UR UR6, SR_CTAID.Z ;  /* 0x00000000000679c3 */ /* 0x000ee20000002700 */
[----:B------:R-:W-:Y:S01]  /*00b0*/  ULDC.64 UR36, c[0x0][0x258] ;  /* 0x0000960000247ab9 */ /* 0x000fe20000000a00 */
[----:B------:R-:W-:Y:S06]  /*00c0*/  BSSY B6, `(.L_x_714) ;  /* 0x0000034000067945 */ /* 0x000fec0003800000 */
[----:B------:R-:W4:Y:S01]  /*00d0*/  LDC.64 R2, c[0x0][0x228] ;  /* 0x00008a00ff027b82 */ /* 0x000f220000000a00 */
[----:B--2---:R-:W-:-:S02]  /*00e0*/  UIMAD.WIDE.U32 UR8, UR7, UR4, URZ ;  /* 0x00000004070872a5 */ /* 0x004fc4000f8e003f */
[----:B------:R-:W-:Y:S02]  /*00f0*/  USHF.L.U32 UR4, UR7, 0x9, URZ ;  /* 0x0000000907047899 */ /* 0x000fe4000800063f */
[----:B------:R-:W-:Y:S01]  /*0100*/  UIMAD UR5, UR7, UR5, UR9 ;  /* 0x00000005070572a4 */ /* 0x000fe2000f8e0209 */
[C---:B-1----:R-:W-:Y:S02]  /*0110*/  IMAD.SHL.U32 R0, R5.reuse, 0x2, RZ ;  /* 0x0000000205007824 */ /* 0x042fe400078e00ff */
[----:B------:R-:W-:Y:S01]  /*0120*/  ULDC UR7, c[0x0][0x250] ;  /* 0x0000940000077ab9 */ /* 0x000fe20000000800 */
[----:B------:R-:W-:Y:S01]  /*0130*/  IMAD.SHL.U32 R7, R5, 0x8, RZ ;  /* 0x0000000805077824 */ /* 0x000fe200078e00ff */
[----:B---3--:R-:W-:Y:S01]  /*0140*/  UIMAD UR7, UR6, UR7, UR4 ;  /* 0x00000007060772a4 */ /* 0x008fe2000f8e0204 */
[C---:B------:R-:W-:Y:S01]  /*0150*/  LOP3.LUT R4, R0.reuse, 0x2, RZ, 0xc0, !PT ;  /* 0x0000000200047812 */ /* 0x040fe200078ec0ff */
[----:B------:R-:W-:Y:S01]  /*0160*/  USHF.L.U64.HI UR5, UR8, 0x4, UR5 ;  /* 0x0000000408057899 */ /* 0x000fe20008010205 */
[----:B------:R-:W-:Y:S01]  /*0170*/  SHF.L.U32 R0, R0, 0x2, RZ ;  /* 0x0000000200007819 */ /* 0x000fe200000006ff */
[----:B------:R-:W-:Y:S01]  /*0180*/  USHF.L.U32 UR4, UR8, 0x4, URZ ;  /* 0x0000000408047899 */ /* 0x000fe2000800063f */
[--C-:B------:R-:W-:Y:S01]  /*0190*/  LOP3.LUT R4, R4, 0x8, R5.reuse, 0xf8, !PT ;  /* 0x0000000804047812 */ /* 0x100fe200078ef805 */
[----:B------:R-:W-:Y:S01]  /*01a0*/  UIMAD.WIDE.U32 UR10, UR7, 0x4, UR10 ;  /* 0x00000004070a78a5 */ /* 0x000fe2000f8e000a */
[----:B------:R-:W-:-:S02]  /*01b0*/  SHF.R.U32.HI R5, RZ, 0x4, R5 ;  /* 0x00000004ff057819 */ /* 0x000fc40000011605 */
[----:B------:R-:W-:Y:S01]  /*01c0*/  LOP3.LUT R4, R4, 0x30, R7, 0xf8, !PT ;  /* 0x0000003004047812 */ /* 0x000fe200078ef807 */
[----:B------:R-:W-:Y:S01]  /*01d0*/  IMAD.U32 R6, RZ, RZ, UR4 ;  /* 0x00000004ff067e24 */ /* 0x000fe2000f8e00ff */
[----:B------:R-:W-:Y:S01]  /*01e0*/  MOV R7, UR5 ;  /* 0x0000000500077c02 */ /* 0x000fe20008000f00 */
[----:B------:R-:W-:Y:S01]  /*01f0*/  ULOP3.LUT UR7, UR10, 0x7, URZ, 0xc0, !UPT ;  /* 0x000000070a077892 */ /* 0x000fe2000f8ec03f */
[----:B------:R-:W-:Y:S01]  /*0200*/  ULDC UR4, c[0x0][0x24c] ;  /* 0x0000930000047ab9 */ /* 0x000fe20000000800 */
[----:B----4-:R-:W-:-:S04]  /*0210*/  IMAD.WIDE.U32 R6, R2, UR6, R6 ;  /* 0x0000000602067c25 */ /* 0x010fc8000f8e0006 */
[----:B------:R-:W-:Y:S01]  /*0220*/  IMAD R5, R5, UR4, R4 ;  /* 0x0000000405057c24 */ /* 0x000fe2000f8e0204 */
[----:B------:R-:W-:Y:S01]  /*0230*/  ULDC.U8 UR4, c[0x0][0x238] ;  /* 0x00008e0000047ab9 */ /* 0x000fe20000000000 */
[----:B------:R-:W-:Y:S01]  /*0240*/  IMAD.U32 R18, RZ, RZ, UR7 ;  /* 0x00000007ff127e24 */ /* 0x000fe2000f8e00ff */
[----:B------:R-:W-:Y:S01]  /*0250*/  LEA R23, P1, R6, UR4, 0x2 ;  /* 0x0000000406177c11 */ /* 0x000fe2000f8210ff */
[----:B------:R-:W-:Y:S01]  /*0260*/  USHF.R.U64 UR4, UR10, 0x3, UR11 ;  /* 0x000000030a047899 */ /* 0x000fe2000800120b */
[----:B------:R-:W-:Y:S01]  /*0270*/  IMAD R3, R3, UR6, R7 ;  /* 0x0000000603037c24 */ /* 0x000fe2000f8e0207 */
[----:B------:R-:W-:Y:S01]  /*0280*/  USHF.R.U32.HI UR10, URZ, 0x3, UR11 ;  /* 0x000000033f0a7899 */ /* 0x000fe2000801160b */
[----:B------:R-:W-:Y:S01]  /*0290*/  IMAD.WIDE.U32 R18, R5, 0x4, R18 ;  /* 0x0000000405127825 */ /* 0x000fe200078e0012 */
[----:B------:R-:W-:Y:S02]  /*02a0*/  LOP3.LUT P2, RZ, R0, 0x7, R23, 0xc8, !PT ;  /* 0x0000000700ff7812 */ /* 0x000fe4000784c817 */
[----:B------:R-:W-:-:S02]  /*02b0*/  LEA.HI.X R2, R6, RZ, R3, 0x2, P1 ;  /* 0x000000ff06027211 */ /* 0x000fc400008f1403 */
[----:B------:R-:W-:-:S04]  /*02c0*/  SHF.R.U64 R17, R18, 0x3, R19 ;  /* 0x0000000312117819 */ /* 0x000fc80000001213 */
[----:B------:R-:W-:-:S04]  /*02d0*/  IADD3 R17, P0, R17, UR4, RZ ;  /* 0x0000000411117c10 */ /* 0x000fc8000ff1e0ff */
[----:B------:R-:W-:Y:S01]  /*02e0*/  LEA.HI.X R16, R19, UR10, RZ, 0x1d, P0 ;  /* 0x0000000a13107c11 */ /* 0x000fe200080fecff */
[----:B0-----:R-:W-:Y:S08]  /*02f0*/  @!P2 BRA `(.L_x_715) ;  /* 0x000000000040a947 */ /* 0x001ff00003800000 */
[----:B------:R-:W-:Y:S01]  /*0300*/  MOV R14, 0x118 ;  /* 0x00000118000e7802 */ /* 0x000fe20000000f00 */
[----:B------:R-:W-:Y:S01]  /*0310*/  ULDC.64 UR4, c[0x4][0xf8] ;  /* 0x01003e0000047ab9 */ /* 0x000fe20000000a00 */
[----:B------:R-:W-:Y:S01]  /*0320*/  ULDC.64 UR6, c[0x4][0x100] ;  /* 0x0100400000067ab9 */ /* 0x000fe20000000a00 */
[----:B------:R-:W-:Y:S01]  /*0330*/  IMAD.U32 R4, RZ, RZ, UR4 ;  /* 0x00000004ff047e24 */ /* 0x000fe2000f8e00ff */
[----:B------:R-:W-:Y:S01]  /*0340*/  MOV R5, UR5 ;  /* 0x0000000500057c02 */ /* 0x000fe20008000f00 */
[----:B------:R-:W-:Y:S01]  /*0350*/  ULDC.64 UR4, c[0x4][0x48] ;  /* 0x0100120000047ab9 */ /* 0x000fe20000000a00 */
[----:B------:R-:W0:Y:S01]  /*0360*/  LDC.64 R14, c[0x4][R14] ;  /* 0x010000000e0e7b82 */ /* 0x000e220000000a00 */
[----:B------:R-:W-:Y:S01]  /*0370*/  HFMA2.MMA R12, -RZ, RZ, 0, 5.9604644775390625e-08 ;  /* 0x00000001ff0c7435 */ /* 0x000fe200000001ff */
[----:B------:R-:W-:Y:S01]  /*0380*/  IMAD.U32 R6, RZ, RZ, UR6 ;  /* 0x00000006ff067e24 */ /* 0x000fe2000f8e00ff */
[----:B------:R-:W-:Y:S01]  /*0390*/  MOV R7, UR7 ;  /* 0x0000000700077c02 */ /* 0x000fe20008000f00 */
[----:B------:R-:W-:Y:S01]  /*03a0*/  IMAD.U32 R10, RZ, RZ, UR4 ;  /* 0x00000004ff0a7e24 */ /* 0x000fe2000f8e00ff */
[----:B------:R-:W-:Y:S01]  /*03b0*/  MOV R11, UR5 ;  /* 0x00000005000b7c02 */ /* 0x000fe20008000f00 */
[----:B------:R-:W-:-:S02]  /*03c0*/  IMAD.MOV.U32 R8, RZ, RZ, 0x150 ;  /* 0x00000150ff087424 */ /* 0x000fc400078e00ff */
[----:B------:R-:W-:Y:S02]  /*03d0*/  IMAD.MOV.U32 R13, RZ, RZ, RZ ;  /* 0x000000ffff0d7224 */ /* 0x000fe400078e00ff */
[----:B------:R-:W-:-:S07]  /*03e0*/  LEPC R20, `(.L_x_715) ;  /* 0x000000001014794e */ /* 0x000fce0000000000 */
[----:B0-----:R-:W-:Y:S05]  /*03f0*/  CALL.ABS.NOINC R14 ;  /* 0x000000000e007343 */ /* 0x001fea0003c00000 */
.L_x_715:
[----:B------:R-:W-:Y:S05]  /*0400*/  BSYNC B6 ;  /* 0x0000000000067941 */ /* 0x000fea0003800000 */
.L_x_714:
[----:B------:R-:W-:Y:S01]  /*0410*/  LOP3.LUT P0, RZ, R18, 0x7, RZ, 0xc0, !PT ;  /* 0x0000000712ff7812 */ /* 0x000fe2000780c0ff */
[----:B------:R-:W-:-:S12]  /*0420*/  BSSY B6, `(.L_x_716) ;  /* 0x0000012000067945 */ /* 0x000fd80003800000 */
[----:B------:R-:W-:Y:S05]  /*0430*/  @!P0 BRA `(.L_x_717) ;  /* 0x0000000000408947 */ /* 0x000fea0003800000 */
        /* <DEDUP_REMOVED lines=16> */
.L_x_717:
[----:B------:R-:W-:Y:S05]  /*0540*/  BSYNC B6 ;  /* 0x0000000000067941 */ /* 0x000fea0003800000 */
.L_x_716:
[----:B------:R-:W0:Y:S02]  /*0550*/  LDC R0, c[0x0][0x244] ;  /* 0x00009100ff007b82 */ /* 0x000e240000000800 */
[----:B0-----:R-:W-:-:S13]  /*0560*/  ISETP.GE.AND P0, PT, R0, 0x1, PT ;  /* 0x000000010000780c */ /* 0x001fda0003f06270 */
[----:B------:R-:W-:Y:S05]  /*0570*/  @!P0 EXIT ;  /* 0x000000000000894d */ /* 0x000fea0003800000 */
[----:B------:R-:W0:Y:S01]  /*0580*/  S2R R6, SR_TID.X ;  /* 0x0000000000067919 */ /* 0x000e220000002100 */
[----:B------:R-:W-:Y:S01]  /*0590*/  VIADD R0, R0, 0x7 ;  /* 0x0000000700007836 */ /* 0x000fe20000000000 */
[----:B------:R-:W1:Y:S01]  /*05a0*/  LDC.64 R4, c[0x0][0x220] ;  /* 0x00008800ff047b82 */ /* 0x000e620000000a00 */
[----:B------:R-:W-:-:S03]  /*05b0*/  SHF.R.U64 R8, R23, 0x3, R2 ;  /* 0x0000000317087819 */ /* 0x000fc60000001202 */
[----:B------:R-:W-:-:S04]  /*05c0*/  SHF.R.S32.HI R21, RZ, 0x1f, R0 ;  /* 0x0000001fff157819 */ /* 0x000fc80000011400 */
[----:B------:R-:W-:Y:S01]  /*05d0*/  LEA.HI R21, R21, R0, RZ, 0x3 ;  /* 0x0000000015157211 */ /* 0x000fe200078f18ff */
[----:B------:R-:W2:Y:S04]  /*05e0*/  LDC R9, c[0x0][0x24c] ;  /* 0x00009300ff097b82 */ /* 0x000ea80000000800 */
[----:B------:R-:W-:-:S04]  /*05f0*/  IMAD.SHL.U32 R21, R21, 0x2, RZ ;  /* 0x0000000215157824 */ /* 0x000fc800078e00ff */
[----:B------:R-:W3:Y:S01]  /*0600*/  LDC.64 R18, c[0x0][0x208] ;  /* 0x00008200ff127b82 */ /* 0x000ee20000000a00 */
[----:B------:R-:W-:-:S04]  /*0610*/  LOP3.LUT R21, R21, 0xfffffff0, RZ, 0xc0, !PT ;  /* 0xfffffff015157812 */ /* 0x000fc800078ec0ff */
[----:B------:R-:W-:Y:S02]  /*0620*/  VIMNMX R21, R21, 0x1, !PT ;  /* 0x0000000115157848 */ /* 0x000fe40007fe0100 */
[----:B-1----:R-:W-:Y:S01]  /*0630*/  LEA.HI R0, P0, R5, R4, RZ, 0x1 ;  /* 0x0000000405007211 */ /* 0x002fe200078108ff */
[----:B------:R-:W-:Y:S01]  /*0640*/  IMAD.MOV.U32 R4, RZ, RZ, RZ ;  /* 0x000000ffff047224 */ /* 0x000fe200078e00ff */
[----:B------:R-:W-:-:S03]  /*0650*/  LOP3.LUT R20, R21, 0x1, RZ, 0xc0, !PT ;  /* 0x0000000115147812 */ /* 0x000fc600078ec0ff */
[----:B------:R-:W-:Y:S02]  /*0660*/  IMAD.X R5, RZ, RZ, R5, P0 ;  /* 0x000000ffff057224 */ /* 0x000fe400000e0605 */
[----:B0-----:R-:W-:Y:S02]  /*0670*/  IMAD.SHL.U32 R6, R6, 0x2, RZ ;  /* 0x0000000206067824 */ /* 0x001fe400078e00ff */
[----:B--2---:R-:W-:Y:S01]  /*0680*/  IMAD.SHL.U32 R9, R9, 0x4, RZ ;  /* 0x0000000409097824 */ /* 0x004fe200078e00ff */
[--C-:B------:R-:W-:Y:S01]  /*0690*/  SHF.R.S64 R15, R0, 0x1, R5.reuse ;  /* 0x00000001000f7819 */ /* 0x100fe20000001005 */
[----:B------:R-:W-:Y:S01]  /*06a0*/  IMAD.WIDE.U32 R6, R6, 0x4, RZ ;  /* 0x0000000406067825 */ /* 0x000fe200078e00ff */
[----:B------:R-:W-:Y:S02]  /*06b0*/  SHF.R.S32.HI R14, RZ, 0x1, R5 ;  /* 0x00000001ff0e7819 */ /* 0x000fe40000011405 */
[----:B------:R-:W-:Y:S01]  /*06c0*/  LOP3.LUT R13, R6, 0x7, R23, 0xf8, !PT ;  /* 0x00000007060d7812 */ /* 0x000fe200078ef817 */
[----:B------:R-:W-:Y:S01]  /*06d0*/  VIADD R6, R21, 0xffffffff ;  /* 0xffffffff15067836 */ /* 0x000fe20000000000 */
[----:B------:R-:W-:-:S02]  /*06e0*/  SHF.R.U32.HI R3, RZ, 0x3, R7 ;  /* 0x00000003ff037819 */ /* 0x000fc40000011607 */
[----:B------:R-:W-:Y:S02]  /*06f0*/  SHF.R.U64 R13, R13, 0x3, R7 ;  /* 0x000000030d0d7819 */ /* 0x000fe40000001207 */
[----:B------:R-:W-:Y:S02]  /*0700*/  ISETP.GE.U32.AND P2, PT, R6, 0x3, PT ;  /* 0x000000030600780c */ /* 0x000fe40003f46070 */
[----:B------:R-:W-:-:S04]  /*0710*/  IADD3 R13, P1, R8, R13, RZ ;  /* 0x0000000d080d7210 */ /* 0x000fc80007f3e0ff */
[----:B------:R-:W-:-:S07]  /*0720*/  LEA.HI.X R12, R2, R3, RZ, 0x1d, P1 ;  /* 0x00000003020c7211 */ /* 0x000fce00008fecff */
[----:B---3--:R-:W-:Y:S05]  /*0730*/  @!P2 BRA `(.L_x_718) ;  /* 0x00000004004ca947 */ /* 0x008fea0003800000 */
[----:B------:R-:W-:Y:S01]  /*0740*/  BSSY B0, `(.L_x_718) ;  /* 0x0000052000007945 */ /* 0x000fe20003800000 */
[----:B------:R-:W-:Y:S02]  /*0750*/  IADD3 R21, R21, -R20, RZ ;  /* 0x8000001415157210 */ /* 0x000fe40007ffe0ff */
[----:B------:R-:W-:-:S07]  /*0760*/  MOV R4, RZ ;  /* 0x000000ff00047202 */ /* 0x000fce0000000f00 */
.L_x_719:
[----:B------:R-:W-:Y:S01]  /*0770*/  SHF.R.U32.HI R10, RZ, 0x4, R4 ;  /* 0x00000004ff0a7819 */ /* 0x000fe20000011604 */
[----:B------:R-:W-:Y:S01]  /*0780*/  VIADD R6, R4, 0x1 ;  /* 0x0000000104067836 */ /* 0x000fe20000000000 */
[----:B------:R-:W-:Y:S01]  /*0790*/  R2UR UR4, R18 ;  /* 0x00000000120472ca */ /* 0x000fe200000e0000 */
[----:B------:R-:W-:Y:S01]  /*07a0*/  IMAD.SHL.U32 R5, R4, 0x20, RZ ;  /* 0x0000002004057824 */ /* 0x000fe200078e00ff */
[----:B------:R-:W-:Y:S01]  /*07b0*/  R2UR UR5, R19 ;  /* 0x00000000130572ca */ /* 0x000fe200000e0000 */
[----:B------:R-:W-:Y:S01]  /*07c0*/  IMAD.SHL.U32 R22, R10, 0x80, RZ ;  /* 0x000000800a167824 */ /* 0x000fe200078e00ff */
[----:B------:R-:W-:Y:S01]  /*07d0*/  SHF.R.U32.HI R11, RZ, 0x4, R6 ;  /* 0x00000004ff0b7819 */ /* 0x000fe20000011606 */
[----:B------:R-:W-:Y:S01]  /*07e0*/  IMAD.SHL.U32 R7, R6, 0x20, RZ ;  /* 0x0000002006077824 */ /* 0x000fe200078e00ff */
[----:B------:R-:W-:Y:S01]  /*07f0*/  LOP3.LUT R8, R4, 0x8, RZ, 0xc0, !PT ;  /* 0x0000000804087812 */ /* 0x000fe200078ec0ff */
[----:B------:R-:W-:Y:S01]  /*0800*/  VIADD R21, R21, 0xfffffffc ;  /* 0xfffffffc15157836 */ /* 0x000fe20000000000 */
[C---:B------:R-:W-:Y:S02]  /*0810*/  IADD3 R24, P0, R22.reuse, R13, RZ ;  /* 0x0000000d16187210 */ /* 0x040fe40007f1e0ff */
[----:B------:R-:W-:Y:S02]  /*0820*/  LOP3.LUT R5, R5, 0x80, RZ, 0xc0, !PT ;  /* 0x0000008005057812 */ /* 0x000fe400078ec0ff */
[----:B------:R-:W-:Y:S02]  /*0830*/  LEA.HI.X.SX32 R25, R22, R12, 0x1, P0 ;  /* 0x0000000c16197211 */ /* 0x000fe400000f0eff */
[----:B------:R-:W-:Y:S02]  /*0840*/  LOP3.LUT R22, R4, 0xc, RZ, 0xc0, !PT ;  /* 0x0000000c04167812 */ /* 0x000fe400078ec0ff */
[----:B------:R-:W-:Y:S01]  /*0850*/  LEA.HI R0, R8, R5, RZ, 0x1e ;  /* 0x0000000508007211 */ /* 0x000fe200078ff0ff */
[----:B------:R-:W-:Y:S01]  /*0860*/  VIADD R5, R4, 0x2 ;  /* 0x0000000204057836 */ /* 0x000fe20000000000 */
[----:B------:R-:W-:Y:S01]  /*0870*/  LOP3.LUT R7, R7, 0xa0, RZ, 0xc0, !PT ;  /* 0x000000a007077812 */ /* 0x000fe200078ec0ff */
[----:B------:R-:W-:Y:S01]  /*0880*/  IMAD.WIDE.U32 R24, R22, R15, R24 ;  /* 0x0000000f16187225 */ /* 0x000fe200078e0018 */
[----:B------:R-:W-:Y:S02]  /*0890*/  R2UR UR6, R18 ;  /* 0x00000000120672ca */ /* 0x000fe400000e0000 */
[----:B------:R-:W-:Y:S01]  /*08a0*/  R2UR UR7, R19 ;  /* 0x00000000130772ca */ /* 0x000fe200000e0000 */
[----:B0-----:R-:W-:Y:S01]  /*08b0*/  IMAD R23, R14, R22, RZ ;  /* 0x000000160e177224 */ /* 0x001fe200078e02ff */
[----:B------:R-:W-:Y:S01]  /*08c0*/  IADD3 R26, P0, R24, UR42, RZ ;  /* 0x0000002a181a7c10 */ /* 0x000fe2000ff1e0ff */
[----:B------:R-:W-:Y:S02]  /*08d0*/  IMAD.SHL.U32 R22, R11, 0x80, RZ ;  /* 0x000000800b167824 */ /* 0x000fe400078e00ff */
[----:B------:R-:W-:Y:S01]  /*08e0*/  IMAD R0, R9, R10, R0 ;  /* 0x0000000a09007224 */ /* 0x000fe200078e0200 */
[----:B------:R-:W-:Y:S02]  /*08f0*/  IADD3.X R27, R25, UR43, R23, P0, !PT ;  /* 0x0000002b191b7c10 */ /* 0x000fe400087fe417 */
[----:B------:R-:W-:Y:S02]  /*0900*/  IADD3 R24, P0, R22, R13, RZ ;  /* 0x0000000d16187210 */ /* 0x000fe40007f1e0ff */
[----:B------:R-:W-:Y:S01]  /*0910*/  LOP3.LUT R23, R6, 0xd, RZ, 0xc0, !PT ;  /* 0x0000000d06177812 */ /* 0x000fe200078ec0ff */
[----:B------:R0:W2:Y:S01]  /*0920*/  LDG.E.U8 R26, desc[UR4][R26.64] ;  /* 0x000000041a1a7981 */ /* 0x0000a2000c1e1100 */
[-C--:B------:R-:W-:Y:S02]  /*0930*/  LEA.HI.X.SX32 R25, R22, R12.reuse, 0x1, P0 ;  /* 0x0000000c16197211 */ /* 0x080fe400000f0eff */
[----:B------:R-:W-:Y:S02]  /*0940*/  IADD3 R28, P2, P1, R17, UR40, R0 ;  /* 0x00000028111c7c10 */ /* 0x000fe4000f95e000 */
[----:B------:R-:W-:Y:S01]  /*0950*/  SHF.R.U32.HI R10, RZ, 0x4, R5 ;  /* 0x00000004ff0a7819 */ /* 0x000fe20000011605 */
[----:B------:R-:W-:Y:S01]  /*0960*/  IMAD.WIDE.U32 R24, R23, R15, R24 ;  /* 0x0000000f17187225 */ /* 0x000fe200078e0018 */
[----:B------:R-:W-:Y:S03]  /*0970*/  LOP3.LUT R6, R6, 0x8, RZ, 0xc0, !PT ;  /* 0x0000000806067812 */ /* 0x000fe600078ec0ff */
[----:B------:R-:W-:Y:S01]  /*0980*/  IMAD R23, R14, R23, RZ ;  /* 0x000000170e177224 */ /* 0x000fe200078e02ff */
[----:B------:R-:W-:Y:S02]  /*0990*/  IADD3 R22, P0, R24, UR42, RZ ;  /* 0x0000002a18167c10 */ /* 0x000fe4000ff1e0ff */
[----:B------:R-:W-:Y:S01]  /*09a0*/  LEA.HI R2, R6, R7, RZ, 0x1e ;  /* 0x0000000706027211 */ /* 0x000fe200078ff0ff */
[----:B------:R-:W-:Y:S01]  /*09b0*/  IMAD.SHL.U32 R6, R5, 0x20, RZ ;  /* 0x0000002005067824 */ /* 0x000fe200078e00ff */
[----:B------:R-:W-:Y:S03]  /*09c0*/  IADD3.X R23, R25, UR43, R23, P0, !PT ;  /* 0x0000002b19177c10 */ /* 0x000fe600087fe417 */
[----:B------:R-:W-:Y:S01]  /*09d0*/  IMAD R2, R9, R11, R2 ;  /* 0x0000000b09027224 */ /* 0x000fe200078e0202 */
[----:B------:R-:W-:Y:S02]  /*09e0*/  LOP3.LUT R6, R6, 0xc0, RZ, 0xc0, !PT ;  /* 0x000000c006067812 */ /* 0x000fe400078ec0ff */
[----:B0-----:R-:W-:Y:S04]  /*09f0*/  SHF.R.S32.HI R27, RZ, 0x1f, R0 ;  /* 0x0000001fff1b7819 */ /* 0x001fe80000011400 */
[----:B------:R-:W-:Y:S05]  /*0a00*/  IADD3.X R29, R16, UR41, R27, P2, P1 ;  /* 0x00000029101d7c10 */ /* 0x000fea00097e241b */
[----:B--2---:R0:W-:Y:S04]  /*0a10*/  STG.E.U8 desc[UR6][R28.64], R26 ;  /* 0x0000001a1c007986 */ /* 0x0041e8000c101106 */
[----:B------:R1:W2:Y:S01]  /*0a20*/  LDG.E.U8 R22, desc[UR4][R22.64] ;  /* 0x0000000416167981 */ /* 0x0002a2000c1e1100 */
[--C-:B0-----:R-:W-:Y:S02]  /*0a30*/  SHF.R.S32.HI R29, RZ, 0x1f, R2.reuse ;  /* 0x0000001fff1d7819 */ /* 0x101fe40000011402 */
[----:B------:R-:W-:Y:S01]  /*0a40*/  IADD3 R26, P2, P1, R17, UR40, R2 ;  /* 0x00000028111a7c10 */ /* 0x000fe2000f95e002 */
[----:B-1----:R-:W-:Y:S03]  /*0a50*/  IMAD.SHL.U32 R23, R10, 0x80, RZ ;  /* 0x000000800a177824 */ /* 0x002fe600078e00ff */
[----:B------:R-:W-:Y:S02]  /*0a60*/  IADD3.X R27, R16, UR41, R29, P2, P1 ;  /* 0x00000029101b7c10 */ /* 0x000fe400097e241d */
[C---:B------:R-:W-:Y:S04]  /*0a70*/  IADD3 R24, P0, R23.reuse, R13, RZ ;  /* 0x0000000d17187210 */ /* 0x040fe80007f1e0ff */
[----:B------:R-:W-:Y:S02]  /*0a80*/  LEA.HI.X.SX32 R25, R23, R12, 0x1, P0 ;  /* 0x0000000c17197211 */ /* 0x000fe400000f0eff */
[C---:B------:R-:W-:Y:S02]  /*0a90*/  LOP3.LUT R23, R5.reuse, 0xe, RZ, 0xc0, !PT ;  /* 0x0000000e05177812 */ /* 0x040fe400078ec0ff */
[----:B------:R-:W-:Y:S03]  /*0aa0*/  LOP3.LUT R5, R5, 0x8, RZ, 0xc0, !PT ;  /* 0x0000000805057812 */ /* 0x000fe600078ec0ff */
[----:B------:R-:W-:Y:S01]  /*0ab0*/  IMAD.WIDE.U32 R24, R23, R15, R24 ;  /* 0x0000000f17187225 */ /* 0x000fe200078e0018 */
[----:B------:R-:W-:Y:S03]  /*0ac0*/  LEA.HI R3, R5, R6, RZ, 0x1e ;  /* 0x0000000605037211 */ /* 0x000fe600078ff0ff */
[----:B------:R-:W-:Y:S01]  /*0ad0*/  IMAD R23, R14, R23, RZ ;  /* 0x000000170e177224 */ /* 0x000fe200078e02ff */
[----:B------:R-:W-:Y:S01]  /*0ae0*/  IADD3 R28, P0, R24, UR42, RZ ;  /* 0x0000002a181c7c10 */ /* 0x000fe2000ff1e0ff */
[----:B------:R-:W-:Y:S03]  /*0af0*/  IMAD R3, R9, R10, R3 ;  /* 0x0000000a09037224 */ /* 0x000fe600078e0203 */
[----:B------:R-:W-:Y:S01]  /*0b00*/  IADD3.X R29, R25, UR43, R23, P0, !PT ;  /* 0x0000002b191d7c10 */ /* 0x000fe200087fe417 */
[C---:B------:R-:W-:Y:S01]  /*0b10*/  VIADD R25, R4.reuse, 0x3 ;  /* 0x0000000304197836 */ /* 0x040fe20000000000 */
[--C-:B------:R-:W-:Y:S01]  /*0b20*/  IADD3 R2, P2, P1, R17, UR40, R3.reuse ;  /* 0x0000002811027c10 */ /* 0x100fe2000f95e003 */
[----:B------:R-:W-:Y:S02]  /*0b30*/  VIADD R4, R4, 0x4 ;  /* 0x0000000404047836 */ /* 0x000fe40000000000 */
[C---:B------:R-:W-:Y:S01]  /*0b40*/  IMAD.SHL.U32 R24, R25.reuse, 0x8, RZ ;  /* 0x0000000819187824 */ /* 0x040fe200078e00ff */
[----:B------:R-:W-:Y:S04]  /*0b50*/  LOP3.LUT R25, R25, 0xf, RZ, 0xc0, !PT ;  /* 0x0000000f19197812 */ /* 0x000fe800078ec0ff */
[----:B------:R-:W-:Y:S01]  /*0b60*/  LOP3.LUT R24, R24, 0xffffff80, RZ, 0xc0, !PT ;  /* 0xffffff8018187812 */ /* 0x000fe200078ec0ff */
[----:B--2---:R0:W-:Y:S04]  /*0b70*/  STG.E.U8 desc[UR6][R26.64], R22 ;  /* 0x000000161a007986 */ /* 0x0041e8000c101106 */
[----:B------:R1:W2:Y:S01]  /*0b80*/  LDG.E.U8 R23, desc[UR4][R28.64] ;  /* 0x000000041c177981 */ /* 0x0002a2000c1e1100 */
[----:B0-----:R-:W-:Y:S02]  /*0b90*/  SHF.R.S32.HI R22, RZ, 0x1f, R3 ;  /* 0x0000001fff167819 */ /* 0x001fe40000011403 */
[----:B-1----:R-:W-:Y:S02]  /*0ba0*/  IADD3 R28, P0, R24, R13, RZ ;  /* 0x0000000d181c7210 */ /* 0x002fe40007f1e0ff */
[----:B------:R-:W-:Y:S02]  /*0bb0*/  IADD3.X R3, R16, UR41, R22, P2, P1 ;  /* 0x0000002910037c10 */ /* 0x000fe400097e2416 */
[----:B------:R-:W-:Y:S03]  /*0bc0*/  LEA.HI.X.SX32 R29, R24, R12, 0x1, P0 ;  /* 0x0000000c181d7211 */ /* 0x000fe600000f0eff */
[----:B------:R-:W-:Y:S04]  /*0bd0*/  IMAD.WIDE.U32 R28, R25, R15, R28 ;  /* 0x0000000f191c7225 */ /* 0x000fe800078e001c */
[----:B------:R-:W-:Y:S01]  /*0be0*/  IMAD R25, R14, R25, RZ ;  /* 0x000000190e197224 */ /* 0x000fe200078e02ff */
[----:B------:R-:W-:Y:S04]  /*0bf0*/  IADD3 R24, P0, R28, UR42, RZ ;  /* 0x0000002a1c187c10 */ /* 0x000fe8000ff1e0ff */
[----:B------:R-:W-:Y:S02]  /*0c00*/  IADD3.X R25, R29, UR43, R25, P0, !PT ;  /* 0x0000002b1d197c10 */ /* 0x000fe400087fe419 */
[----:B------:R-:W-:Y:S01]  /*0c10*/  ISETP.NE.AND P0, PT, R21, RZ, PT ;  /* 0x000000ff1500720c */ /* 0x000fe20003f05270 */
[----:B--2---:R0:W-:Y:S04]  /*0c20*/  STG.E.U8 desc[UR6][R2.64], R23 ;  /* 0x0000001702007986 */ /* 0x0041e8000c101106 */
[----:B------:R-:W2:Y:S04]  /*0c30*/  LDG.E.U8 R29, desc[UR4][R24.64] ;  /* 0x00000004181d7981 */ /* 0x000ea8000c1e1100 */
[----:B--2---:R0:W-:Y:S04]  /*0c40*/  STG.E.U8 desc[UR4][R26.64+0x40], R29 ;  /* 0x0000401d1a007986 */ /* 0x0041e8000c101104 */
[----:B------:R-:W-:Y:S08]  /*0c50*/  @P0 BRA `(.L_x_719) ;  /* 0xfffffff800c40947 */ /* 0x000ff0000383ffff */
[----:B------:R-:W-:Y:S05]  /*0c60*/  BSYNC B0 ;  /* 0x0000000000007941 */ /* 0x000fea0003800000 */
.L_x_718:
[----:B------:R-:W-:-:S13]  /*0c70*/  ISETP.NE.AND P0, PT, R20, RZ, PT ;  /* 0x000000ff1400720c */ /* 0x000fda0003f05270 */
[----:B------:R-:W-:Y:S05]  /*0c80*/  @!P0 EXIT ;  /* 0x000000000000894d */ /* 0x000fea0003800000 */
.L_x_720:
[----:B------:R-:W-:Y:S01]  /*0c90*/  SHF.R.U32.HI R5, RZ, 0x4, R4 ;  /* 0x00000004ff057819 */ /* 0x000fe20000011604 */
[----:B0-----:R-:W-:Y:S01]  /*0ca0*/  IMAD.SHL.U32 R2, R4, 0x20, RZ ;  /* 0x0000002004027824 */ /* 0x001fe200078e00ff */
[----:B------:R-:W-:Y:S01]  /*0cb0*/  R2UR UR4, R18 ;  /* 0x00000000120472ca */ /* 0x000fe200000e0000 */
[----:B------:R-:W-:Y:S01]  /*0cc0*/  VIADD R20, R20, 0xffffffff ;  /* 0xffffffff14147836 */ /* 0x000fe20000000000 */
[----:B------:R-:W-:Y:S01]  /*0cd0*/  R2UR UR5, R19 ;  /* 0x00000000130572ca */ /* 0x000fe200000e0000 */
[----:B-1----:R-:W-:Y:S01]  /*0ce0*/  IMAD.SHL.U32 R6, R5, 0x80, RZ ;  /* 0x0000008005067824 */ /* 0x002fe200078e00ff */
[----:B------:R-:W-:Y:S02]  /*0cf0*/  LOP3.LUT R3, R4, 0x8, RZ, 0xc0, !PT ;  /* 0x0000000804037812 */ /* 0x000fe400078ec0ff */
[----:B------:R-:W-:Y:S02]  /*0d00*/  LOP3.LUT R2, R2, 0xe0, RZ, 0xc0, !PT ;  /* 0x000000e002027812 */ /* 0x000fe400078ec0ff */
[C---:B------:R-:W-:Y:S02]  /*0d10*/  IADD3 R10, P0, R6.reuse, R13, RZ ;  /* 0x0000000d060a7210 */ /* 0x040fe40007f1e0ff */
[----:B------:R-:W-:Y:S02]  /*0d20*/  LEA.HI R0, R3, R2, RZ, 0x1e ;  /* 0x0000000203007211 */ /* 0x000fe400078ff0ff */
[----:B------:R-:W-:Y:S02]  /*0d30*/  LEA.HI.X.SX32 R11, R6, R12, 0x1, P0 ;  /* 0x0000000c060b7211 */ /* 0x000fe400000f0eff */
[C---:B------:R-:W-:Y:S01]  /*0d40*/  LOP3.LUT R6, R4.reuse, 0xf, RZ, 0xc0, !PT ;  /* 0x0000000f04067812 */ /* 0x040fe200078ec0ff */
[----:B------:R-:W-:Y:S02]  /*0d50*/  IMAD R0, R9, R5, R0 ;  /* 0x0000000509007224 */ /* 0x000fe400078e0200 */
[----:B------:R-:W-:Y:S02]  /*0d60*/  VIADD R4, R4, 0x1 ;  /* 0x0000000104047836 */ /* 0x000fe40000000000 */
[----:B------:R-:W-:Y:S04]  /*0d70*/  IMAD.WIDE.U32 R10, R6, R15, R10 ;  /* 0x0000000f060a7225 */ /* 0x000fe800078e000a */
[----:B------:R-:W-:Y:S01]  /*0d80*/  IMAD R7, R14, R6, RZ ;  /* 0x000000060e077224 */ /* 0x000fe200078e02ff */
[----:B------:R-:W-:Y:S04]  /*0d90*/  IADD3 R22, P0, R10, UR38, RZ ;  /* 0x000000260a167c10 */ /* 0x000fe8000ff1e0ff */
[----:B------:R-:W-:Y:S02]  /*0da0*/  IADD3.X R23, R11, UR39, R7, P0, !PT ;  /* 0x000000270b177c10 */ /* 0x000fe400087fe407 */
[--C-:B------:R-:W-:Y:S02]  /*0db0*/  IADD3 R10, P1, P0, R17, UR36, R0.reuse ;  /* 0x00000024110a7c10 */ /* 0x100fe4000f83e000 */
[----:B------:R-:W-:Y:S01]  /*0dc0*/  SHF.R.S32.HI R7, RZ, 0x1f, R0 ;  /* 0x0000001fff077819 */ /* 0x000fe20000011400 */
[----:B------:R-:W2:Y:S03]  /*0dd0*/  LDG.E.U8 R6, desc[UR4][R22.64] ;  /* 0x0000000416067981 */ /* 0x000ea6000c1e1100 */
[----:B------:R-:W-:Y:S02]  /*0de0*/  IADD3.X R11, R16, UR37, R7, P1, P0 ;  /* 0x00000025100b7c10 */ /* 0x000fe40008fe0407 */
[----:B------:R-:W-:Y:S03]  /*0df0*/  ISETP.NE.AND P0, PT, R20, RZ, PT ;  /* 0x000000ff1400720c */ /* 0x000fe60003f05270 */
[----:B--2---:R1:W-:Y:S10]  /*0e00*/  STG.E.U8 desc[UR4][R10.64], R6 ;  /* 0x000000060a007986 */ /* 0x0043f4000c101104 */
[----:B------:R-:W-:Y:S08]  /*0e10*/  @P0 BRA `(.L_x_720) ;  /* 0xfffffffc009c0947 */ /* 0x000ff0000383ffff */
[----:B------:R-:W-:Y:S05]  /*0e20*/  EXIT ;  /* 0x000000000000794d */ /* 0x000fea0003800000 */
.L_x_721:
        /* <DEDUP_REMOVED lines=13> */
.L_x_736:


//--------------------- .text._ZN7cutlass17dequantize_kernelINS_15integer_subbyteILi4ELb1EEENS_12float_e4m3_tEN4cute6LayoutINS4_5tupleIJiiiEEENS6_IJlNS4_1CILi1EEElEEEEES3_S3_NS5_INS6_IJiNS6_IJiiEEEiEEENS6_IJS9_NS6_IJilEEElEEEEENS5_INS6_IJNS8_ILi128EEEEEENS6_IJS9_EEEEEEEvPT0_PKT_T1_PKT2_PKT3_T4_T5_ --------------------------
	.section	.text._ZN7cutlass17dequantize_kernelINS_15integer_subbyteILi4ELb1EEENS_12float_e4m3_tEN4cute6LayoutINS4_5tupleIJiiiEEENS6_IJlNS4_1CILi1EEElEEEEES3_S3_NS5_INS6_IJiNS6_IJiiEEEiEEENS6_IJS9_NS6_IJilEEElEEEEENS5_INS6_IJNS8_ILi128EEEEEENS6_IJS9_EEEEEEEvPT0_PKT_T1_PKT2_PKT3_T4_T5_,"ax",@progbits
	.align	128
        .global         _ZN7cutlass17dequantize_kernelINS_15integer_subbyteILi4ELb1EEENS_12float_e4m3_tEN4cute6LayoutINS4_5tupleIJiiiEEENS6_IJlNS4_1CILi1EEElEEEEES3_S3_NS5_INS6_IJiNS6_IJiiEEEiEEENS6_IJS9_NS6_IJilEEElEEEEENS5_INS6_IJNS8_ILi128EEEEEENS6_IJS9_EEEEEEEvPT0_PKT_T1_PKT2_PKT3_T4_T5_
        .type           _ZN7cutlass17dequantize_kernelINS_15integer_subbyteILi4ELb1EEENS_12float_e4m3_tEN4cute6LayoutINS4_5tupleIJiiiEEENS6_IJlNS4_1CILi1EEElEEEEES3_S3_NS5_INS6_IJiNS6_IJiiEEEiEEENS6_IJS9_NS6_IJilEEElEEEEENS5_INS6_IJNS8_ILi128EEEEEENS6_IJS9_EEEEEEEvPT0_PKT_T1_PKT2_PKT3_T4_T5_,@function
        .size           _ZN7cutlass17dequantize_kernelINS_15integer_subbyteILi4ELb1EEENS_12float_e4m3_tEN4cute6LayoutINS4_5tupleIJiiiEEENS6_IJlNS4_1CILi1EEElEEEEES3_S3_NS5_INS6_IJiNS6_IJiiEEEiEEENS6_IJS9_NS6_IJilEEElEEEEENS5_INS6_IJNS8_ILi128EEEEEENS6_IJS9_EEEEEEEvPT0_PKT_T1_PKT2_PKT3_T4_T5_,(.L_x_737 - _ZN7cutlass17dequantize_kernelINS_15integer_subbyteILi4ELb1EEENS_12float_e4m3_tEN4cute6LayoutINS4_5tupleIJiiiEEENS6_IJlNS4_1CILi1EEElEEEEES3_S3_NS5_INS6_IJiNS6_IJiiEEEiEEENS6_IJS9_NS6_IJilEEElEEEEENS5_INS6_IJNS8_ILi128EEEEEENS6_IJS9_EEEEEEEvPT0_PKT_T1_PKT2_PKT3_T4_T5_)
        .other          _ZN7cutlass17dequantize_kernelINS_15integer_subbyteILi4ELb1EEENS_12float_e4m3_tEN4cute6LayoutINS4_5tupleIJiiiEEENS6_IJlNS4_1CILi1EEElEEEEES3_S3_NS5_INS6_IJiNS6_IJiiEEEiEEENS6_IJS9_NS6_IJilEEElEEEEENS5_INS6_IJNS8_ILi128EEEEEENS6_IJS9_EEEEEEEvPT0_PKT_T1_PKT2_PKT3_T4_T5_,@"STO_CUDA_ENTRY STV_DEFAULT"
_ZN7cutlass17dequantize_kernelINS_15integer_subbyteILi4ELb1EEENS_12float_e4m3_tEN4cute6LayoutINS4_5tupleIJiiiEEENS6_IJlNS4_1CILi1EEElEEEEES3_S3_NS5_INS6_IJiNS6_IJiiEEEiEEENS6_IJS9_NS6_IJilEEElEEEEENS5_INS6_IJNS8_ILi128EEEEEENS6_IJS9_EEEEEEEvPT0_PKT_T1_PKT2_PKT3_T4_T5_:
.text._ZN7cutlass17dequantize_kernelINS_15integer_subbyteILi4ELb1EEENS_12float_e4m3_tEN4cute6LayoutINS4_5tupleIJiiiEEENS6_IJlNS4_1CILi1EEElEEEEES3_S3_NS5_INS6_IJiNS6_IJiiEEEiEEENS6_IJS9_NS6_IJilEEElEEEEENS5_INS6_IJNS8_ILi128EEEEEENS6_IJS9_EEEEEEEvPT0_PKT_T1_PKT2_PKT3_T4_T5_:
[----:B------:R-:W-:Y:S01]  /*0000*/  LDC R1, c[0x0][0x28] ;  /* 0x00000a00ff017b82 */ /* 0x000fe20000000800 */
[----:B------:R-:W-:-:S07]  /*0010*/  ULDC UR4, c[0x0][0x220] ;  /* 0x0000880000047ab9 */ /* 0x000fce0000000800 */
[----:B------:R-:W0:Y:S01]  /*0020*/  S2UR UR5, SR_CTAID.Y ;  /* 0x00000000000579c3 */ /* 0x000e220000002600 */
[----:B------:R-:W-:-:S05]  /*0030*/  IMAD.U32 R0, RZ, RZ, UR4 ;  /* 0x00000004ff007e24 */ /* 0x000fca000f8e00ff */
[----:B------:R-:W-:Y:S02]  /*0040*/  ISETP.GE.AND P0, PT, R0, 0x1, PT ;  /* 0x000000010000780c */ /* 0x000fe40003f06270 */
[----:B------:R-:W1:Y:S11]  /*0050*/  S2UR UR13, SR_CTAID.X ;  /* 0x00000000000d79c3 */ /* 0x000e760000002500 */
[----:B01----:R-:W-:Y:S05]  /*0060*/  @!P0 EXIT ;  /* 0x000000000000894d */ /* 0x003fea0003800000 */
[----:B------:R-:W0:Y:S01]  /*0070*/  LDC R2, c[0x0][0x258] ;  /* 0x00009600ff027b82 */ /* 0x000e220000000800 */
[----:B------:R-:W-:Y:S01]  /*0080*/  ULDC UR4, c[0x0][0x254] ;  /* 0x0000950000047ab9 */ /* 0x000fe20000000800 */
[----:B------:R-:W1:Y:S01]  /*0090*/  S2R R6, SR_TID.X ;  /* 0x0000000000067919 */ /* 0x000e620000002100 */
[----:B------:R-:W-:Y:S01]  /*00a0*/  ULDC.64 UR6, c[0x0][0x238] ;  /* 0x00008e0000067ab9 */ /* 0x000fe20000000a00 */
[----:B------:R-:W-:Y:S01]  /*00b0*/  ULDC UR14, c[0x0][0x260] ;  /* 0x00009800000e7ab9 */ /* 0x000fe20000000800 */
[----:B------:R-:W-:Y:S01]  /*00c0*/  UIMAD.WIDE.U32 UR8, UR5, UR6, URZ ;  /* 0x00000006050872a5 */ /* 0x000fe2000f8e003f */
[----:B------:R-:W-:-:S03]  /*00d0*/  PRMT R26, RZ, 0x7610, R26 ;  /* 0x00007610ff1a7816 */ /* 0x000fc6000000001a */
[----:B------:R-:W-:Y:S02]  /*00e0*/  UIADD3 UR10, UP0, UR13, UR8, URZ ;  /* 0x000000080d0a7290 */ /* 0x000fe4000ff1e03f */
[----:B------:R-:W-:-:S03]  /*00f0*/  UIMAD UR12, UR5, UR7, UR9 ;  /* 0x00000007050c72a4 */ /* 0x000fc6000f8e0209 */
[----:B------:R-:W-:Y:S01]  /*0100*/  ULDC.64 UR6, c[0x0][0x230] ;  /* 0x00008c0000067ab9 */ /* 0x000fe20000000a00 */
[----:B------:R-:W-:Y:S02]  /*0110*/  UIADD3.X UR11, URZ, UR12, URZ, UP0, !UPT ;  /* 0x0000000c3f0b7290 */ /* 0x000fe400087fe43f */
[----:B------:R-:W-:Y:S02]  /*0120*/  USHF.L.U64.HI UR17, UR6, 0x9, UR7 ;  /* 0x0000000906117899 */ /* 0x000fe40008010207 */
[----:B------:R-:W-:Y:S01]  /*0130*/  USHF.L.U32 UR16, UR6, 0x9, URZ ;  /* 0x0000000906107899 */ /* 0x000fe2000800063f */
[----:B0-----:R-:W-:-:S05]  /*0140*/  IMAD R2, R2, UR4, RZ ;  /* 0x0000000402027c24 */ /* 0x001fca000f8e02ff */
[----:B------:R-:W-:Y:S01]  /*0150*/  VIMNMX R7, R2, UR4, PT ;  /* 0x0000000402077c48 */ /* 0x000fe2000bfe0100 */
[----:B------:R-:W-:-:S03]  /*0160*/  USHF.L.U32 UR4, UR10, 0x2, URZ ;  /* 0x000000020a047899 */ /* 0x000fc6000800063f */
[----:B------:R-:W0:Y:S01]  /*0170*/  I2F.U32.RP R4, R7 ;  /* 0x0000000700047306 */ /* 0x000e220000209000 */
[----:B------:R-:W-:Y:S01]  /*0180*/  IMAD.MOV R5, RZ, RZ, -R7 ;  /* 0x000000ffff057224 */ /* 0x000fe200078e0a07 */
[----:B------:R-:W-:Y:S01]  /*0190*/  ISETP.NE.U32.AND P2, PT, R7, RZ, PT ;  /* 0x000000ff0700720c */ /* 0x000fe20003f45070 */
[----:B------:R-:W-:-:S05]  /*01a0*/  ULOP3.LUT UR4, UR4, 0x4, URZ, 0xc0, !UPT ;  /* 0x0000000404047892 */ /* 0x000fca000f8ec03f */
[----:B0-----:R-:W0:Y:S02]  /*01b0*/  MUFU.RCP R4, R4 ;  /* 0x0000000400047308 */ /* 0x001e240000001000 */
[----:B0-----:R-:W-:-:S06]  /*01c0*/  VIADD R2, R4, 0xffffffe ;  /* 0x0ffffffe04027836 */ /* 0x001fcc0000000000 */
[----:B------:R0:W2:Y:S02]  /*01d0*/  F2I.FTZ.U32.TRUNC.NTZ R3, R2 ;  /* 0x0000000200037305 */ /* 0x0000a4000021f000 */
[----:B0-----:R-:W-:Y:S02]  /*01e0*/  IMAD.MOV.U32 R2, RZ, RZ, RZ ;  /* 0x000000ffff027224 */ /* 0x001fe400078e00ff */
[----:B--2---:R-:W-:-:S04]  /*01f0*/  IMAD R5, R5, R3, RZ ;  /* 0x0000000305057224 */ /* 0x004fc800078e02ff */
[----:B------:R-:W-:-:S04]  /*0200*/  IMAD.HI.U32 R3, R3, R5, R2 ;  /* 0x0000000503037227 */ /* 0x000fc800078e0002 */
[----:B------:R-:W-:Y:S02]  /*0210*/  IMAD.MOV.U32 R5, RZ, RZ, RZ ;  /* 0x000000ffff057224 */ /* 0x000fe400078e00ff */
[----:B------:R-:W-:-:S04]  /*0220*/  IMAD.HI.U32 R11, R3, UR13, RZ ;  /* 0x0000000d030b7c27 */ /* 0x000fc8000f8e00ff */
[----:B------:R-:W-:-:S04]  /*0230*/  IMAD.MOV R8, RZ, RZ, -R11 ;  /* 0x000000ffff087224 */ /* 0x000fc800078e0a0b */
[----:B------:R-:W-:Y:S02]  /*0240*/  IMAD R4, R7, R8, UR13 ;  /* 0x0000000d07047e24 */ /* 0x000fe4000f8e0208 */
[----:B------:R-:W0:Y:S03]  /*0250*/  LDC.64 R8, c[0x0][0x270] ;  /* 0x00009c00ff087b82 */ /* 0x000e260000000a00 */
[----:B------:R-:W-:-:S13]  /*0260*/  ISETP.GE.U32.AND P0, PT, R4, R7, PT ;  /* 0x000000070400720c */ /* 0x000fda0003f06070 */
[----:B------:R-:W-:Y:S02]  /*0270*/  @P0 IMAD.IADD R4, R4, 0x1, -R7 ;  /* 0x0000000104040824 */ /* 0x000fe400078e0a07 */
[----:B------:R-:W-:-:S03]  /*0280*/  @P0 VIADD R11, R11, 0x1 ;  /* 0x000000010b0b0836 */ /* 0x000fc60000000000 */
[----:B------:R-:W-:Y:S02]  /*0290*/  ISETP.GE.U32.AND P1, PT, R4, R7, PT ;  /* 0x000000070400720c */ /* 0x000fe40003f26070 */
[C---:B-1----:R-:W-:Y:S01]  /*02a0*/  LOP3.LUT R4, R6.reuse, 0x7f, RZ, 0xc0, !PT ;  /* 0x0000007f06047812 */ /* 0x042fe200078ec0ff */
[----:B------:R-:W-:-:S04]  /*02b0*/  IMAD.SHL.U32 R6, R6, 0x4, RZ ;  /* 0x0000000406067824 */ /* 0x000fc800078e00ff */
[----:B0-----:R-:W-:-:S04]  /*02c0*/  IMAD.WIDE.U32 R2, R8, UR5, R4 ;  /* 0x0000000508027c25 */ /* 0x001fc8000f8e0004 */
[----:B------:R-:W-:Y:S01]  /*02d0*/  IMAD R3, R9, UR5, R3 ;  /* 0x0000000509037c24 */ /* 0x000fe2000f8e0203 */
[----:B------:R-:W-:Y:S01]  /*02e0*/  UMOV UR5, URZ ;  /* 0x0000003f00057c82 */ /* 0x000fe20008000000 */
[----:B------:R-:W-:Y:S01]  /*02f0*/  @P1 VIADD R11, R11, 0x1 ;  /* 0x000000010b0b1836 */ /* 0x000fe20000000000 */
[----:B------:R-:W-:Y:S01]  /*0300*/  @!P2 LOP3.LUT R11, RZ, R7, RZ, 0x33, !PT ;  /* 0x00000007ff0ba212 */ /* 0x000fe200078e33ff */
[----:B------:R-:W-:Y:S01]  /*0310*/  VIADD R8, R0, 0x7f ;  /* 0x0000007f00087836 */ /* 0x000fe20000000000 */
[----:B------:R-:W-:Y:S01]  /*0320*/  LOP3.LUT R9, R6, 0x1fc, RZ, 0xc0, !PT ;  /* 0x000001fc06097812 */ /* 0x000fe200078ec0ff */
[----:B------:R-:W-:Y:S02]  /*0330*/  IMAD.U32 R6, RZ, RZ, UR4 ;  /* 0x00000004ff067e24 */ /* 0x000fe4000f8e00ff */
[----:B------:R-:W-:-:S04]  /*0340*/  IMAD.MOV R10, RZ, RZ, -R11 ;  /* 0x000000ffff0a7224 */ /* 0x000fc800078e0a0b */
[----:B------:R-:W-:Y:S02]  /*0350*/  IMAD R10, R7, R10, UR13 ;  /* 0x0000000d070a7e24 */ /* 0x000fe4000f8e020a */
[----:B------:R-:W-:Y:S01]  /*0360*/  IMAD.U32 R7, RZ, RZ, UR5 ;  /* 0x00000005ff077e24 */ /* 0x000fe2000f8e00ff */
[----:B------:R-:W-:Y:S01]  /*0370*/  ULDC.64 UR4, c[0x0][0x268] ;  /* 0x00009a0000047ab9 */ /* 0x000fe20000000a00 */
[----:B------:R-:W-:Y:S01]  /*0380*/  IMAD R15, R10, UR14, RZ ;  /* 0x0000000e0a0f7c24 */ /* 0x000fe2000f8e02ff */
[----:B------:R-:W-:Y:S01]  /*0390*/  ULDC.64 UR14, c[0x0][0x208] ;  /* 0x00008200000e7ab9 */ /* 0x000fe20000000a00 */
[----:B------:R-:W-:Y:S01]  /*03a0*/  IMAD.WIDE.U32 R2, R11, UR4, R2 ;  /* 0x000000040b027c25 */ /* 0x000fe2000f8e0002 */
[----:B------:R-:W-:-:S03]  /*03b0*/  USHF.R.U32.HI UR4, URZ, 0x1, UR11 ;  /* 0x000000013f047899 */ /* 0x000fc6000801160b */
[----:B------:R-:W-:Y:S01]  /*03c0*/  IMAD R13, R11, UR5, RZ ;  /* 0x000000050b0d7c24 */ /* 0x000fe2000f8e02ff */
[----:B------:R-:W-:Y:S01]  /*03d0*/  SHF.R.S32.HI R11, RZ, 0x1f, R8 ;  /* 0x0000001fff0b7819 */ /* 0x000fe20000011408 */
[----:B------:R-:W-:Y:S01]  /*03e0*/  IMAD.WIDE.U32 R6, R9, UR6, R6 ;  /* 0x0000000609067c25 */ /* 0x000fe2000f8e0006 */
[----:B------:R-:W-:Y:S01]  /*03f0*/  IADD3 R10, P0, R15, R2, RZ ;  /* 0x000000020f0a7210 */ /* 0x000fe20007f1e0ff */
[----:B------:R-:W-:Y:S01]  /*0400*/  USHF.R.U64 UR5, UR10, 0x1, UR11 ;  /* 0x000000010a057899 */ /* 0x000fe2000800120b */
[----:B------:R-:W-:Y:S01]  /*0410*/  LEA.HI R8, R11, R8, RZ, 0x7 ;  /* 0x000000080b087211 */ /* 0x000fe200078f38ff */
[----:B------:R-:W-:Y:S01]  /*0420*/  IMAD R9, R9, UR7, R7 ;  /* 0x0000000709097c24 */ /* 0x000fe2000f8e0207 */
[----:B------:R-:W-:Y:S01]  /*0430*/  ULOP3.LUT UR4, UR4, 0x1fffffff, URZ, 0xc0, !UPT ;  /* 0x1fffffff04047892 */ /* 0x000fe2000f8ec03f */
[----:B------:R-:W-:Y:S01]  /*0440*/  IMAD.X R11, R3, 0x1, R13, P0 ;  /* 0x00000001030b7824 */ /* 0x000fe200000e060d */
[----:B------:R-:W-:Y:S02]  /*0450*/  ISETP.GE.AND P0, PT, R0, 0x81, PT ;  /* 0x000000810000780c */ /* 0x000fe40003f06270 */
[----:B------:R-:W-:-:S02]  /*0460*/  SHF.R.U64 R12, R6, 0x3, R9 ;  /* 0x00000003060c7819 */ /* 0x000fc40000001209 */
[----:B------:R-:W-:Y:S02]  /*0470*/  SHF.R.S32.HI R8, RZ, 0x7, R8 ;  /* 0x00000007ff087819 */ /* 0x000fe40000011408 */
[----:B------:R-:W-:Y:S02]  /*0480*/  IADD3 R12, P1, R12, UR5, RZ ;  /* 0x000000050c0c7c10 */ /* 0x000fe4000ff3e0ff */
[----:B------:R-:W-:Y:S02]  /*0490*/  VIMNMX R3, R8, 0x1, !PT ;  /* 0x0000000108037848 */ /* 0x000fe40007fe0100 */
[----:B------:R-:W-:Y:S01]  /*04a0*/  LEA.HI.X R13, R9, UR4, RZ, 0x1d, P1 ;  /* 0x00000004090d7c11 */ /* 0x000fe200088fecff */
[----:B------:R-:W-:Y:S01]  /*04b0*/  UMOV UR4, URZ ;  /* 0x0000003f00047c82 */ /* 0x000fe20008000000 */
[----:B------:R-:W-:Y:S02]  /*04c0*/  LOP3.LUT R2, R6, 0x4, RZ, 0xc0, !PT ;  /* 0x0000000406027812 */ /* 0x000fe400078ec0ff */
[----:B------:R-:W-:Y:S01]  /*04d0*/  LOP3.LUT R14, R3, 0x1, RZ, 0xc0, !PT ;  /* 0x00000001030e7812 */ /* 0x000fe200078ec0ff */
[----:B------:R-:W-:Y:S06]  /*04e0*/  @!P0 BRA `(.L_x_722) ;  /* 0x0000000800208947 */ /* 0x000fec0003800000 */
[----:B------:R-:W0:Y:S01]  /*04f0*/  LDC.64 R16, c[0x0][0x210] ;  /* 0x00008400ff107b82 */ /* 0x000e220000000a00 */
[----:B------:R-:W-:Y:S01]  /*0500*/  UMOV UR9, UR12 ;  /* 0x0000000c00097c82 */ /* 0x000fe20008000000 */
[----:B------:R-:W-:Y:S01]  /*0510*/  IMAD.U32 R18, RZ, RZ, UR8 ;  /* 0x00000008ff127e24 */ /* 0x000fe2000f8e00ff */
[----:B------:R-:W-:Y:S01]  /*0520*/  LOP3.LUT R0, R6, 0xffff, RZ, 0xc0, !PT ;  /* 0x0000ffff06007812 */ /* 0x000fe200078ec0ff */
[----:B------:R-:W-:Y:S01]  /*0530*/  IMAD.U32 R19, RZ, RZ, UR9 ;  /* 0x00000009ff137e24 */ /* 0x000fe2000f8e00ff */
[C---:B------:R-:W-:Y:S01]  /*0540*/  LOP3.LUT R5, R4.reuse, 0x80, RZ, 0xfc, !PT ;  /* 0x0000008004057812 */ /* 0x040fe200078efcff */
[----:B------:R-:W-:Y:S01]  /*0550*/  IMAD.MOV.U32 R21, RZ, RZ, R4 ;  /* 0x000000ffff157224 */ /* 0x000fe200078e0004 */
[----:B------:R-:W-:Y:S01]  /*0560*/  SHF.R.U32.HI R0, RZ, 0x2, R0 ;  /* 0x00000002ff007819 */ /* 0x000fe20000011600 */
[----:B------:R-:W-:Y:S01]  /*0570*/  IMAD.WIDE.U32 R8, R4, UR6, R18 ;  /* 0x0000000604087c25 */ /* 0x000fe2000f8e0012 */
[----:B------:R-:W-:Y:S01]  /*0580*/  PRMT R26, RZ, 0x7610, R26 ;  /* 0x00007610ff1a7816 */ /* 0x000fe2000000001a */
[----:B------:R-:W-:-:S02]  /*0590*/  USHF.L.U64.HI UR9, UR6, 0x8, UR7 ;  /* 0x0000000806097899 */ /* 0x000fc40008010207 */
[C---:B------:R-:W-:Y:S01]  /*05a0*/  IMAD.WIDE.U32 R18, R5.reuse, UR6, R18 ;  /* 0x0000000605127c25 */ /* 0x040fe2000f8e0012 */
[----:B------:R-:W-:Y:S02]  /*05b0*/  USHF.L.U32 UR8, UR6, 0x8, URZ ;  /* 0x0000000806087899 */ /* 0x000fe4000800063f */
[----:B------:R-:W-:Y:S01]  /*05c0*/  USHF.L.U32 UR5, UR6, 0xa, URZ ;  /* 0x0000000a06057899 */ /* 0x000fe2000800063f */
[----:B------:R-:W-:Y:S01]  /*05d0*/  IMAD R20, R4, UR7, R9 ;  /* 0x0000000704147c24 */ /* 0x000fe2000f8e0209 */
[----:B------:R-:W-:Y:S01]  /*05e0*/  UMOV UR4, URZ ;  /* 0x0000003f00047c82 */ /* 0x000fe20008000000 */
[----:B------:R-:W-:Y:S01]  /*05f0*/  IMAD.SHL.U32 R0, R0, 0x4, RZ ;  /* 0x0000000400007824 */ /* 0x000fe200078e00ff */
[----:B------:R-:W-:Y:S01]  /*0600*/  ULDC.64 UR20, c[0x0][0x218] ;  /* 0x0000860000147ab9 */ /* 0x000fe20000000a00 */
[----:B------:R-:W-:Y:S01]  /*0610*/  IMAD.MOV.U32 R23, RZ, RZ, RZ ;  /* 0x000000ffff177224 */ /* 0x000fe200078e00ff */
[----:B------:R-:W-:Y:S01]  /*0620*/  ULDC.64 UR18, c[0x0][0x248] ;  /* 0x0000920000127ab9 */ /* 0x000fe20000000a00 */
[----:B------:R-:W-:Y:S01]  /*0630*/  IMAD.MOV.U32 R24, RZ, RZ, R2 ;  /* 0x000000ffff187224 */ /* 0x000fe200078e0002 */
[----:B------:R-:W-:Y:S01]  /*0640*/  LOP3.LUT R25, R0, 0x4, RZ, 0xe2, !PT ;  /* 0x0000000400197812 */ /* 0x000fe200078ee2ff */
[----:B------:R-:W-:Y:S01]  /*0650*/  IMAD.MOV.U32 R27, RZ, RZ, RZ ;  /* 0x000000ffff1b7224 */ /* 0x000fe200078e00ff */
[--C-:B0-----:R-:W-:Y:S01]  /*0660*/  IADD3 R15, P0, P1, R8, UR13, R16.reuse ;  /* 0x0000000d080f7c10 */ /* 0x101fe2000f91e010 */
[----:B------:R-:W-:Y:S01]  /*0670*/  IMAD R8, R5, UR7, R19 ;  /* 0x0000000705087c24 */ /* 0x000fe2000f8e0213 */
[----:B------:R-:W-:Y:S01]  /*0680*/  IADD3 R16, P2, P3, R18, UR13, R16 ;  /* 0x0000000d12107c10 */ /* 0x000fe2000fb5e010 */
[----:B------:R-:W-:Y:S01]  /*0690*/  IMAD.IADD R19, R14, 0x1, -R3 ;  /* 0x000000010e137824 */ /* 0x000fe200078e0a03 */
[-C--:B------:R-:W-:Y:S01]  /*06a0*/  IADD3.X R18, R20, R17.reuse, RZ, P0, P1 ;  /* 0x0000001114127210 */ /* 0x080fe200007e24ff */
[----:B------:R-:W-:Y:S01]  /*06b0*/  IMAD.U32 R20, RZ, RZ, UR6 ;  /* 0x00000006ff147e24 */ /* 0x000fe2000f8e00ff */
[----:B------:R-:W-:Y:S01]  /*06c0*/  IADD3 R22, P0, R2, UR16, RZ ;  /* 0x0000001002167c10 */ /* 0x000fe2000ff1e0ff */
[----:B------:R-:W-:Y:S01]  /*06d0*/  USHF.L.U64.HI UR7, UR6, 0xa, UR7 ;  /* 0x0000000a06077899 */ /* 0x000fe20008010207 */
[----:B------:R-:W-:Y:S01]  /*06e0*/  IADD3.X R17, R8, R17, RZ, P2, P3 ;  /* 0x0000001108117210 */ /* 0x000fe200017e64ff */
[----:B------:R-:W-:Y:S01]  /*06f0*/  IMAD R20, R20, 0x200, R25 ;  /* 0x0000020014147824 */ /* 0x000fe200078e0219 */
[----:B------:R-:W-:Y:S01]  /*0700*/  ULDC UR6, c[0x0][0x230] ;  /* 0x00008c0000067ab9 */ /* 0x000fe20000000800 */
[----:B------:R-:W-:Y:S01]  /*0710*/  IMAD.X R29, RZ, RZ, UR17, P0 ;  /* 0x00000011ff1d7e24 */ /* 0x000fe200080e06ff */
[----:B------:R-:W-:-:S07]  /*0720*/  ULDC.64 UR12, c[0x0][0x240] ;  /* 0x00009000000c7ab9 */ /* 0x000fce0000000a00 */
.L_x_727:
[----:B0-----:R-:W0:Y:S01]  /*0730*/  LDC R0, c[0x0][0x220] ;  /* 0x00008800ff007b82 */ /* 0x001e220000000800 */
[----:B------:R-:W-:Y:S01]  /*0740*/  IADD3 R6, P0, R23, R10, RZ ;  /* 0x0000000a17067210 */ /* 0x000fe20007f1e0ff */
[----:B------:R-:W-:Y:S01]  /*0750*/  VIADD R5, R21, 0x80 ;  /* 0x0000008015057836 */ /* 0x000fe20000000000 */
[----:B------:R-:W-:Y:S02]  /*0760*/  BSSY B0, `(.L_x_723) ;  /* 0x000002a000007945 */ /* 0x000fe40003800000 */
[C---:B------:R-:W-:Y:S02]  /*0770*/  IADD3 R4, P2, R6.reuse, UR12, RZ ;  /* 0x0000000c06047c10 */ /* 0x040fe4000ff5e0ff */
[----:B------:R-:W-:Y:S02]  /*0780*/  LEA.HI.X.SX32 R7, R23, R11, 0x1, P0 ;  /* 0x0000000b17077211 */ /* 0x000fe400000f0eff */
[----:B------:R-:W-:Y:S02]  /*0790*/  IADD3 R6, P3, R6, UR18, RZ ;  /* 0x0000001206067c10 */ /* 0x000fe4000ff7e0ff */
[----:B0-----:R-:W-:-:S02]  /*07a0*/  ISETP.GE.U32.AND P1, PT, R21, R0, PT ;  /* 0x000000001500720c */ /* 0x001fc40003f26070 */
[----:B------:R-:W-:Y:S02]  /*07b0*/  ISETP.GE.U32.AND P0, PT, R5, R0, PT ;  /* 0x000000000500720c */ /* 0x000fe40003f06070 */
[C---:B------:R-:W-:Y:S02]  /*07c0*/  IADD3.X R5, R7.reuse, UR13, RZ, P2, !PT ;  /* 0x0000000d07057c10 */ /* 0x040fe400097fe4ff */
[----:B------:R-:W-:-:S07]  /*07d0*/  IADD3.X R7, R7, UR19, RZ, P3, !PT ;  /* 0x0000001307077c10 */ /* 0x000fce0009ffe4ff */
[----:B------:R-:W-:Y:S05]  /*07e0*/  @P1 BRA `(.L_x_724) ;  /* 0x0000000000841947 */ /* 0x000fea0003800000 */
[--C-:B------:R-:W-:Y:S01]  /*07f0*/  SHF.R.U64 R9, R24, 0x3, R27.reuse ;  /* 0x0000000318097819 */ /* 0x100fe2000000121b */
[----:B------:R-:W2:Y:S01]  /*0800*/  LDG.E.U8 R30, desc[UR14][R4.64] ;  /* 0x0000000e041e7981 */ /* 0x000ea2000c1e1100 */
[----:B------:R-:W-:Y:S02]  /*0810*/  SHF.R.U32.HI R28, RZ, 0x3, R27 ;  /* 0x00000003ff1c7819 */ /* 0x000fe4000001161b */
[----:B------:R-:W-:-:S04]  /*0820*/  IADD3 R8, P1, P2, R12, UR20, R9 ;  /* 0x000000140c087c10 */ /* 0x000fc8000fa3e009 */
[----:B------:R-:W-:Y:S02]  /*0830*/  IADD3.X R9, R13, UR21, R28, P1, P2 ;  /* 0x000000150d097c10 */ /* 0x000fe40008fe441c */
[----:B------:R-:W3:Y:S04]  /*0840*/  LDG.E.U8 R28, desc[UR14][R6.64] ;  /* 0x0000000e061c7981 */ /* 0x000ee8000c1e1100 */
[----:B------:R-:W4:Y:S01]  /*0850*/  LDG.E.U8 R8, desc[UR14][R8.64] ;  /* 0x0000000e08087981 */ /* 0x000f22000c1e1100 */
[----:B------:R-:W-:-:S04]  /*0860*/  LOP3.LUT R31, R25, 0x4, RZ, 0xc0, !PT ;  /* 0x00000004191f7812 */ /* 0x000fc800078ec0ff */
[----:B----4-:R-:W-:-:S04]  /*0870*/  SHF.R.U32.HI R31, RZ, R31, R8 ;  /* 0x0000001fff1f7219 */ /* 0x010fc80000011608 */
[----:B------:R-:W-:-:S04]  /*0880*/  LOP3.LUT R31, R31, 0xf, RZ, 0xc0, !PT ;  /* 0x0000000f1f1f7812 */ /* 0x000fc800078ec0ff */
[----:B------:R-:W-:-:S04]  /*0890*/  LOP3.LUT R26, R31, 0xfff0, R26, 0xf8, !PT ;  /* 0x0000fff01f1a7812 */ /* 0x000fc800078ef81a */
[C---:B------:R-:W-:Y:S02]  /*08a0*/  LOP3.LUT P1, RZ, R26.reuse, 0x8, RZ, 0xc0, !PT ;  /* 0x000000081aff7812 */ /* 0x040fe4000782c0ff */
[----:B------:R-:W-:-:S11]  /*08b0*/  LOP3.LUT R31, R26, 0xf, RZ, 0xc0, !PT ;  /* 0x0000000f1a1f7812 */ /* 0x000fd600078ec0ff */
[----:B------:R-:W-:-:S04]  /*08c0*/  @P1 LOP3.LUT R31, R26, 0xfffffff0, RZ, 0xfc, !PT ;  /* 0xfffffff01a1f1812 */ /* 0x000fc800078efcff */
[----:B------:R-:W-:-:S04]  /*08d0*/  I2FP.F32.S32 R31, R31 ;  /* 0x0000001f001f7245 */ /* 0x000fc80000201400 */
[----:B------:R-:W-:-:S04]  /*08e0*/  F2FP.SATFINITE.E4M3.F32.PACK_AB_MERGE_C R31, RZ, R31, RZ ;  /* 0x0000001fff1f723e */ /* 0x000fc800048070ff */
[----:B------:R-:W-:Y:S02]  /*08f0*/  LOP3.LUT R31, R31, 0xff, RZ, 0xc0, !PT ;  /* 0x000000ff1f1f7812 */ /* 0x000fe400078ec0ff */
[----:B--2---:R-:W-:Y:S02]  /*0900*/  F2FP.F16.E4M3.UNPACK_B R30, R30 ;  /* 0x0000001eff1e723e */ /* 0x004fe400020006ff */
[----:B------:R-:W-:-:S03]  /*0910*/  F2FP.F16.E4M3.UNPACK_B R31, R31 ;  /* 0x0000001fff1f723e */ /* 0x000fc600020006ff */
[----:B------:R-:W-:Y:S02]  /*0920*/  HADD2.F32 R30, -RZ, R30.H0_H0 ;  /* 0x2000001eff1e7230 */ /* 0x000fe40000004100 */
[----:B------:R-:W-:-:S05]  /*0930*/  HADD2.F32 R31, -RZ, R31.H0_H0 ;  /* 0x2000001fff1f7230 */ /* 0x000fca0000004100 */
[----:B------:R-:W-:-:S05]  /*0940*/  FMUL R30, R31, R30 ;  /* 0x0000001e1f1e7220 */ /* 0x000fca0000400000 */
[----:B------:R-:W-:-:S04]  /*0950*/  F2FP.SATFINITE.E4M3.F32.PACK_AB_MERGE_C R30, RZ, R30, RZ ;  /* 0x0000001eff1e723e */ /* 0x000fc800048070ff */
[----:B------:R-:W-:Y:S02]  /*0960*/  LOP3.LUT R30, R30, 0xff, RZ, 0xc0, !PT ;  /* 0x000000ff1e1e7812 */ /* 0x000fe400078ec0ff */
[----:B---3--:R-:W-:Y:S02]  /*0970*/  F2FP.F16.E4M3.UNPACK_B R28, R28 ;  /* 0x0000001cff1c723e */ /* 0x008fe400020006ff */
[----:B------:R-:W-:-:S03]  /*0980*/  F2FP.F16.E4M3.UNPACK_B R30, R30 ;  /* 0x0000001eff1e723e */ /* 0x000fc600020006ff */
[----:B------:R-:W-:Y:S02]  /*0990*/  HADD2.F32 R9, -RZ, R28.H0_H0 ;  /* 0x2000001cff097230 */ /* 0x000fe40000004100 */
[----:B------:R-:W-:-:S05]  /*09a0*/  HADD2.F32 R30, -RZ, R30.H0_H0 ;  /* 0x2000001eff1e7230 */ /* 0x000fca0000004100 */
[----:B------:R-:W-:Y:S01]  /*09b0*/  FADD R9, R30, R9 ;  /* 0x000000091e097221 */ /* 0x000fe20000000000 */
[----:B------:R-:W-:-:S04]  /*09c0*/  IMAD.MOV.U32 R8, RZ, RZ, R15 ;  /* 0x000000ffff087224 */ /* 0x000fc800078e000f */
[----:B------:R-:W-:Y:S01]  /*09d0*/  F2FP.SATFINITE.E4M3.F32.PACK_AB_MERGE_C R31, RZ, R9, RZ ;  /* 0x00000009ff1f723e */ /* 0x000fe200048070ff */
[----:B------:R-:W-:-:S05]  /*09e0*/  IMAD.MOV.U32 R9, RZ, RZ, R18 ;  /* 0x000000ffff097224 */ /* 0x000fca00078e0012 */
[----:B------:R0:W-:Y:S02]  /*09f0*/  STG.E.U8 desc[UR14][R8.64], R31 ;  /* 0x0000001f08007986 */ /* 0x0001e4000c10110e */
.L_x_724:
[----:B------:R-:W-:Y:S05]  /*0a00*/  BSYNC B0 ;  /* 0x0000000000007941 */ /* 0x000fea0003800000 */
.L_x_723:
[----:B------:R-:W-:Y:S04]  /*0a10*/  BSSY B0, `(.L_x_725) ;  /* 0x0000023000007945 */ /* 0x000fe80003800000 */
[----:B------:R-:W-:Y:S05]  /*0a20*/  @P0 BRA `(.L_x_726) ;  /* 0x0000000000840947 */ /* 0x000fea0003800000 */
[--C-:B0-----:R-:W-:Y:S01]  /*0a30*/  SHF.R.U64 R9, R22, 0x3, R29.reuse ;  /* 0x0000000316097819 */ /* 0x101fe2000000121d */
[----:B------:R-:W2:Y:S01]  /*0a40*/  LDG.E.U8 R4, desc[UR14][R4.64+0x80] ;  /* 0x0000800e04047981 */ /* 0x000ea2000c1e1100 */
[----:B------:R-:W-:Y:S02]  /*0a50*/  SHF.R.U32.HI R28, RZ, 0x3, R29 ;  /* 0x00000003ff1c7819 */ /* 0x000fe4000001161d */
[----:B------:R-:W-:Y:S01]  /*0a60*/  IADD3 R8, P0, P1, R12, UR20, R9 ;  /* 0x000000140c087c10 */ /* 0x000fe2000f91e009 */
[----:B------:R-:W3:Y:S03]  /*0a70*/  LDG.E.U8 R6, desc[UR14][R6.64+0x80] ;  /* 0x0000800e06067981 */ /* 0x000ee6000c1e1100 */
[----:B------:R-:W-:-:S05]  /*0a80*/  IADD3.X R9, R13, UR21, R28, P0, P1 ;  /* 0x000000150d097c10 */ /* 0x000fca00087e241c */
        /* <DEDUP_REMOVED lines=27> */
.L_x_726:
[----:B------:R-:W-:Y:S05]  /*0c40*/  BSYNC B0 ;  /* 0x0000000000007941 */ /* 0x000fea0003800000 */
.L_x_725:
[----:B------:R-:W-:Y:S01]  /*0c50*/  UIADD3 UR4, UR4, 0x2, URZ ;  /* 0x0000000204047890 */ /* 0x000fe2000fffe03f */
[----:B-1----:R-:W-:Y:S01]  /*0c60*/  IMAD.U32 R5, RZ, RZ, UR6 ;  /* 0x00000006ff057e24 */ /* 0x002fe2000f8e00ff */
[----:B------:R-:W-:Y:S01]  /*0c70*/  IADD3 R15, P1, R15, UR8, RZ ;  /* 0x000000080f0f7c10 */ /* 0x000fe2000ff3e0ff */
[----:B------:R-:W-:Y:S01]  /*0c80*/  IMAD.U32 R4, RZ, RZ, UR6 ;  /* 0x00000006ff047e24 */ /* 0x000fe2000f8e00ff */
[----:B------:R-:W-:Y:S01]  /*0c90*/  IADD3 R16, P2, R16, UR8, RZ ;  /* 0x0000000810107c10 */ /* 0x000fe2000ff5e0ff */
[----:B------:R-:W-:Y:S01]  /*0ca0*/  IMAD R20, R5, 0x400, R20 ;  /* 0x0000040005147824 */ /* 0x000fe200078e0214 */
[----:B------:R-:W-:Y:S01]  /*0cb0*/  IADD3 R22, P3, R22, UR5, RZ ;  /* 0x0000000516167c10 */ /* 0x000fe2000ff7e0ff */
[----:B------:R-:W-:Y:S01]  /*0cc0*/  VIADD R6, R19, UR4 ;  /* 0x0000000413067c36 */ /* 0x000fe20008000000 */
[----:B------:R-:W-:Y:S01]  /*0cd0*/  IADD3 R24, P4, R24, UR5, RZ ;  /* 0x0000000518187c10 */ /* 0x000fe2000ff9e0ff */
[----:B------:R-:W-:Y:S01]  /*0ce0*/  IMAD R25, R4, 0x400, R25 ;  /* 0x0000040004197824 */ /* 0x000fe200078e0219 */
[----:B------:R-:W-:Y:S01]  /*0cf0*/  IADD3.X R18, R18, UR9, RZ, P1, !PT ;  /* 0x0000000912127c10 */ /* 0x000fe20008ffe4ff */
[----:B------:R-:W-:Y:S01]  /*0d00*/  VIADD R23, R23, 0x100 ;  /* 0x0000010017177836 */ /* 0x000fe20000000000 */
[----:B------:R-:W-:Y:S01]  /*0d10*/  ISETP.NE.AND P0, PT, R6, RZ, PT ;  /* 0x000000ff0600720c */ /* 0x000fe20003f05270 */
[----:B------:R-:W-:Y:S01]  /*0d20*/  VIADD R21, R21, 0x100 ;  /* 0x0000010015157836 */ /* 0x000fe20000000000 */
[----:B------:R-:W-:-:S02]  /*0d30*/  IADD3.X R17, R17, UR9, RZ, P2, !PT ;  /* 0x0000000911117c10 */ /* 0x000fc400097fe4ff */
[----:B------:R-:W-:Y:S02]  /*0d40*/  IADD3.X R29, R29, UR7, RZ, P3, !PT ;  /* 0x000000071d1d7c10 */ /* 0x000fe40009ffe4ff */
[----:B------:R-:W-:-:S07]  /*0d50*/  IADD3.X R27, R27, UR7, RZ, P4, !PT ;  /* 0x000000071b1b7c10 */ /* 0x000fce000a7fe4ff */
[----:B------:R-:W-:Y:S05]  /*0d60*/  @P0 BRA `(.L_x_727) ;  /* 0xfffffff800700947 */ /* 0x000fea000383ffff */
.L_x_722:
[----:B------:R-:W-:-:S13]  /*0d70*/  ISETP.NE.AND P0, PT, R14, RZ, PT ;  /* 0x000000ff0e00720c */ /* 0x000fda0003f05270 */
[----:B------:R-:W-:Y:S05]  /*0d80*/  @!P0 EXIT ;  /* 0x000000000000894d */ /* 0x000fea0003800000 */
[----:B------:R-:W1:Y:S01]  /*0d90*/  S2R R4, SR_TID.X ;  /* 0x0000000000047919 */ /* 0x000e620000002100 */
[----:B------:R-:W-:-:S06]  /*0da0*/  USHF.L.U32 UR12, UR4, 0x7, URZ ;  /* 0x00000007040c7899 */ /* 0x000fcc000800063f */
[----:B------:R-:W-:-:S05]  /*0db0*/  IMAD.U32 R5, RZ, RZ, UR12 ;  /* 0x0000000cff057e24 */ /* 0x000fca000f8e00ff */
[----:B-1----:R-:W-:-:S04]  /*0dc0*/  LOP3.LUT R5, R5, 0x7f, R4, 0xf8, !PT ;  /* 0x0000007f05057812 */ /* 0x002fc800078ef804 */
[----:B------:R-:W-:-:S13]  /*0dd0*/  ISETP.GE.U32.AND P0, PT, R5, R0, PT ;  /* 0x000000000500720c */ /* 0x000fda0003f06070 */
[----:B------:R-:W-:Y:S05]  /*0de0*/  @P0 EXIT ;  /* 0x000000000000094d */ /* 0x000fea0003800000 */
[----:B------:R-:W-:Y:S02]  /*0df0*/  USHF.R.S32.HI UR5, URZ, 0x1f, UR4 ;  /* 0x0000001f3f057899 */ /* 0x000fe40008011404 */
[----:B------:R-:W-:Y:S01]  /*0e00*/  IMAD.U32 R5, RZ, RZ, UR4 ;  /* 0x00000004ff057e24 */ /* 0x000fe2000f8e00ff */
[----:B------:R-:W-:Y:S01]  /*0e10*/  UIMAD UR7, UR17, UR4, URZ ;  /* 0x00000004110772a4 */ /* 0x000fe2000f8e023f */
[----:B------:R-:W-:Y:S01]  /*0e20*/  IMAD.MOV.U32 R3, RZ, RZ, RZ ;  /* 0x000000ffff037224 */ /* 0x000fe200078e00ff */
[----:B------:R-:W-:Y:S02]  /*0e30*/  ULDC.64 UR8, c[0x0][0x218] ;  /* 0x0000860000087ab9 */ /* 0x000fe40000000a00 */
[----:B------:R-:W-:Y:S02]  /*0e40*/  UIMAD UR5, UR5, UR16, UR7 ;  /* 0x00000010050572a4 */ /* 0x000fe4000f8e0207 */
[----:B------:R-:W-:-:S04]  /*0e50*/  IMAD.WIDE.U32 R2, R5, UR16, R2 ;  /* 0x0000001005027c25 */ /* 0x000fc8000f8e0002 */
[----:B------:R-:W-:-:S05]  /*0e60*/  VIADD R5, R3, UR5 ;  /* 0x0000000503057c36 */ /* 0x000fca0008000000 */
[--C-:B------:R-:W-:Y:S02]  /*0e70*/  SHF.R.U64 R3, R2, 0x3, R5.reuse ;  /* 0x0000000302037819 */ /* 0x100fe40000001205 */
[----:B------:R-:W-:Y:S02]  /*0e80*/  SHF.R.U32.HI R0, RZ, 0x3, R5 ;  /* 0x00000003ff007819 */ /* 0x000fe40000011605 */
[----:B------:R-:W-:-:S04]  /*0e90*/  IADD3 R12, P0, P1, R12, UR8, R3 ;  /* 0x000000080c0c7c10 */ /* 0x000fc8000f91e003 */
[----:B------:R-:W-:Y:S01]  /*0ea0*/  IADD3.X R13, R13, UR9, R0, P0, P1 ;  /* 0x000000090d0d7c10 */ /* 0x000fe200087e2400 */
[----:B------:R-:W-:-:S05]  /*0eb0*/  ULDC.64 UR8, c[0x0][0x240] ;  /* 0x0000900000087ab9 */ /* 0x000fca0000000a00 */
[----:B------:R-:W2:Y:S01]  /*0ec0*/  LDG.E.U8 R13, desc[UR14][R12.64] ;  /* 0x0000000e0c0d7981 */ /* 0x000ea2000c1e1100 */
[----:B------:R-:W-:Y:S01]  /*0ed0*/  IMAD.U32 R0, RZ, RZ, UR12 ;  /* 0x0000000cff007e24 */ /* 0x000fe2000f8e00ff */
[----:B0-----:R-:W-:-:S04]  /*0ee0*/  IADD3 R8, P0, R10, UR12, RZ ;  /* 0x0000000c0a087c10 */ /* 0x001fc8000ff1e0ff */
[----:B------:R-:W-:Y:S02]  /*0ef0*/  LEA.HI.X.SX32 R11, R0, R11, 0x1, P0 ;  /* 0x0000000b000b7211 */ /* 0x000fe400000f0eff */
[----:B------:R-:W-:-:S04]  /*0f00*/  IADD3 R6, P0, R8, UR8, RZ ;  /* 0x0000000808067c10 */ /* 0x000fc8000ff1e0ff */
[----:B------:R-:W-:Y:S01]  /*0f10*/  IADD3.X R7, R11, UR9, RZ, P0, !PT ;  /* 0x000000090b077c10 */ /* 0x000fe200087fe4ff */
[----:B------:R-:W-:-:S04]  /*0f20*/  ULDC.64 UR8, c[0x0][0x248] ;  /* 0x0000920000087ab9 */ /* 0x000fc80000000a00 */
[----:B------:R0:W3:Y:S01]  /*0f30*/  LDG.E.U8 R6, desc[UR14][R6.64] ;  /* 0x0000000e06067981 */ /* 0x0000e2000c1e1100 */
[----:B------:R-:W-:-:S04]  /*0f40*/  IADD3 R8, P0, R8, UR8, RZ ;  /* 0x0000000808087c10 */ /* 0x000fc8000ff1e0ff */
[----:B------:R-:W-:-:S05]  /*0f50*/  IADD3.X R9, R11, UR9, RZ, P0, !PT ;  /* 0x000000090b097c10 */ /* 0x000fca00087fe4ff */
[----:B------:R-:W4:Y:S01]  /*0f60*/  LDG.E.U8 R8, desc[UR14][R8.64] ;  /* 0x0000000e08087981 */ /* 0x000f22000c1e1100 */
[----:B------:R-:W-:Y:S01]  /*0f70*/  LOP3.LUT R2, R2, 0x4, RZ, 0xc0, !PT ;  /* 0x0000000402027812 */ /* 0x000fe200078ec0ff */
[----:B------:R-:W-:-:S04]  /*0f80*/  UIMAD.WIDE.U32 UR8, UR4, 0x80, URZ ;  /* 0x00000080040878a5 */ /* 0x000fc8000f8e003f */
[----:B------:R-:W-:Y:S01]  /*0f90*/  UIMAD UR5, UR9, UR6, URZ ;  /* 0x00000006090572a4 */ /* 0x000fe2000f8e023f */
[----:B--2---:R-:W-:-:S04]  /*0fa0*/  SHF.R.U32.HI R2, RZ, R2, R13 ;  /* 0x00000002ff027219 */ /* 0x004fc8000001160d */
[----:B------:R-:W-:Y:S01]  /*0fb0*/  LOP3.LUT R3, R2, 0xf, RZ, 0xc0, !PT ;  /* 0x0000000f02037812 */ /* 0x000fe200078ec0ff */
[----:B------:R-:W-:Y:S01]  /*0fc0*/  IMAD.U32 R2, RZ, RZ, UR8 ;  /* 0x00000008ff027e24 */ /* 0x000fe2000f8e00ff */
[----:B------:R-:W-:Y:S02]  /*0fd0*/  UMOV UR8, UR10 ;  /* 0x0000000a00087c82 */ /* 0x000fe40008000000 */
[----:B------:R-:W-:Y:S02]  /*0fe0*/  LOP3.LUT R3, R3, 0xf0, R26, 0xf8, !PT ;  /* 0x000000f003037812 */ /* 0x000fe400078ef81a */
[----:B0-----:R-:W-:Y:S01]  /*0ff0*/  LOP3.LUT R7, R2, 0x7f, R4, 0xf8, !PT ;  /* 0x0000007f02077812 */ /* 0x001fe200078ef804 */
[----:B------:R-:W-:Y:S01]  /*1000*/  IMAD.U32 R2, RZ, RZ, UR8 ;  /* 0x00000008ff027e24 */ /* 0x000fe2000f8e00ff */
[C---:B------:R-:W-:Y:S01]  /*1010*/  LOP3.LUT P0, RZ, R3.reuse, 0x8, RZ, 0xc0, !PT ;  /* 0x0000000803ff7812 */ /* 0x040fe2000780c0ff */
[----:B------:R-:W-:Y:S01]  /*1020*/  IMAD.U32 R4, RZ, RZ, UR5 ;  /* 0x00000005ff047e24 */ /* 0x000fe2000f8e00ff */
[----:B------:R-:W-:Y:S01]  /*1030*/  LOP3.LUT R0, R3, 0xf, RZ, 0xc0, !PT ;  /* 0x0000000f03007812 */ /* 0x000fe200078ec0ff */
[----:B------:R-:W-:Y:S01]  /*1040*/  ULDC UR5, c[0x0][0x234] ;  /* 0x00008d0000057ab9 */ /* 0x000fe20000000800 */
[----:B---3--:R-:W-:-:S09]  /*1050*/  F2FP.F16.E4M3.UNPACK_B R6, R6 ;  /* 0x00000006ff06723e */ /* 0x008fd200020006ff */
[----:B------:R-:W-:Y:S01]  /*1060*/  @P0 LOP3.LUT R0, R3, 0xfffffff0, RZ, 0xfc, !PT ;  /* 0xfffffff003000812 */ /* 0x000fe200078efcff */
[----:B------:R-:W-:Y:S01]  /*1070*/  HADD2.F32 R3, -RZ, R6.H0_H0 ;  /* 0x20000006ff037230 */ /* 0x000fe20000004100 */
[----:B----4-:R-:W-:Y:S02]  /*1080*/  F2FP.F16.E4M3.UNPACK_B R8, R8 ;  /* 0x00000008ff08723e */ /* 0x010fe400020006ff */
[----:B------:R-:W-:-:S03]  /*1090*/  I2FP.F32.S32 R0, R0 ;  /* 0x0000000000007245 */ /* 0x000fc60000201400 */
[----:B------:R-:W-:Y:S01]  /*10a0*/  HADD2.F32 R5, -RZ, R8.H0_H0 ;  /* 0x20000008ff057230 */ /* 0x000fe20000004100 */
[----:B------:R-:W-:-:S04]  /*10b0*/  F2FP.SATFINITE.E4M3.F32.PACK_AB_MERGE_C R0, RZ, R0, RZ ;  /* 0x00000000ff00723e */ /* 0x000fc800048070ff */
[----:B------:R-:W-:-:S04]  /*10c0*/  LOP3.LUT R0, R0, 0xff, RZ, 0xc0, !PT ;  /* 0x000000ff00007812 */ /* 0x000fc800078ec0ff */
[----:B------:R-:W-:-:S05]  /*10d0*/  F2FP.F16.E4M3.UNPACK_B R0, R0 ;  /* 0x00000000ff00723e */ /* 0x000fca00020006ff */
[----:B------:R-:W-:-:S05]  /*10e0*/  HADD2.F32 R0, -RZ, R0.H0_H0 ;  /* 0x20000000ff007230 */ /* 0x000fca0000004100 */
[----:B------:R-:W-:Y:S01]  /*10f0*/  FMUL R0, R0, R3 ;  /* 0x0000000300007220 */ /* 0x000fe20000400000 */
[----:B------:R-:W-:Y:S01]  /*1100*/  IMAD.U32 R3, RZ, RZ, UR9 ;  /* 0x00000009ff037e24 */ /* 0x000fe2000f8e00ff */
[----:B------:R-:W-:Y:S02]  /*1110*/  UMOV UR9, UR11 ;  /* 0x0000000b00097c82 */ /* 0x000fe40008000000 */
[----:B------:R-:W-:Y:S01]  /*1120*/  IMAD.U32 R3, RZ, RZ, UR9 ;  /* 0x00000009ff037e24 */ /* 0x000fe2000f8e00ff */
[----:B------:R-:W-:Y:S01]  /*1130*/  F2FP.SATFINITE.E4M3.F32.PACK_AB_MERGE_C R0, RZ, R0, RZ ;  /* 0x00000000ff00723e */ /* 0x000fe200048070ff */
[----:B------:R-:W-:Y:S01]  /*1140*/  ULDC.64 UR8, c[0x0][0x210] ;  /* 0x0000840000087ab9 */ /* 0x000fe20000000a00 */
[C---:B------:R-:W-:Y:S02]  /*1150*/  IMAD.WIDE.U32 R2, R7.reuse, UR6, R2 ;  /* 0x0000000607027c25 */ /* 0x040fe4000f8e0002 */
[----:B------:R-:W-:Y:S02]  /*1160*/  LOP3.LUT R0, R0, 0xff, RZ, 0xc0, !PT ;  /* 0x000000ff00007812 */ /* 0x000fe400078ec0ff */
[----:B------:R-:W-:-:S02]  /*1170*/  IMAD R7, R7, UR5, R4 ;  /* 0x0000000507077c24 */ /* 0x000fc4000f8e0204 */
[----:B------:R-:W-:Y:S02]  /*1180*/  F2FP.F16.E4M3.UNPACK_B R0, R0 ;  /* 0x00000000ff00723e */ /* 0x000fe400020006ff */
[----:B------:R-:W-:-:S03]  /*1190*/  IADD3 R2, P0, R2, UR8, RZ ;  /* 0x0000000802027c10 */ /* 0x000fc6000ff1e0ff */
[----:B------:R-:W-:Y:S01]  /*11a0*/  HADD2.F32 R0, -RZ, R0.H0_H0 ;  /* 0x20000000ff007230 */ /* 0x000fe20000004100 */
[----:B------:R-:W-:-:S04]  /*11b0*/  IADD3.X R3, R3, UR9, R7, P0, !PT ;  /* 0x0000000903037c10 */ /* 0x000fc800087fe407 */
[----:B------:R-:W-:-:S05]  /*11c0*/  FADD R0, R0, R5 ;  /* 0x0000000500007221 */ /* 0x000fca0000000000 */
[----:B------:R-:W-:-:S05]  /*11d0*/  F2FP.SATFINITE.E4M3.F32.PACK_AB_MERGE_C R5, RZ, R0, RZ ;  /* 0x00000000ff05723e */ /* 0x000fca00048070ff */
[----:B------:R-:W-:Y:S01]  /*11e0*/  STG.E.U8 desc[UR14][R2.64], R5 ;  /* 0x0000000502007986 */ /* 0x000fe2000c10110e */
[----:B------:R-:W-:Y:S05]  /*11f0*/  EXIT ;  /* 0x000000000000794d */ /* 0x000fea0003800000 */
.L_x_728:
        /* <DEDUP_REMOVED lines=16> */
.L_x_737:


//--------------------- .nv.global.init           --------------------------
	.section	.nv.global.init,"aw",@progbits
	.align	4
.nv.global.init:
	.type		mrg32k3aM1SubSeq,@object
	.size		mrg32k3aM1SubSeq,(mrg32k3aM2SubSeq - mrg32k3aM1SubSeq)
mrg32k3aM1SubSeq:
        /*0000*/ 	.byte	0x0b, 0xcc, 0xee, 0x04, 0x73, 0x29, 0x8b, 0x6f, 0xf6, 0x53, 0x03, 0xf6, 0x23, 0xf6, 0xea, 0xda
        /* <DEDUP_REMOVED lines=125> */
	.type		mrg32k3aM2SubSeq,@object
	.size		mrg32k3aM2SubSeq,(mrg32k3aM1 - mrg32k3aM2SubSeq)
mrg32k3aM2SubSeq:
        /* <DEDUP_REMOVED lines=126> */
	.type		mrg32k3aM1,@object
	.size		mrg32k3aM1,(mrg32k3aM1Seq - mrg32k3aM1)
mrg32k3aM1:
        /* <DEDUP_REMOVED lines=144> */
	.type		mrg32k3aM1Seq,@object
	.size		mrg32k3aM1Seq,(mrg32k3aM2 - mrg32k3aM1Seq)
mrg32k3aM1Seq:
        /* <DEDUP_REMOVED lines=144> */
	.type		mrg32k3aM2,@object
	.size		mrg32k3aM2,(mrg32k3aM2Seq - mrg32k3aM2)
mrg32k3aM2:
        /* <DEDUP_REMOVED lines=144> */
	.type		mrg32k3aM2Seq,@object
	.size		mrg32k3aM2Seq,(precalc_xorwow_matrix - mrg32k3aM2Seq)
mrg32k3aM2Seq:
        /* <DEDUP_REMOVED lines=144> */
	.type		precalc_xorwow_matrix,@object
	.size		precalc_xorwow_matrix,(precalc_xorwow_offset_matrix - precalc_xorwow_matrix)
precalc_xorwow_matrix:
        /* <DEDUP_REMOVED lines=6400> */
	.type		precalc_xorwow_offset_matrix,@object
	.size		precalc_xorwow_offset_matrix,($str$44 - precalc_xorwow_offset_matrix)
precalc_xorwow_offset_matrix:
        /* <DEDUP_REMOVED lines=6400> */
	.type		$str$44,@object
	.size		$str$44,($str$27 - $str$44)
$str$44:
        /*353c0*/ 	.byte	0x78, 0x2e, 0x69, 0x64, 0x78, 0x5f, 0x20, 0x3d, 0x3d, 0x20, 0x30, 0x00
	.type		$str$27,@object
	.size		$str$27,($str$16 - $str$27)
$str$27:
        /*353cc*/ 	.byte	0x6b, 0x5f, 0x74, 0x69, 0x6c, 0x65, 0x5f, 0x63, 0x6f, 0x75, 0x6e, 0x74, 0x20, 0x3e, 0x3d, 0x20
        /*353dc*/ 	.byte	0x31, 0x00
	.type		$str$16,@object
	.size		$str$16,($str$18 - $str$16)
$str$16:
        /*353de*/ 	.byte	0x76, 0x61, 0x6c, 0x75, 0x65, 0x20, 0x3e, 0x3d, 0x20, 0x6c, 0x6f, 0x77, 0x65, 0x72, 0x5f, 0x62
        /*353ee*/ 	.byte	0x6f, 0x75, 0x6e, 0x64, 0x00
	.type		$str$18,@object
	.size		$str$18,($str$48 - $str$18)
$str$18:
        /*353f3*/ 	.byte	0x76, 0x61, 0x6c, 0x75, 0x65, 0x20, 0x3c, 0x3d, 0x20, 0x75, 0x70, 0x70, 0x65, 0x72, 0x5f, 0x62
        /*35403*/ 	.byte	0x6f, 0x75, 0x6e, 0x64, 0x00
	.type		$str$48,@object
	.size		$str$48,($str$49 - $str$48)
$str$48:
        /*35408*/ 	.byte	0x28, 0x61, 0x64, 0x64, 0x72, 0x65, 0x73, 0x73, 0x20, 0x26, 0x20, 0x6d, 0x61, 0x73, 0x6b, 0x29
        /*35418*/ 	.byte	0x20, 0x3d, 0x3d, 0x20, 0x30, 0x00
	.type		$str$49,@object
	.size		$str$49,($str$17 - $str$49)
$str$49:
        /*3541e*/ 	.byte	0x2f, 0x74, 0x6d, 0x70, 0x2f, 0x63, 0x75, 0x74, 0x6c, 0x61, 0x73, 0x73, 0x5f, 0x73, 0x77, 0x65
        /*3542e*/ 	.byte	0x65, 0x70, 0x5f, 0x73, 0x72, 0x63, 0x2f, 0x69, 0x6e, 0x63, 0x6c, 0x75, 0x64, 0x65, 0x2f, 0x63
        /*3543e*/ 	.byte	0x75, 0x74, 0x65, 0x2f, 0x70, 0x6f, 0x69, 0x6e, 0x74, 0x65, 0x72, 0x5f, 0x66, 0x6c, 0x61, 0x67
        /*3544e*/ 	.byte	0x67, 0x65, 0x64, 0x2e, 0x68, 0x70, 0x70, 0x00
	.type		$str$17,@object
	.size		$str$17,($str$45 - $str$17)
$str$17:
        /*35456*/ 	.byte	0x2f, 0x74, 0x6d, 0x70, 0x2f, 0x63, 0x75, 0x74, 0x6c, 0x61, 0x73, 0x73, 0x5f, 0x73, 0x77, 0x65
        /*35466*/ 	.byte	0x65, 0x70, 0x5f, 0x73, 0x72, 0x63, 0x2f, 0x69, 0x6e, 0x63, 0x6c, 0x75, 0x64, 0x65, 0x2f, 0x63
        /*35476*/ 	.byte	0x75, 0x74, 0x6c, 0x61, 0x73, 0x73, 0x2f, 0x69, 0x6e, 0x74, 0x65, 0x67, 0x65, 0x72, 0x5f, 0x73
        /*35486*/ 	.byte	0x75, 0x62, 0x62, 0x79, 0x74, 0x65, 0x2e, 0x68, 0x00
	.type		$str$45,@object
	.size		$str$45,($str$28 - $str$45)
$str$45:
        /*3548f*/ 	.byte	0x2f, 0x74, 0x6d, 0x70, 0x2f, 0x63, 0x75, 0x74, 0x6c, 0x61, 0x73, 0x73, 0x5f, 0x73, 0x77, 0x65
        /*3549f*/ 	.byte	0x65, 0x70, 0x5f, 0x73, 0x72, 0x63, 0x2f, 0x69, 0x6e, 0x63, 0x6c, 0x75, 0x64, 0x65, 0x2f, 0x63
        /*354af*/ 	.byte	0x75, 0x74, 0x65, 0x2f, 0x63, 0x6f, 0x6e, 0x74, 0x61, 0x69, 0x6e, 0x65, 0x72, 0x2f, 0x61, 0x72
        /*354bf*/ 	.byte	0x72, 0x61, 0x79, 0x5f, 0x73, 0x75, 0x62, 0x62, 0x79, 0x74, 0x65, 0x2e, 0x68, 0x70, 0x70, 0x00
	.type		$str$28,@object
	.size		$str$28,(__unnamed_1 - $str$28)
$str$28:
        /*354cf*/ 	.byte	0x2f, 0x74, 0x6d, 0x70, 0x2f, 0x63, 0x75, 0x74, 0x6c, 0x61, 0x73, 0x73, 0x5f, 0x73, 0x77, 0x65
        /*354df*/ 	.byte	0x65, 0x70, 0x5f, 0x73, 0x72, 0x63, 0x2f, 0x69, 0x6e, 0x63, 0x6c, 0x75, 0x64, 0x65, 0x2f, 0x63
        /*354ef*/ 	.byte	0x75, 0x74, 0x6c, 0x61, 0x73, 0x73, 0x2f, 0x67, 0x65, 0x6d, 0x6d, 0x2f, 0x63, 0x6f, 0x6c, 0x6c
        /*354ff*/ 	.byte	0x65, 0x63, 0x74, 0x69, 0x76, 0x65, 0x2f, 0x73, 0x6d, 0x39, 0x30, 0x5f, 0x6d, 0x6d, 0x61, 0x5f
        /*3550f*/ 	.byte	0x74, 0x6d, 0x61, 0x5f, 0x67, 0x6d, 0x6d, 0x61, 0x5f, 0x73, 0x73, 0x5f, 0x77, 0x61, 0x72, 0x70
        /*3551f*/ 	.byte	0x73, 0x70, 0x65, 0x63, 0x69, 0x61, 0x6c, 0x69, 0x7a, 0x65, 0x64, 0x2e, 0x68, 0x70, 0x70, 0x00
	.type		__unnamed_1,@object
	.size		__unnamed_1,(__unnamed_3 - __unnamed_1)
__unnamed_1:
        /*3552f*/ 	.byte	0x63, 0x75, 0x74, 0x6c, 0x61, 0x73, 0x73, 0x3a, 0x3a, 0x69, 0x6e, 0x74, 0x65, 0x67, 0x65, 0x72
        /*3553f*/ 	.byte	0x5f, 0x73, 0x75, 0x62, 0x62, 0x79, 0x74, 0x65, 0x3c, 0x42, 0x69, 0x74, 0x73, 0x2c, 0x20, 0x53
        /*3554f*/ 	.byte	0x69, 0x67, 0x6e, 0x65, 0x64, 0x3e, 0x3a, 0x3a, 0x69, 0x6e, 0x74, 0x65, 0x67, 0x65, 0x72, 0x5f
        /*3555f*/ 	.byte	0x73, 0x75, 0x62, 0x62, 0x79, 0x74, 0x65, 0x28, 0x69, 0x6e, 0x74, 0x29, 0x20, 0x5b, 0x77, 0x69
        /*3556f*/ 	.byte	0x74, 0x68, 0x20, 0x69, 0x6e, 0x74, 0x20, 0x42, 0x69, 0x74, 0x73, 0x20, 0x3d, 0x20, 0x34, 0x3b
        /*3557f*/ 	.byte	0x20, 0x5f, 0x5f, 0x6e, 0x76, 0x5f, 0x62, 0x6f, 0x6f, 0x6c, 0x20, 0x53, 0x69, 0x67, 0x6e, 0x65
        /*3558f*/ 	.byte	0x64, 0x20, 0x3d, 0x20, 0x74, 0x72, 0x75, 0x65, 0x5d, 0x00
	.type		__unnamed_3,@object
	.size		__unnamed_3,(__unnamed_2 - __unnamed_3)
__unnamed_3:
        /*35599*/ 	.byte	0x63, 0x6f, 0x6e, 0x73, 0x74, 0x65, 0x78, 0x70, 0x72, 0x20, 0x54, 0x20, 0x2a, 0x63, 0x75, 0x74
        /*355a9*/ 	.byte	0x65, 0x3a, 0x3a, 0x72, 0x61, 0x77, 0x5f, 0x70, 0x6f, 0x69, 0x6e, 0x74, 0x65, 0x72, 0x5f, 0x63
        /*355b9*/ 	.byte	0x61, 0x73, 0x74, 0x28, 0x63, 0x6f, 0x6e, 0x73, 0x74, 0x20, 0x63, 0x75, 0x74, 0x65, 0x3a, 0x3a
        /*355c9*/ 	.byte	0x73, 0x75, 0x62, 0x62, 0x79, 0x74, 0x65, 0x5f, 0x69, 0x74, 0x65, 0x72, 0x61, 0x74, 0x6f, 0x72
        /*355d9*/ 	.byte	0x3c, 0x54, 0x3e, 0x20, 0x26, 0x29, 0x20, 0x5b, 0x77, 0x69, 0x74, 0x68, 0x20, 0x54, 0x20, 0x3d
        /*355e9*/ 	.byte	0x20, 0x63, 0x75, 0x74, 0x6c, 0x61, 0x73, 0x73, 0x3a, 0x3a, 0x69, 0x6e, 0x74, 0x65, 0x67, 0x65
        /*355f9*/ 	.byte	0x72, 0x5f, 0x73, 0x75, 0x62, 0x62, 0x79, 0x74, 0x65, 0x3c, 0x34, 0x2c, 0x20, 0x74, 0x72, 0x75
        /*35609*/ 	.byte	0x65, 0x3e, 0x5d, 0x00
	.type		__unnamed_2,@object
	.size		__unnamed_2,(__unnamed_6 - __unnamed_2)
__unnamed_2:
        /*3560d*/ 	.byte	0x63, 0x6f, 0x6e, 0x73, 0x74, 0x65, 0x78, 0x70, 0x72, 0x20, 0x54, 0x20, 0x2a, 0x63, 0x75, 0x74
        /*3561d*/ 	.byte	0x65, 0x3a, 0x3a, 0x72, 0x61, 0x77, 0x5f, 0x70, 0x6f, 0x69, 0x6e, 0x74, 0x65, 0x72, 0x5f, 0x63
        /*3562d*/ 	.byte	0x61, 0x73, 0x74, 0x28, 0x63, 0x6f, 0x6e, 0x73, 0x74, 0x20, 0x63, 0x75, 0x74, 0x65, 0x3a, 0x3a
        /*3563d*/ 	.byte	0x73, 0x75, 0x62, 0x62, 0x79, 0x74, 0x65, 0x5f, 0x69, 0x74, 0x65, 0x72, 0x61, 0x74, 0x6f, 0x72
        /*3564d*/ 	.byte	0x3c, 0x54, 0x3e, 0x20, 0x26, 0x29, 0x20, 0x5b, 0x77, 0x69, 0x74, 0x68, 0x20, 0x54, 0x20, 0x3d
        /*3565d*/ 	.byte	0x20, 0x63, 0x6f, 0x6e, 0x73, 0x74, 0x20, 0x63, 0x75, 0x74, 0x6c, 0x61, 0x73, 0x73, 0x3a, 0x3a
        /*3566d*/ 	.byte	0x69, 0x6e, 0x74, 0x65, 0x67, 0x65, 0x72, 0x5f, 0x73, 0x75, 0x62, 0x62, 0x79, 0x74, 0x65, 0x3c
        /*3567d*/ 	.byte	0x34, 0x2c, 0x20, 0x74, 0x72, 0x75, 0x65, 0x3e, 0x5d, 0x00
	.type		__unnamed_6,@object
	.size		__unnamed_6,(__unnamed_5 - __unnamed_6)
__unnamed_6:
        /* <DEDUP_REMOVED lines=29> */
	.type		__unnamed_5,@object
	.size		__unnamed_5,(__unnamed_7 - __unnamed_5)
__unnamed_5:
        /* <DEDUP_REMOVED lines=30> */
	.type		__unnamed_7,@object
	.size		__unnamed_7,(__unnamed_4 - __unnamed_7)
__unnamed_7:
        /* <DEDUP_REMOVED lines=31> */
        /*35c15*/ 	.byte	0x3e, 0x3e, 0x20, 0x26, 0x5d, 0x00
	.type		__unnamed_4,@object
	.size		__unnamed_4,(.L_12 - __unnamed_4)
__unnamed_4:
        /* <DEDUP_REMOVED lines=179> */
        /*3674b*/ 	.byte	0x79, 0x5d, 0x00
.L_12:


//--------------------- .nv.shared._ZN7cutlass9reference6device6kernel27BlockCompareRelativelyEqualINS_6half_tEEEvPiPKT_S8_mS6_S6_ --------------------------
	.section	.nv.shared._ZN7cutlass9reference6device6kernel27BlockCompareRelativelyEqualINS_6half_tEEEvPiPKT_S8_mS6_S6_,"aw",@nobits
	.sectionflags	@""
	.align	16
	.zero		1024


//--------------------- .nv.shared.reserved.0     --------------------------
	.section	.nv.shared.reserved.0,"aw",@nobits
	.weak		__nv_reservedSMEM_offset_0_alias
	.size		__nv_reservedSMEM_offset_0_alias, 0, 0
	.other		__nv_reservedSMEM_offset_0_alias,@"STO_CUDA_RESERVED_SHARED STV_DEFAULT"
__nv_reservedSMEM_offset_0_alias:
	.zero		0


//--------------------- .nv.global                --------------------------
	.section	.nv.global,"aw",@nobits
.nv.global:
	.type		_ZN34_INTERNAL_0eadcbae_4_k_cu_stride_A4cute1_E,@object
	.size		_ZN34_INTERNAL_0eadcbae_4_k_cu_stride_A4cute1_E,(_ZN34_INTERNAL_0eadcbae_4_k_cu_stride_A4cuda3std3__45__cpo6cbeginE - _ZN34_INTERNAL_0eadcbae_4_k_cu_stride_A4cute1_E)
_ZN34_INTERNAL_0eadcbae_4_k_cu_stride_A4cute1_E:
	.zero		1
	.type		_ZN34_INTERNAL_0eadcbae_4_k_cu_stride_A4cuda3std3__45__cpo6cbeginE,@object
	.size		_ZN34_INTERNAL_0eadcbae_4_k_cu_stride_A4cuda3std3__45__cpo6cbeginE,(_ZN34_INTERNAL_0eadcbae_4_k_cu_stride_A4cuda3std3__48in_placeE - _ZN34_INTERNAL_0eadcbae_4_k_cu_stride_A4cuda3std3__45__cpo6cbeginE)
_ZN34_INTERNAL_0eadcbae_4_k_cu_stride_A4cuda3std3__45__cpo6cbeginE:
	.zero		1
	.type		_ZN34_INTERNAL_0eadcbae_4_k_cu_stride_A4cuda3std3__48in_placeE,@object
	.size		_ZN34_INTERNAL_0eadcbae_4_k_cu_stride_A4cuda3std3__48in_placeE,(_ZN34_INTERNAL_0eadcbae_4_k_cu_stride_A4cuda3std6ranges3__45__cpo9iter_moveE - _ZN34_INTERNAL_0eadcbae_4_k_cu_stride_A4cuda3std3__48in_placeE)
_ZN34_INTERNAL_0eadcbae_4_k_cu_stride_A4cuda3std3__48in_placeE:
	.zero		1
	.type		_ZN34_INTERNAL_0eadcbae_4_k_cu_stride_A4cuda3std6ranges3__45__cpo9iter_moveE,@object
	.size		_ZN34_INTERNAL_0eadcbae_4_k_cu_stride_A4cuda3std6ranges3__45__cpo9iter_moveE,(_ZN34_INTERNAL_0eadcbae_4_k_cu_stride_A4cuda3std3__45__cpo5beginE - _ZN34_INTERNAL_0eadcbae_4_k_cu_stride_A4cuda3std6ranges3__45__cpo9iter_moveE)
_ZN34_INTERNAL_0eadcbae_4_k_cu_stride_A4cuda3std6ranges3__45__cpo9iter_moveE:
	.zero		1
	.type		_ZN34_INTERNAL_0eadcbae_4_k_cu_stride_A4cuda3std3__45__cpo5beginE,@object
	.size		_ZN34_INTERNAL_0eadcbae_4_k_cu_stride_A4cuda3std3__45__cpo5beginE,(_ZN34_INTERNAL_0eadcbae_4_k_cu_stride_A4cuda3std3__436_GLOBAL__N__0eadcbae_4_k_cu_stride_A6ignoreE - _ZN34_INTERNAL_0eadcbae_4_k_cu_stride_A4cuda3std3__45__cpo5beginE)
_ZN34_INTERNAL_0eadcbae_4_k_cu_stride_A4cuda3std3__45__cpo5beginE:
	.zero		1
	.type		_ZN34_INTERNAL_0eadcbae_4_k_cu_stride_A4cuda3std3__436_GLOBAL__N__0eadcbae_4_k_cu_stride_A6ignoreE,@object
	.size		_ZN34_INTERNAL_0eadcbae_4_k_cu_stride_A4cuda3std3__436_GLOBAL__N__0eadcbae_4_k_cu_stride_A6ignoreE,(_ZN34_INTERNAL_0eadcbae_4_k_cu_stride_A4cute7productE - _ZN34_INTERNAL_0eadcbae_4_k_cu_stride_A4cuda3std3__436_GLOBAL__N__0eadcbae_4_k_cu_stride_A6ignoreE)
_ZN34_INTERNAL_0eadcbae_4_k_cu_stride_A4cuda3std3__436_GLOBAL__N__0eadcbae_4_k_cu_stride_A6ignoreE:
	.zero		1
	.type		_ZN34_INTERNAL_0eadcbae_4_k_cu_stride_A4cute7productE,@object
	.size		_ZN34_INTERNAL_0eadcbae_4_k_cu_stride_A4cute7productE,(_ZN34_INTERNAL_0eadcbae_4_k_cu_stride_A4cuda3std3__45__cpo3endE - _ZN34_INTERNAL_0eadcbae_4_k_cu_stride_A4cute7productE)
_ZN34_INTERNAL_0eadcbae_4_k_cu_stride_A4cute7productE:
	.zero		1
	.type		_ZN34_INTERNAL_0eadcbae_4_k_cu_stride_A4cuda3std3__45__cpo3endE,@object
	.size		_ZN34_INTERNAL_0eadcbae_4_k_cu_stride_A4cuda3std3__45__cpo3endE,(_ZN34_INTERNAL_0eadcbae_4_k_cu_stride_A4cuda3std3__419piecewise_constructE - _ZN34_INTERNAL_0eadcbae_4_k_cu_stride_A4cuda3std3__45__cpo3endE)
_ZN34_INTERNAL_0eadcbae_4_k_cu_stride_A4cuda3std3__45__cpo3endE:
	.zero		1
	.type		_ZN34_INTERNAL_0eadcbae_4_k_cu_stride_A4cuda3std3__419piecewise_constructE,@object
	.size		_ZN34_INTERNAL_0eadcbae_4_k_cu_stride_A4cuda3std3__419piecewise_constructE,(_ZN34_INTERNAL_0eadcbae_4_k_cu_stride_A4cuda3std3__45__cpo4cendE - _ZN34_INTERNAL_0eadcbae_4_k_cu_stride_A4cuda3std3__419piecewise_constructE)
_ZN34_INTERNAL_0eadcbae_4_k_cu_stride_A4cuda3std3__419piecewise_constructE:
	.zero		1
	.type		_ZN34_INTERNAL_0eadcbae_4_k_cu_stride_A4cuda3std3__45__cpo4cendE,@object
	.size		_ZN34_INTERNAL_0eadcbae_4_k_cu_stride_A4cuda3std3__45__cpo4cendE,(_ZN34_INTERNAL_0eadcbae_4_k_cu_stride_A4cuda3std6ranges3__45__cpo4swapE - _ZN34_INTERNAL_0eadcbae_4_k_cu_stride_A4cuda3std3__45__cpo4cendE)
_ZN34_INTERNAL_0eadcbae_4_k_cu_stride_A4cuda3std3__45__cpo4cendE:
	.zero		1
	.type		_ZN34_INTERNAL_0eadcbae_4_k_cu_stride_A4cuda3std6ranges3__45__cpo4swapE,@object
	.size		_ZN34_INTERNAL_0eadcbae_4_k_cu_stride_A4cuda3std6ranges3__45__cpo4swapE,(.L_23 - _ZN34_INTERNAL_0eadcbae_4_k_cu_stride_A4cuda3std6ranges3__45__cpo4swapE)
_ZN34_INTERNAL_0eadcbae_4_k_cu_stride_A4cuda3std6ranges3__45__cpo4swapE:
	.zero		1
.L_23:


//--------------------- .nv.shared._ZN7cutlass9reference6device6kernel12BlockForEachINS_6half_tENS1_6detail17RandomUniformFuncIS4_EEEEvPT_mNT0_6ParamsE --------------------------
	.section	.nv.shared._ZN7cutlass9reference6device6kernel12BlockForEachINS_6half_tENS1_6detail17RandomUniformFuncIS4_EEEEvPT_mNT0_6ParamsE,"aw",@nobits
	.sectionflags	@""
	.align	16
	.zero		1024


//--------------------- .nv.shared._ZN7cutlass9reference6device6kernel12BlockForEachINS_15integer_subbyteILi4ELb1EEENS1_6detail17RandomUniformFuncIS5_EEEEvPT_mNT0_6ParamsE --------------------------
	.section	.nv.shared._ZN7cutlass9reference6device6kernel12BlockForEachINS_15integer_subbyteILi4ELb1EEENS1_6detail17RandomUniformFuncIS5_EEEEvPT_mNT0_6ParamsE,"aw",@nobits
	.sectionflags	@""
	.align	16
	.zero		1024


//--------------------- .nv.shared._ZN7cutlass9reference6device6kernel12BlockForEachINS_12float_e4m3_tENS1_6detail17RandomUniformFuncIS4_EEEEvPT_mNT0_6ParamsE --------------------------
	.section	.nv.shared._ZN7cutlass9reference6device6kernel12BlockForEachINS_12float_e4m3_tENS1_6detail17RandomUniformFuncIS4_EEEEvPT_mNT0_6ParamsE,"aw",@nobits
	.sectionflags	@""
	.align	16
	.zero		1024


//--------------------- .nv.shared._ZN7cutlass13device_kernelINS_4gemm6kernel13GemmUniversalIN4cute5tupleIJiiiiEEENS1_10collective13CollectiveMmaINS1_49MainloopSm90TmaGmmaRmemAWarpSpecializedMixedInputILi7ENS5_IJNS4_1CILi1EEESB_SB_EEENS1_35KernelTmaWarpSpecializedCooperativeEEENS5_IJNSA_ILi128EEESF_SF_EEENS5_IJNS_15integer_subbyteILi4ELb1EEENS_5ArrayINS_12float_e4m3_tELi8ELb0EEEEEENS5_IJlSB_lEEESK_SN_NS4_8TiledMMAINS4_8MMA_AtomIJNS4_4SM904GMMA31MMA_64x128x32_F32E4M3E4M3_RS_TNILNSR_7ScaleInE1ELST_1EEEEEENS4_6LayoutINS5_IJNSA_ILi2EEESB_SB_EEENS5_IJSB_NSA_ILi0EEESZ_EEEEENS5_IJNS4_10UnderscoreES12_S12_EEEEENS4_13SM90_TMA_LOADENS4_14ComposedLayoutINS4_7SwizzleILi2ELi4ELi3EEENS4_18smem_ptr_flag_bitsILi4EEENSW_INS5_IJNSA_ILi8EEESF_EEENS5_IJSF_SB_EEEEEEENS4_9Copy_AtomIJNS4_39AutoVectorizingCopyWithAssumedAlignmentILi128EEESI_EEENS4_8identityES15_NS16_INS17_ILi3ELi4ELi3EEENS19_ILi8EEES1E_EEvS1K_EENS_8epilogue10collective18CollectiveEpilogueINS1P_22Sm90TmaWarpSpecializedILi4ELi2ELi16ELb1ELb0EEEJSG_NS5_IJSF_NSA_ILi32EEEEEENS_6half_tENS5_IJSB_llEEES1W_S1X_NS1P_6fusion15FusionCallbacksIS1T_NS1Y_17LinearCombinationIS1W_fS1W_fLNS_15FloatRoundStyleE2EEESG_S1V_JEEES15_NS16_IS1L_NS19_ILi16EEENSW_INS5_IJNSA_ILi64EEES1B_EEENS5_IJSB_S25_EEEEEEENS4_17SM75_U16x8_LDSM_TENS4_14SM90_TMA_STOREES29_NS4_17SM90_U16x8_STSM_TENS1G_IJNS4_17SM90_U32x4_STSM_NES1W_EEEvEEEvvEEEEvNT_6ParamsE --------------------------
	.section	.nv.shared._ZN7cutlass13device_kernelINS_4gemm6kernel13GemmUniversalIN4cute5tupleIJiiiiEEENS1_10collective13CollectiveMmaINS1_49MainloopSm90TmaGmmaRmemAWarpSpecializedMixedInputILi7ENS5_IJNS4_1CILi1EEESB_SB_EEENS1_35KernelTmaWarpSpecializedCooperativeEEENS5_IJNSA_ILi128EEESF_SF_EEENS5_IJNS_15integer_subbyteILi4ELb1EEENS_5ArrayINS_12float_e4m3_tELi8ELb0EEEEEENS5_IJlSB_lEEESK_SN_NS4_8TiledMMAINS4_8MMA_AtomIJNS4_4SM904GMMA31MMA_64x128x32_F32E4M3E4M3_RS_TNILNSR_7ScaleInE1ELST_1EEEEEENS4_6LayoutINS5_IJNSA_ILi2EEESB_SB_EEENS5_IJSB_NSA_ILi0EEESZ_EEEEENS5_IJNS4_10UnderscoreES12_S12_EEEEENS4_13SM90_TMA_LOADENS4_14ComposedLayoutINS4_7SwizzleILi2ELi4ELi3EEENS4_18smem_ptr_flag_bitsILi4EEENSW_INS5_IJNSA_ILi8EEESF_EEENS5_IJSF_SB_EEEEEEENS4_9Copy_AtomIJNS4_39AutoVectorizingCopyWithAssumedAlignmentILi128EEESI_EEENS4_8identityES15_NS16_INS17_ILi3ELi4ELi3EEENS19_ILi8EEES1E_EEvS1K_EENS_8epilogue10collective18CollectiveEpilogueINS1P_22Sm90TmaWarpSpecializedILi4ELi2ELi16ELb1ELb0EEEJSG_NS5_IJSF_NSA_ILi32EEEEEENS_6half_tENS5_IJSB_llEEES1W_S1X_NS1P_6fusion15FusionCallbacksIS1T_NS1Y_17LinearCombinationIS1W_fS1W_fLNS_15FloatRoundStyleE2EEESG_S1V_JEEES15_NS16_IS1L_NS19_ILi16EEENSW_INS5_IJNSA_ILi64EEES1B_EEENS5_IJSB_S25_EEEEEEENS4_17SM75_U16x8_LDSM_TENS4_14SM90_TMA_STOREES29_NS4_17SM90_U16x8_STSM_TENS1G_IJNS4_17SM90_U32x4_STSM_NES1W_EEEvEEEvvEEEEvNT_6ParamsE,"aw",@nobits
	.sectionflags	@""
	.align	16
	.zero		1024


//--------------------- .nv.shared._ZN7cutlass13device_kernelINS_4gemm6kernel13GemmUniversalIN4cute5tupleIJiiiiEEENS1_10collective13CollectiveMmaINS1_49MainloopSm90TmaGmmaRmemAWarpSpecializedMixedInputILi7ENS5_IJNS4_1CILi1EEESB_SB_EEENS1_35KernelTmaWarpSpecializedCooperativeEEENS5_IJNSA_ILi128EEESF_SF_EEENS5_IJNS_15integer_subbyteILi4ELb1EEENS_5ArrayINS_12float_e4m3_tELi8ELb0EEEEEENS4_6LayoutINS5_IJNS5_IJNS5_IJNS5_IJNSA_ILi8EEENSA_ILi2EEEEEESB_EEEiEEENS5_IJNS5_IJNS5_IJNSA_ILi4EEEST_SP_EEESB_EEEiEEENS5_IJSB_iEEEEEENS5_IJNS5_IJNS5_IJNS5_IJNSA_ILi64EEEST_EEENSA_ILi0EEEEEENSA_ILi512EEEEEENS5_IJNS5_IJNS5_IJSB_NSA_ILi16EEESO_EEES11_EEEiEEENS5_IJS11_iEEEEEEEESK_NS5_IJlSB_lEEENS4_8TiledMMAINS4_8MMA_AtomIJNS4_4SM904GMMA31MMA_64x128x32_F32E4M3E4M3_RS_TNILNS1G_7ScaleInE1ELS1I_1EEEEEENSN_INS5_IJSP_SB_SB_EEENS5_IJSB_S11_S11_EEEEENS5_IJNS4_10UnderscoreES1O_S1O_EEEEENS4_13SM90_TMA_LOADENS4_14ComposedLayoutINS4_7SwizzleILi2ELi4ELi3EEENS4_18smem_ptr_flag_bitsILi4EEENSN_INS5_IJSO_SF_EEENS5_IJSF_SB_EEEEEEENS4_9Copy_AtomIJNS4_39AutoVectorizingCopyWithAssumedAlignmentILi128EEESI_EEENS4_8identityES1R_NS1S_INS1T_ILi3ELi4ELi3EEENS1V_ILi8EEES1Z_EEvS25_EENS_8epilogue10collective18CollectiveEpilogueINS2A_22Sm90TmaWarpSpecializedILi4ELi2ELi16ELb1ELb0EEEJSG_NS5_IJSF_NSA_ILi32EEEEEENS_6half_tENS5_IJSB_llEEES2H_S2I_NS2A_6fusion15FusionCallbacksIS2E_NS2J_17LinearCombinationIS2H_fS2H_fLNS_15FloatRoundStyleE2EEESG_S2G_JEEES1R_NS1S_IS26_NS1V_ILi16EEENSN_INS5_IJSZ_SO_EEENS5_IJSB_SZ_EEEEEEENS4_17SM75_U16x8_LDSM_TENS4_14SM90_TMA_STOREES2T_NS4_17SM90_U16x8_STSM_TENS21_IJNS4_17SM90_U32x4_STSM_NES2H_EEEvEEEvvEEEEvNT_6ParamsE --------------------------
	.section	.nv.shared._ZN7cutlass13device_kernelINS_4gemm6kernel13GemmUniversalIN4cute5tupleIJiiiiEEENS1_10collective13CollectiveMmaINS1_49MainloopSm90TmaGmmaRmemAWarpSpecializedMixedInputILi7ENS5_IJNS4_1CILi1EEESB_SB_EEENS1_35KernelTmaWarpSpecializedCooperativeEEENS5_IJNSA_ILi128EEESF_SF_EEENS5_IJNS_15integer_subbyteILi4ELb1EEENS_5ArrayINS_12float_e4m3_tELi8ELb0EEEEEENS4_6LayoutINS5_IJNS5_IJNS5_IJNS5_IJNSA_ILi8EEENSA_ILi2EEEEEESB_EEEiEEENS5_IJNS5_IJNS5_IJNSA_ILi4EEEST_SP_EEESB_EEEiEEENS5_IJSB_iEEEEEENS5_IJNS5_IJNS5_IJNS5_IJNSA_ILi64EEEST_EEENSA_ILi0EEEEEENSA_ILi512EEEEEENS5_IJNS5_IJNS5_IJSB_NSA_ILi16EEESO_EEES11_EEEiEEENS5_IJS11_iEEEEEEEESK_NS5_IJlSB_lEEENS4_8TiledMMAINS4_8MMA_AtomIJNS4_4SM904GMMA31MMA_64x128x32_F32E4M3E4M3_RS_TNILNS1G_7ScaleInE1ELS1I_1EEEEEENSN_INS5_IJSP_SB_SB_EEENS5_IJSB_S11_S11_EEEEENS5_IJNS4_10UnderscoreES1O_S1O_EEEEENS4_13SM90_TMA_LOADENS4_14ComposedLayoutINS4_7SwizzleILi2ELi4ELi3EEENS4_18smem_ptr_flag_bitsILi4EEENSN_INS5_IJSO_SF_EEENS5_IJSF_SB_EEEEEEENS4_9Copy_AtomIJNS4_39AutoVectorizingCopyWithAssumedAlignmentILi128EEESI_EEENS4_8identityES1R_NS1S_INS1T_ILi3ELi4ELi3EEENS1V_ILi8EEES1Z_EEvS25_EENS_8epilogue10collective18CollectiveEpilogueINS2A_22Sm90TmaWarpSpecializedILi4ELi2ELi16ELb1ELb0EEEJSG_NS5_IJSF_NSA_ILi32EEEEEENS_6half_tENS5_IJSB_llEEES2H_S2I_NS2A_6fusion15FusionCallbacksIS2E_NS2J_17LinearCombinationIS2H_fS2H_fLNS_15FloatRoundStyleE2EEESG_S2G_JEEES1R_NS1S_IS26_NS1V_ILi16EEENSN_INS5_IJSZ_SO_EEENS5_IJSB_SZ_EEEEEEENS4_17SM75_U16x8_LDSM_TENS4_14SM90_TMA_STOREES2T_NS4_17SM90_U16x8_STSM_TENS21_IJNS4_17SM90_U32x4_STSM_NES2H_EEEvEEEvvEEEEvNT_6ParamsE,"aw",@nobits
	.sectionflags	@""
	.align	16
	.zero		1024


//--------------------- .nv.shared._ZN7cutlass13device_kernelINS_4gemm6kernel13GemmUniversalIN4cute5tupleIJiiiiEEENS1_10collective13CollectiveMmaINS1_34MainloopSm90TmaGmmaWarpSpecializedILi7ENS5_IJNS4_1CILi1EEESB_SB_EEENS1_47KernelTmaWarpSpecializedCooperativeFP8FastAccumEEENS5_IJNSA_ILi128EEESF_SF_EEENS_12float_e4m3_tENS5_IJlSB_lEEESH_SI_NS4_8TiledMMAINS4_8MMA_AtomIJNS4_4SM904GMMA31MMA_64x128x32_F32E4M3E4M3_SS_TNILNSM_7ScaleInE1ELSO_1EEEEEENS4_6LayoutINS5_IJNSA_ILi2EEESB_SB_EEENS5_IJSB_NSA_ILi0EEESU_EEEEENS5_IJNS4_10UnderscoreESX_SX_EEEEENS4_13SM90_TMA_LOADENS4_14ComposedLayoutINS4_7SwizzleILi3ELi4ELi3EEENS4_18smem_ptr_flag_bitsILi8EEENSR_INS5_IJNSA_ILi8EEESF_EEENS5_IJSF_SB_EEEEEEEvNS4_8identityES10_S1A_vS1B_EENS_8epilogue10collective6detail29Sm90TmaWarpSpecializedAdapterINS1E_15DefaultEpilogueINS_6half_tESI_SI_NS1D_6thread17LinearCombinationIS1I_Li1EffLNS1J_9ScaleType4KindE0ELNS_15FloatRoundStyleE2ES1I_EENS1_15EpilogueDefaultEEEEEvvEEEEvNT_6ParamsE --------------------------
	.section	.nv.shared._ZN7cutlass13device_kernelINS_4gemm6kernel13GemmUniversalIN4cute5tupleIJiiiiEEENS1_10collective13CollectiveMmaINS1_34MainloopSm90TmaGmmaWarpSpecializedILi7ENS5_IJNS4_1CILi1EEESB_SB_EEENS1_47KernelTmaWarpSpecializedCooperativeFP8FastAccumEEENS5_IJNSA_ILi128EEESF_SF_EEENS_12float_e4m3_tENS5_IJlSB_lEEESH_SI_NS4_8TiledMMAINS4_8MMA_AtomIJNS4_4SM904GMMA31MMA_64x128x32_F32E4M3E4M3_SS_TNILNSM_7ScaleInE1ELSO_1EEEEEENS4_6LayoutINS5_IJNSA_ILi2EEESB_SB_EEENS5_IJSB_NSA_ILi0EEESU_EEEEENS5_IJNS4_10UnderscoreESX_SX_EEEEENS4_13SM90_TMA_LOADENS4_14ComposedLayoutINS4_7SwizzleILi3ELi4ELi3EEENS4_18smem_ptr_flag_bitsILi8EEENSR_INS5_IJNSA_ILi8EEESF_EEENS5_IJSF_SB_EEEEEEEvNS4_8identityES10_S1A_vS1B_EENS_8epilogue10collective6detail29Sm90TmaWarpSpecializedAdapterINS1E_15DefaultEpilogueINS_6half_tESI_SI_NS1D_6thread17LinearCombinationIS1I_Li1EffLNS1J_9ScaleType4KindE0ELNS_15FloatRoundStyleE2ES1I_EENS1_15EpilogueDefaultEEEEEvvEEEEvNT_6ParamsE,"aw",@nobits
	.sectionflags	@""
	.align	16
	.zero		1024


//--------------------- .nv.shared._ZN7cutlass21reorder_tensor_kernelIN4cute5tupleIJNS1_1CILi16EEEEEENS1_10ViewEngineINS1_8gmem_ptrINS1_16subbyte_iteratorIKNS_15integer_subbyteILi4ELb1EEEEEEEEENS1_6LayoutINS2_IJiiiEEENS2_IJlNS3_ILi1EEElEEEEENS6_INS7_INS8_ISA_EEEEEENSF_INS2_IJNS2_IJNS2_IJNS2_IJNS3_ILi8EEENS3_ILi2EEEEEESH_EEEiEEENS2_IJNS2_IJNS2_IJNS3_ILi4EEESS_SO_EEESH_EEEiEEENS2_IJSH_iEEEEEENS2_IJNS2_IJNS2_IJNS2_IJNS3_ILi64EEESS_EEENS3_ILi0EEEEEENS3_ILi512EEEEEENS2_IJNS2_IJNS2_IJSH_S4_SN_EEES10_EEEiEEENS2_IJS10_iEEEEEEEENS1_9TiledCopyINS1_9Copy_AtomIJNS1_39AutoVectorizingCopyWithAssumedAlignmentILi8EEESA_EEENSF_INS2_IJNS3_ILi128EEESO_EEENS2_IJSO_SH_EEEEENS2_IJSH_NS3_ILi256EEEEEEEEEEvNS1_6TensorIT0_T1_EENS1M_IT2_T3_EET4_ --------------------------
	.section	.nv.shared._ZN7cutlass21reorder_tensor_kernelIN4cute5tupleIJNS1_1CILi16EEEEEENS1_10ViewEngineINS1_8gmem_ptrINS1_16subbyte_iteratorIKNS_15integer_subbyteILi4ELb1EEEEEEEEENS1_6LayoutINS2_IJiiiEEENS2_IJlNS3_ILi1EEElEEEEENS6_INS7_INS8_ISA_EEEEEENSF_INS2_IJNS2_IJNS2_IJNS2_IJNS3_ILi8EEENS3_ILi2EEEEEESH_EEEiEEENS2_IJNS2_IJNS2_IJNS3_ILi4EEESS_SO_EEESH_EEEiEEENS2_IJSH_iEEEEEENS2_IJNS2_IJNS2_IJNS2_IJNS3_ILi64EEESS_EEENS3_ILi0EEEEEENS3_ILi512EEEEEENS2_IJNS2_IJNS2_IJSH_S4_SN_EEES10_EEEiEEENS2_IJS10_iEEEEEEEENS1_9TiledCopyINS1_9Copy_AtomIJNS1_39AutoVectorizingCopyWithAssumedAlignmentILi8EEESA_EEENSF_INS2_IJNS3_ILi128EEESO_EEENS2_IJSO_SH_EEEEENS2_IJSH_NS3_ILi256EEEEEEEEEEvNS1_6TensorIT0_T1_EENS1M_IT2_T3_EET4_,"aw",@nobits
	.sectionflags	@""
	.align	16
	.zero		1024


//--------------------- .nv.shared._ZN7cutlass17dequantize_kernelINS_15integer_subbyteILi4ELb1EEENS_12float_e4m3_tEN4cute6LayoutINS4_5tupleIJiiiEEENS6_IJlNS4_1CILi1EEElEEEEES3_S3_NS5_INS6_IJiNS6_IJiiEEEiEEENS6_IJS9_NS6_IJilEEElEEEEENS5_INS6_IJNS8_ILi128EEEEEENS6_IJS9_EEEEEEEvPT0_PKT_T1_PKT2_PKT3_T4_T5_ --------------------------
	.section	.nv.shared._ZN7cutlass17dequantize_kernelINS_15integer_subbyteILi4ELb1EEENS_12float_e4m3_tEN4cute6LayoutINS4_5tupleIJiiiEEENS6_IJlNS4_1CILi1EEElEEEEES3_S3_NS5_INS6_IJiNS6_IJiiEEEiEEENS6_IJS9_NS6_IJilEEElEEEEENS5_INS6_IJNS8_ILi128EEEEEENS6_IJS9_EEEEEEEvPT0_PKT_T1_PKT2_PKT3_T4_T5_,"aw",@nobits
	.sectionflags	@""
	.align	16
	.zero		1024


//--------------------- .nv.constant0._ZN7cutlass9reference6device6kernel27BlockCompareRelativelyEqualINS_6half_tEEEvPiPKT_S8_mS6_S6_ --------------------------
	.section	.nv.constant0._ZN7cutlass9reference6device6kernel27BlockCompareRelativelyEqualINS_6half_tEEEvPiPKT_S8_mS6_S6_,"a",@progbits
	.sectionflags	@""
	.align	4
.nv.constant0._ZN7cutlass9reference6device6kernel27BlockCompareRelativelyEqualINS_6half_tEEEvPiPKT_S8_mS6_S6_:
	.zero		564


//--------------------- .nv.constant0._ZN7cutlass9reference6device6kernel12BlockForEachINS_6half_tENS1_6detail17RandomUniformFuncIS4_EEEEvPT_mNT0_6ParamsE --------------------------
	.section	.nv.constant0._ZN7cutlass9reference6device6kernel12BlockForEachINS_6half_tENS1_6detail17RandomUniformFuncIS4_EEEEvPT_mNT0_6ParamsE,"a",@progbits
	.sectionflags	@""
	.align	4
.nv.constant0._ZN7cutlass9reference6device6kernel12BlockForEachINS_6half_tENS1_6detail17RandomUniformFuncIS4_EEEEvPT_mNT0_6ParamsE:
	.zero		592


//--------------------- .nv.constant0._ZN7cutlass9reference6device6kernel12BlockForEachINS_15integer_subbyteILi4ELb1EEENS1_6detail17RandomUniformFuncIS5_EEEEvPT_mNT0_6ParamsE --------------------------
	.section	.nv.constant0._ZN7cutlass9reference6device6kernel12BlockForEachINS_15integer_subbyteILi4ELb1EEENS1_6detail17RandomUniformFuncIS5_EEEEvPT_mNT0_6ParamsE,"a",@progbits
	.sectionflags	@""
	.align	4
.nv.constant0._ZN7cutlass9reference6device6kernel12BlockForEachINS_15integer_subbyteILi4ELb1EEENS1_6detail17RandomUniformFuncIS5_EEEEvPT_mNT0_6ParamsE:
	.zero		592


//--------------------- .nv.constant0._ZN7cutlass9reference6device6kernel12BlockForEachINS_12float_e4m3_tENS1_6detail17RandomUniformFuncIS4_EEEEvPT_mNT0_6ParamsE --------------------------
	.section	.nv.constant0._ZN7cutlass9reference6device6kernel12BlockForEachINS_12float_e4m3_tENS1_6detail17RandomUniformFuncIS4_EEEEvPT_mNT0_6ParamsE,"a",@progbits
	.sectionflags	@""
	.align	4
.nv.constant0._ZN7cutlass9reference6device6kernel12BlockForEachINS_12float_e4m3_tENS1_6detail17RandomUniformFuncIS4_EEEEvPT_mNT0_6ParamsE:
	.zero		592


//--------------------- .nv.constant0._ZN7cutlass13device_kernelINS_4gemm6kernel13GemmUniversalIN4cute5tupleIJiiiiEEENS1_10collective13CollectiveMmaINS1_49MainloopSm90TmaGmmaRmemAWarpSpecializedMixedInputILi7ENS5_IJNS4_1CILi1EEESB_SB_EEENS1_35KernelTmaWarpSpecializedCooperativeEEENS5_IJNSA_ILi128EEESF_SF_EEENS5_IJNS_15integer_subbyteILi4ELb1EEENS_5ArrayINS_12float_e4m3_tELi8ELb0EEEEEENS5_IJlSB_lEEESK_SN_NS4_8TiledMMAINS4_8MMA_AtomIJNS4_4SM904GMMA31MMA_64x128x32_F32E4M3E4M3_RS_TNILNSR_7ScaleInE1ELST_1EEEEEENS4_6LayoutINS5_IJNSA_ILi2EEESB_SB_EEENS5_IJSB_NSA_ILi0EEESZ_EEEEENS5_IJNS4_10UnderscoreES12_S12_EEEEENS4_13SM90_TMA_LOADENS4_14ComposedLayoutINS4_7SwizzleILi2ELi4ELi3EEENS4_18smem_ptr_flag_bitsILi4EEENSW_INS5_IJNSA_ILi8EEESF_EEENS5_IJSF_SB_EEEEEEENS4_9Copy_AtomIJNS4_39AutoVectorizingCopyWithAssumedAlignmentILi128EEESI_EEENS4_8identityES15_NS16_INS17_ILi3ELi4ELi3EEENS19_ILi8EEES1E_EEvS1K_EENS_8epilogue10collective18CollectiveEpilogueINS1P_22Sm90TmaWarpSpecializedILi4ELi2ELi16ELb1ELb0EEEJSG_NS5_IJSF_NSA_ILi32EEEEEENS_6half_tENS5_IJSB_llEEES1W_S1X_NS1P_6fusion15FusionCallbacksIS1T_NS1Y_17LinearCombinationIS1W_fS1W_fLNS_15FloatRoundStyleE2EEESG_S1V_JEEES15_NS16_IS1L_NS19_ILi16EEENSW_INS5_IJNSA_ILi64EEES1B_EEENS5_IJSB_S25_EEEEEEENS4_17SM75_U16x8_LDSM_TENS4_14SM90_TMA_STOREES29_NS4_17SM90_U16x8_STSM_TENS1G_IJNS4_17SM90_U32x4_STSM_NES1W_EEEvEEEvvEEEEvNT_6ParamsE --------------------------
	.section	.nv.constant0._ZN7cutlass13device_kernelINS_4gemm6kernel13GemmUniversalIN4cute5tupleIJiiiiEEENS1_10collective13CollectiveMmaINS1_49MainloopSm90TmaGmmaRmemAWarpSpecializedMixedInputILi7ENS5_IJNS4_1CILi1EEESB_SB_EEENS1_35KernelTmaWarpSpecializedCooperativeEEENS5_IJNSA_ILi128EEESF_SF_EEENS5_IJNS_15integer_subbyteILi4ELb1EEENS_5ArrayINS_12float_e4m3_tELi8ELb0EEEEEENS5_IJlSB_lEEESK_SN_NS4_8TiledMMAINS4_8MMA_AtomIJNS4_4SM904GMMA31MMA_64x128x32_F32E4M3E4M3_RS_TNILNSR_7ScaleInE1ELST_1EEEEEENS4_6LayoutINS5_IJNSA_ILi2EEESB_SB_EEENS5_IJSB_NSA_ILi0EEESZ_EEEEENS5_IJNS4_10UnderscoreES12_S12_EEEEENS4_13SM90_TMA_LOADENS4_14ComposedLayoutINS4_7SwizzleILi2ELi4ELi3EEENS4_18smem_ptr_flag_bitsILi4EEENSW_INS5_IJNSA_ILi8EEESF_EEENS5_IJSF_SB_EEEEEEENS4_9Copy_AtomIJNS4_39AutoVectorizingCopyWithAssumedAlignmentILi128EEESI_EEENS4_8identityES15_NS16_INS17_ILi3ELi4ELi3EEENS19_ILi8EEES1E_EEvS1K_EENS_8epilogue10collective18CollectiveEpilogueINS1P_22Sm90TmaWarpSpecializedILi4ELi2ELi16ELb1ELb0EEEJSG_NS5_IJSF_NSA_ILi32EEEEEENS_6half_tENS5_IJSB_llEEES1W_S1X_NS1P_6fusion15FusionCallbacksIS1T_NS1Y_17LinearCombinationIS1W_fS1W_fLNS_15FloatRoundStyleE2EEESG_S1V_JEEES15_NS16_IS1L_NS19_ILi16EEENSW_INS5_IJNSA_ILi64EEES1B_EEENS5_IJSB_S25_EEEEEEENS4_17SM75_U16x8_LDSM_TENS4_14SM90_TMA_STOREES29_NS4_17SM90_U16x8_STSM_TENS1G_IJNS4_17SM90_U32x4_STSM_NES1W_EEEvEEEvvEEEEvNT_6ParamsE,"a",@progbits
	.sectionflags	@""
	.align	4
.nv.constant0._ZN7cutlass13device_kernelINS_4gemm6kernel13GemmUniversalIN4cute5tupleIJiiiiEEENS1_10collective13CollectiveMmaINS1_49MainloopSm90TmaGmmaRmemAWarpSpecializedMixedInputILi7ENS5_IJNS4_1CILi1EEESB_SB_EEENS1_35KernelTmaWarpSpecializedCooperativeEEENS5_IJNSA_ILi128EEESF_SF_EEENS5_IJNS_15integer_subbyteILi4ELb1EEENS_5ArrayINS_12float_e4m3_tELi8ELb0EEEEEENS5_IJlSB_lEEESK_SN_NS4_8TiledMMAINS4_8MMA_AtomIJNS4_4SM904GMMA31MMA_64x128x32_F32E4M3E4M3_RS_TNILNSR_7ScaleInE1ELST_1EEEEEENS4_6LayoutINS5_IJNSA_ILi2EEESB_SB_EEENS5_IJSB_NSA_ILi0EEESZ_EEEEENS5_IJNS4_10UnderscoreES12_S12_EEEEENS4_13SM90_TMA_LOADENS4_14ComposedLayoutINS4_7SwizzleILi2ELi4ELi3EEENS4_18smem_ptr_flag_bitsILi4EEENSW_INS5_IJNSA_ILi8EEESF_EEENS5_IJSF_SB_EEEEEEENS4_9Copy_AtomIJNS4_39AutoVectorizingCopyWithAssumedAlignmentILi128EEESI_EEENS4_8identityES15_NS16_INS17_ILi3ELi4ELi3EEENS19_ILi8EEES1E_EEvS1K_EENS_8epilogue10collective18CollectiveEpilogueINS1P_22Sm90TmaWarpSpecializedILi4ELi2ELi16ELb1ELb0EEEJSG_NS5_IJSF_NSA_ILi32EEEEEENS_6half_tENS5_IJSB_llEEES1W_S1X_NS1P_6fusion15FusionCallbacksIS1T_NS1Y_17LinearCombinationIS1W_fS1W_fLNS_15FloatRoundStyleE2EEESG_S1V_JEEES15_NS16_IS1L_NS19_ILi16EEENSW_INS5_IJNSA_ILi64EEES1B_EEENS5_IJSB_S25_EEEEEEENS4_17SM75_U16x8_LDSM_TENS4_14SM90_TMA_STOREES29_NS4_17SM90_U16x8_STSM_TENS1G_IJNS4_17SM90_U32x4_STSM_NES1W_EEEvEEEvvEEEEvNT_6ParamsE:
	.zero		2944


//--------------------- .nv.constant0._ZN7cutlass13device_kernelINS_4gemm6kernel13GemmUniversalIN4cute5tupleIJiiiiEEENS1_10collective13CollectiveMmaINS1_49MainloopSm90TmaGmmaRmemAWarpSpecializedMixedInputILi7ENS5_IJNS4_1CILi1EEESB_SB_EEENS1_35KernelTmaWarpSpecializedCooperativeEEENS5_IJNSA_ILi128EEESF_SF_EEENS5_IJNS_15integer_subbyteILi4ELb1EEENS_5ArrayINS_12float_e4m3_tELi8ELb0EEEEEENS4_6LayoutINS5_IJNS5_IJNS5_IJNS5_IJNSA_ILi8EEENSA_ILi2EEEEEESB_EEEiEEENS5_IJNS5_IJNS5_IJNSA_ILi4EEEST_SP_EEESB_EEEiEEENS5_IJSB_iEEEEEENS5_IJNS5_IJNS5_IJNS5_IJNSA_ILi64EEEST_EEENSA_ILi0EEEEEENSA_ILi512EEEEEENS5_IJNS5_IJNS5_IJSB_NSA_ILi16EEESO_EEES11_EEEiEEENS5_IJS11_iEEEEEEEESK_NS5_IJlSB_lEEENS4_8TiledMMAINS4_8MMA_AtomIJNS4_4SM904GMMA31MMA_64x128x32_F32E4M3E4M3_RS_TNILNS1G_7ScaleInE1ELS1I_1EEEEEENSN_INS5_IJSP_SB_SB_EEENS5_IJSB_S11_S11_EEEEENS5_IJNS4_10UnderscoreES1O_S1O_EEEEENS4_13SM90_TMA_LOADENS4_14ComposedLayoutINS4_7SwizzleILi2ELi4ELi3EEENS4_18smem_ptr_flag_bitsILi4EEENSN_INS5_IJSO_SF_EEENS5_IJSF_SB_EEEEEEENS4_9Copy_AtomIJNS4_39AutoVectorizingCopyWithAssumedAlignmentILi128EEESI_EEENS4_8identityES1R_NS1S_INS1T_ILi3ELi4ELi3EEENS1V_ILi8EEES1Z_EEvS25_EENS_8epilogue10collective18CollectiveEpilogueINS2A_22Sm90TmaWarpSpecializedILi4ELi2ELi16ELb1ELb0EEEJSG_NS5_IJSF_NSA_ILi32EEEEEENS_6half_tENS5_IJSB_llEEES2H_S2I_NS2A_6fusion15FusionCallbacksIS2E_NS2J_17LinearCombinationIS2H_fS2H_fLNS_15FloatRoundStyleE2EEESG_S2G_JEEES1R_NS1S_IS26_NS1V_ILi16EEENSN_INS5_IJSZ_SO_EEENS5_IJSB_SZ_EEEEEEENS4_17SM75_U16x8_LDSM_TENS4_14SM90_TMA_STOREES2T_NS4_17SM90_U16x8_STSM_TENS21_IJNS4_17SM90_U32x4_STSM_NES2H_EEEvEEEvvEEEEvNT_6ParamsE --------------------------
	.section	.nv.constant0._ZN7cutlass13device_kernelINS_4gemm6kernel13GemmUniversalIN4cute5tupleIJiiiiEEENS1_10collective13CollectiveMmaINS1_49MainloopSm90TmaGmmaRmemAWarpSpecializedMixedInputILi7ENS5_IJNS4_1CILi1EEESB_SB_EEENS1_35KernelTmaWarpSpecializedCooperativeEEENS5_IJNSA_ILi128EEESF_SF_EEENS5_IJNS_15integer_subbyteILi4ELb1EEENS_5ArrayINS_12float_e4m3_tELi8ELb0EEEEEENS4_6LayoutINS5_IJNS5_IJNS5_IJNS5_IJNSA_ILi8EEENSA_ILi2EEEEEESB_EEEiEEENS5_IJNS5_IJNS5_IJNSA_ILi4EEEST_SP_EEESB_EEEiEEENS5_IJSB_iEEEEEENS5_IJNS5_IJNS5_IJNS5_IJNSA_ILi64EEEST_EEENSA_ILi0EEEEEENSA_ILi512EEEEEENS5_IJNS5_IJNS5_IJSB_NSA_ILi16EEESO_EEES11_EEEiEEENS5_IJS11_iEEEEEEEESK_NS5_IJlSB_lEEENS4_8TiledMMAINS4_8MMA_AtomIJNS4_4SM904GMMA31MMA_64x128x32_F32E4M3E4M3_RS_TNILNS1G_7ScaleInE1ELS1I_1EEEEEENSN_INS5_IJSP_SB_SB_EEENS5_IJSB_S11_S11_EEEEENS5_IJNS4_10UnderscoreES1O_S1O_EEEEENS4_13SM90_TMA_LOADENS4_14ComposedLayoutINS4_7SwizzleILi2ELi4ELi3EEENS4_18smem_ptr_flag_bitsILi4EEENSN_INS5_IJSO_SF_EEENS5_IJSF_SB_EEEEEEENS4_9Copy_AtomIJNS4_39AutoVectorizingCopyWithAssumedAlignmentILi128EEESI_EEENS4_8identityES1R_NS1S_INS1T_ILi3ELi4ELi3EEENS1V_ILi8EEES1Z_EEvS25_EENS_8epilogue10collective18CollectiveEpilogueINS2A_22Sm90TmaWarpSpecializedILi4ELi2ELi16ELb1ELb0EEEJSG_NS5_IJSF_NSA_ILi32EEEEEENS_6half_tENS5_IJSB_llEEES2H_S2I_NS2A_6fusion15FusionCallbacksIS2E_NS2J_17LinearCombinationIS2H_fS2H_fLNS_15FloatRoundStyleE2EEESG_S2G_JEEES1R_NS1S_IS26_NS1V_ILi16EEENSN_INS5_IJSZ_SO_EEENS5_IJSB_SZ_EEEEEEENS4_17SM75_U16x8_LDSM_TENS4_14SM90_TMA_STOREES2T_NS4_17SM90_U16x8_STSM_TENS21_IJNS4_17SM90_U32x4_STSM_NES2H_EEEvEEEvvEEEEvNT_6ParamsE,"a",@progbits
	.sectionflags	@""
	.align	4
.nv.constant0._ZN7cutlass13device_kernelINS_4gemm6kernel13GemmUniversalIN4cute5tupleIJiiiiEEENS1_10collective13CollectiveMmaINS1_49MainloopSm90TmaGmmaRmemAWarpSpecializedMixedInputILi7ENS5_IJNS4_1CILi1EEESB_SB_EEENS1_35KernelTmaWarpSpecializedCooperativeEEENS5_IJNSA_ILi128EEESF_SF_EEENS5_IJNS_15integer_subbyteILi4ELb1EEENS_5ArrayINS_12float_e4m3_tELi8ELb0EEEEEENS4_6LayoutINS5_IJNS5_IJNS5_IJNS5_IJNSA_ILi8EEENSA_ILi2EEEEEESB_EEEiEEENS5_IJNS5_IJNS5_IJNSA_ILi4EEEST_SP_EEESB_EEEiEEENS5_IJSB_iEEEEEENS5_IJNS5_IJNS5_IJNS5_IJNSA_ILi64EEEST_EEENSA_ILi0EEEEEENSA_ILi512EEEEEENS5_IJNS5_IJNS5_IJSB_NSA_ILi16EEESO_EEES11_EEEiEEENS5_IJS11_iEEEEEEEESK_NS5_IJlSB_lEEENS4_8TiledMMAINS4_8MMA_AtomIJNS4_4SM904GMMA31MMA_64x128x32_F32E4M3E4M3_RS_TNILNS1G_7ScaleInE1ELS1I_1EEEEEENSN_INS5_IJSP_SB_SB_EEENS5_IJSB_S11_S11_EEEEENS5_IJNS4_10UnderscoreES1O_S1O_EEEEENS4_13SM90_TMA_LOADENS4_14ComposedLayoutINS4_7SwizzleILi2ELi4ELi3EEENS4_18smem_ptr_flag_bitsILi4EEENSN_INS5_IJSO_SF_EEENS5_IJSF_SB_EEEEEEENS4_9Copy_AtomIJNS4_39AutoVectorizingCopyWithAssumedAlignmentILi128EEESI_EEENS4_8identityES1R_NS1S_INS1T_ILi3ELi4ELi3EEENS1V_ILi8EEES1Z_EEvS25_EENS_8epilogue10collective18CollectiveEpilogueINS2A_22Sm90TmaWarpSpecializedILi4ELi2ELi16ELb1ELb0EEEJSG_NS5_IJSF_NSA_ILi32EEEEEENS_6half_tENS5_IJSB_llEEES2H_S2I_NS2A_6fusion15FusionCallbacksIS2E_NS2J_17LinearCombinationIS2H_fS2H_fLNS_15FloatRoundStyleE2EEESG_S2G_JEEES1R_NS1S_IS26_NS1V_ILi16EEENSN_INS5_IJSZ_SO_EEENS5_IJSB_SZ_EEEEEEENS4_17SM75_U16x8_LDSM_TENS4_14SM90_TMA_STOREES2T_NS4_17SM90_U16x8_STSM_TENS21_IJNS4_17SM90_U32x4_STSM_NES2H_EEEvEEEvvEEEEvNT_6ParamsE:
	.zero		2944


//--------------------- .nv.constant0._ZN7cutlass13device_kernelINS_4gemm6kernel13GemmUniversalIN4cute5tupleIJiiiiEEENS1_10collective13CollectiveMmaINS1_34MainloopSm90TmaGmmaWarpSpecializedILi7ENS5_IJNS4_1CILi1EEESB_SB_EEENS1_47KernelTmaWarpSpecializedCooperativeFP8FastAccumEEENS5_IJNSA_ILi128EEESF_SF_EEENS_12float_e4m3_tENS5_IJlSB_lEEESH_SI_NS4_8TiledMMAINS4_8MMA_AtomIJNS4_4SM904GMMA31MMA_64x128x32_F32E4M3E4M3_SS_TNILNSM_7ScaleInE1ELSO_1EEEEEENS4_6LayoutINS5_IJNSA_ILi2EEESB_SB_EEENS5_IJSB_NSA_ILi0EEESU_EEEEENS5_IJNS4_10UnderscoreESX_SX_EEEEENS4_13SM90_TMA_LOADENS4_14ComposedLayoutINS4_7SwizzleILi3ELi4ELi3EEENS4_18smem_ptr_flag_bitsILi8EEENSR_INS5_IJNSA_ILi8EEESF_EEENS5_IJSF_SB_EEEEEEEvNS4_8identityES10_S1A_vS1B_EENS_8epilogue10collective6detail29Sm90TmaWarpSpecializedAdapterINS1E_15DefaultEpilogueINS_6half_tESI_SI_NS1D_6thread17LinearCombinationIS1I_Li1EffLNS1J_9ScaleType4KindE0ELNS_15FloatRoundStyleE2ES1I_EENS1_15EpilogueDefaultEEEEEvvEEEEvNT_6ParamsE --------------------------
	.section	.nv.constant0._ZN7cutlass13device_kernelINS_4gemm6kernel13GemmUniversalIN4cute5tupleIJiiiiEEENS1_10collective13CollectiveMmaINS1_34MainloopSm90TmaGmmaWarpSpecializedILi7ENS5_IJNS4_1CILi1EEESB_SB_EEENS1_47KernelTmaWarpSpecializedCooperativeFP8FastAccumEEENS5_IJNSA_ILi128EEESF_SF_EEENS_12float_e4m3_tENS5_IJlSB_lEEESH_SI_NS4_8TiledMMAINS4_8MMA_AtomIJNS4_4SM904GMMA31MMA_64x128x32_F32E4M3E4M3_SS_TNILNSM_7ScaleInE1ELSO_1EEEEEENS4_6LayoutINS5_IJNSA_ILi2EEESB_SB_EEENS5_IJSB_NSA_ILi0EEESU_EEEEENS5_IJNS4_10UnderscoreESX_SX_EEEEENS4_13SM90_TMA_LOADENS4_14ComposedLayoutINS4_7SwizzleILi3ELi4ELi3EEENS4_18smem_ptr_flag_bitsILi8EEENSR_INS5_IJNSA_ILi8EEESF_EEENS5_IJSF_SB_EEEEEEEvNS4_8identityES10_S1A_vS1B_EENS_8epilogue10collective6detail29Sm90TmaWarpSpecializedAdapterINS1E_15DefaultEpilogueINS_6half_tESI_SI_NS1D_6thread17LinearCombinationIS1I_Li1EffLNS1J_9ScaleType4KindE0ELNS_15FloatRoundStyleE2ES1I_EENS1_15EpilogueDefaultEEEEEvvEEEEvNT_6ParamsE,"a",@progbits
	.sectionflags	@""
	.align	4
.nv.constant0._ZN7cutlass13device_kernelINS_4gemm6kernel13GemmUniversalIN4cute5tupleIJiiiiEEENS1_10collective13CollectiveMmaINS1_34MainloopSm90TmaGmmaWarpSpecializedILi7ENS5_IJNS4_1CILi1EEESB_SB_EEENS1_47KernelTmaWarpSpecializedCooperativeFP8FastAccumEEENS5_IJNSA_ILi128EEESF_SF_EEENS_12float_e4m3_tENS5_IJlSB_lEEESH_SI_NS4_8TiledMMAINS4_8MMA_AtomIJNS4_4SM904GMMA31MMA_64x128x32_F32E4M3E4M3_SS_TNILNSM_7ScaleInE1ELSO_1EEEEEENS4_6LayoutINS5_IJNSA_ILi2EEESB_SB_EEENS5_IJSB_NSA_ILi0EEESU_EEEEENS5_IJNS4_10UnderscoreESX_SX_EEEEENS4_13SM90_TMA_LOADENS4_14ComposedLayoutINS4_7SwizzleILi3ELi4ELi3EEENS4_18smem_ptr_flag_bitsILi8EEENSR_INS5_IJNSA_ILi8EEESF_EEENS5_IJSF_SB_EEEEEEEvNS4_8identityES10_S1A_vS1B_EENS_8epilogue10collective6detail29Sm90TmaWarpSpecializedAdapterINS1E_15DefaultEpilogueINS_6half_tESI_SI_NS1D_6thread17LinearCombinationIS1I_Li1EffLNS1J_9ScaleType4KindE0ELNS_15FloatRoundStyleE2ES1I_EENS1_15EpilogueDefaultEEEEEvvEEEEvNT_6ParamsE:
	.zero		1664


//--------------------- .nv.constant0._ZN7cutlass21reorder_tensor_kernelIN4cute5tupleIJNS1_1CILi16EEEEEENS1_10ViewEngineINS1_8gmem_ptrINS1_16subbyte_iteratorIKNS_15integer_subbyteILi4ELb1EEEEEEEEENS1_6LayoutINS2_IJiiiEEENS2_IJlNS3_ILi1EEElEEEEENS6_INS7_INS8_ISA_EEEEEENSF_INS2_IJNS2_IJNS2_IJNS2_IJNS3_ILi8EEENS3_ILi2EEEEEESH_EEEiEEENS2_IJNS2_IJNS2_IJNS3_ILi4EEESS_SO_EEESH_EEEiEEENS2_IJSH_iEEEEEENS2_IJNS2_IJNS2_IJNS2_IJNS3_ILi64EEESS_EEENS3_ILi0EEEEEENS3_ILi512EEEEEENS2_IJNS2_IJNS2_IJSH_S4_SN_EEES10_EEEiEEENS2_IJS10_iEEEEEEEENS1_9TiledCopyINS1_9Copy_AtomIJNS1_39AutoVectorizingCopyWithAssumedAlignmentILi8EEESA_EEENSF_INS2_IJNS3_ILi128EEESO_EEENS2_IJSO_SH_EEEEENS2_IJSH_NS3_ILi256EEEEEEEEEEvNS1_6TensorIT0_T1_EENS1M_IT2_T3_EET4_ --------------------------
	.section	.nv.constant0._ZN7cutlass21reorder_tensor_kernelIN4cute5tupleIJNS1_1CILi16EEEEEENS1_10ViewEngineINS1_8gmem_ptrINS1_16subbyte_iteratorIKNS_15integer_subbyteILi4ELb1EEEEEEEEENS1_6LayoutINS2_IJiiiEEENS2_IJlNS3_ILi1EEElEEEEENS6_INS7_INS8_ISA_EEEEEENSF_INS2_IJNS2_IJNS2_IJNS2_IJNS3_ILi8EEENS3_ILi2EEEEEESH_EEEiEEENS2_IJNS2_IJNS2_IJNS3_ILi4EEESS_SO_EEESH_EEEiEEENS2_IJSH_iEEEEEENS2_IJNS2_IJNS2_IJNS2_IJNS3_ILi64EEESS_EEENS3_ILi0EEEEEENS3_ILi512EEEEEENS2_IJNS2_IJNS2_IJSH_S4_SN_EEES10_EEEiEEENS2_IJS10_iEEEEEEEENS1_9TiledCopyINS1_9Copy_AtomIJNS1_39AutoVectorizingCopyWithAssumedAlignmentILi8EEESA_EEENSF_INS2_IJNS3_ILi128EEESO_EEENS2_IJSO_SH_EEEEENS2_IJSH_NS3_ILi256EEEEEEEEEEvNS1_6TensorIT0_T1_EENS1M_IT2_T3_EET4_,"a",@progbits
	.sectionflags	@""
	.align	4
.nv.constant0._ZN7cutlass21reorder_tensor_kernelIN4cute5tupleIJNS1_1CILi16EEEEEENS1_10ViewEngineINS1_8gmem_ptrINS1_16subbyte_iteratorIKNS_15integer_subbyteILi4ELb1EEEEEEEEENS1_6LayoutINS2_IJiiiEEENS2_IJlNS3_ILi1EEElEEEEENS6_INS7_INS8_ISA_EEEEEENSF_INS2_IJNS2_IJNS2_IJNS2_IJNS3_ILi8EEENS3_ILi2EEEEEESH_EEEiEEENS2_IJNS2_IJNS2_IJNS3_ILi4EEESS_SO_EEESH_EEEiEEENS2_IJSH_iEEEEEENS2_IJNS2_IJNS2_IJNS2_IJNS3_ILi64EEESS_EEENS3_ILi0EEEEEENS3_ILi512EEEEEENS2_IJNS2_IJNS2_IJSH_S4_SN_EEES10_EEEiEEENS2_IJS10_iEEEEEEEENS1_9TiledCopyINS1_9Copy_AtomIJNS1_39AutoVectorizingCopyWithAssumedAlignmentILi8EEESA_EEENSF_INS2_IJNS3_ILi128EEESO_EEENS2_IJSO_SH_EEEEENS2_IJSH_NS3_ILi256EEEEEEEEEEvNS1_6TensorIT0_T1_EENS1M_IT2_T3_EET4_:
	.zero		617


//--------------------- .nv.constant0._ZN7cutlass17dequantize_kernelINS_15integer_subbyteILi4ELb1EEENS_12float_e4m3_tEN4cute6LayoutINS4_5tupleIJiiiEEENS6_IJlNS4_1CILi1EEElEEEEES3_S3_NS5_INS6_IJiNS6_IJiiEEEiEEENS6_IJS9_NS6_IJilEEElEEEEENS5_INS6_IJNS8_ILi128EEEEEENS6_IJS9_EEEEEEEvPT0_PKT_T1_PKT2_PKT3_T4_T5_ --------------------------
	.section	.nv.constant0._ZN7cutlass17dequantize_kernelINS_15integer_subbyteILi4ELb1EEENS_12float_e4m3_tEN4cute6LayoutINS4_5tupleIJiiiEEENS6_IJlNS4_1CILi1EEElEEEEES3_S3_NS5_INS6_IJiNS6_IJiiEEEiEEENS6_IJS9_NS6_IJilEEElEEEEENS5_INS6_IJNS8_ILi128EEEEEENS6_IJS9_EEEEEEEvPT0_PKT_T1_PKT2_PKT3_T4_T5_,"a",@progbits
	.sectionflags	@""
	.align	4
.nv.constant0._ZN7cutlass17dequantize_kernelINS_15integer_subbyteILi4ELb1EEENS_12float_e4m3_tEN4cute6LayoutINS4_5tupleIJiiiEEENS6_IJlNS4_1CILi1EEElEEEEES3_S3_NS5_INS6_IJiNS6_IJiiEEEiEEENS6_IJS9_NS6_IJilEEElEEEEENS5_INS6_IJNS8_ILi128EEEEEENS6_IJS9_EEEEEEEvPT0_PKT_T1_PKT2_PKT3_T4_T5_:
	.zero		633


//--------------------- SYMBOLS --------------------------

	.type		.nv.reservedSmem.offset0,@object
	.size		.nv.reservedSmem.offset0,0x4
	.type		__assertfail,@function
